//
// Generated by NVIDIA NVVM Compiler
//
// Compiler Build ID: CL-36424714
// Cuda compilation tools, release 13.0, V13.0.88
// Based on NVVM 20.0.0
//

.version 9.0
.target sm_100
.address_size 64

	// .globl	_Z10ClearErrorP10Polynomiali
.func  (.param .b64 func_retval0) __internal_accurate_pow
(
	.param .b64 __internal_accurate_pow_param_0,
	.param .b64 __internal_accurate_pow_param_1
)
;
.global .align 4 .b8 precalc_xorwow_matrix[102400];
.global .align 4 .b8 precalc_xorwow_offset_matrix[102400];
.global .align 4 .b8 mrg32k3aM1[2304];
.global .align 4 .b8 mrg32k3aM2[2304];
.global .align 4 .b8 mrg32k3aM1SubSeq[2016];
.global .align 4 .b8 mrg32k3aM2SubSeq[2016];
.global .align 4 .b8 mrg32k3aM1Seq[2304];
.global .align 4 .b8 mrg32k3aM2Seq[2304];
.const .align 8 .b8 __cr_lgamma_table[72];
// _ZZN3cub18CUB_300001_SM_10006detail10merge_sort30DeviceMergeSortBlockSortKernelINS2_10policy_hubIP10PolynomialE9Policy600ES6_PNS0_8NullTypeES6_SA_jN4cuda3std3__44lessIS5_EES5_S9_EEvbT0_T1_T2_T3_T4_PT6_PT7_T5_NS1_7vsmem_tEE19static_temp_storage has been demoted
// _ZZN3cub18CUB_300001_SM_10006detail10merge_sort26DeviceMergeSortMergeKernelINS2_10policy_hubIP10PolynomialE9Policy600ES6_PNS0_8NullTypeES6_SA_jN4cuda3std3__44lessIS5_EES5_S9_EEvbT2_T3_T4_PT6_PT7_T5_PSI_SI_NS1_7vsmem_tEE19static_temp_storage has been demoted
// _ZZN3cub18CUB_300001_SM_10006detail10merge_sort30DeviceMergeSortBlockSortKernelINS2_10policy_hubIP10PolynomialE9Policy600ES6_PNS0_8NullTypeES6_SA_mN4cuda3std3__44lessIS5_EES5_S9_EEvbT0_T1_T2_T3_T4_PT6_PT7_T5_NS1_7vsmem_tEE19static_temp_storage has been demoted
// _ZZN3cub18CUB_300001_SM_10006detail10merge_sort26DeviceMergeSortMergeKernelINS2_10policy_hubIP10PolynomialE9Policy600ES6_PNS0_8NullTypeES6_SA_mN4cuda3std3__44lessIS5_EES5_S9_EEvbT2_T3_T4_PT6_PT7_T5_PSI_SI_NS1_7vsmem_tEE19static_temp_storage has been demoted
.global .align 1 .b8 _ZN34_INTERNAL_aced29e5_4_k_cu_e3c07ade4cuda3std3__45__cpo5beginE[1];
.global .align 1 .b8 _ZN34_INTERNAL_aced29e5_4_k_cu_e3c07ade4cuda3std3__45__cpo3endE[1];
.global .align 1 .b8 _ZN34_INTERNAL_aced29e5_4_k_cu_e3c07ade4cuda3std3__45__cpo6cbeginE[1];
.global .align 1 .b8 _ZN34_INTERNAL_aced29e5_4_k_cu_e3c07ade4cuda3std3__45__cpo4cendE[1];
.global .align 1 .b8 _ZN34_INTERNAL_aced29e5_4_k_cu_e3c07ade4cuda3std3__45__cpo6rbeginE[1];
.global .align 1 .b8 _ZN34_INTERNAL_aced29e5_4_k_cu_e3c07ade4cuda3std3__45__cpo4rendE[1];
.global .align 1 .b8 _ZN34_INTERNAL_aced29e5_4_k_cu_e3c07ade4cuda3std3__45__cpo7crbeginE[1];
.global .align 1 .b8 _ZN34_INTERNAL_aced29e5_4_k_cu_e3c07ade4cuda3std3__45__cpo5crendE[1];
.global .align 1 .b8 _ZN34_INTERNAL_aced29e5_4_k_cu_e3c07ade4cuda3std3__436_GLOBAL__N__aced29e5_4_k_cu_e3c07ade6ignoreE[1];
.global .align 1 .b8 _ZN34_INTERNAL_aced29e5_4_k_cu_e3c07ade4cuda3std3__419piecewise_constructE[1];
.global .align 1 .b8 _ZN34_INTERNAL_aced29e5_4_k_cu_e3c07ade4cuda3std3__48in_placeE[1];
.global .align 1 .b8 _ZN34_INTERNAL_aced29e5_4_k_cu_e3c07ade4cuda3std3__420unreachable_sentinelE[1];
.global .align 1 .b8 _ZN34_INTERNAL_aced29e5_4_k_cu_e3c07ade4cuda3std3__47nulloptE[1];
.global .align 1 .b8 _ZN34_INTERNAL_aced29e5_4_k_cu_e3c07ade4cuda3std3__48unexpectE[1];
.global .align 1 .b8 _ZN34_INTERNAL_aced29e5_4_k_cu_e3c07ade4cuda3std6ranges3__45__cpo4swapE[1];
.global .align 1 .b8 _ZN34_INTERNAL_aced29e5_4_k_cu_e3c07ade4cuda3std6ranges3__45__cpo9iter_moveE[1];
.global .align 1 .b8 _ZN34_INTERNAL_aced29e5_4_k_cu_e3c07ade4cuda3std6ranges3__45__cpo5beginE[1];
.global .align 1 .b8 _ZN34_INTERNAL_aced29e5_4_k_cu_e3c07ade4cuda3std6ranges3__45__cpo3endE[1];
.global .align 1 .b8 _ZN34_INTERNAL_aced29e5_4_k_cu_e3c07ade4cuda3std6ranges3__45__cpo6cbeginE[1];
.global .align 1 .b8 _ZN34_INTERNAL_aced29e5_4_k_cu_e3c07ade4cuda3std6ranges3__45__cpo4cendE[1];
.global .align 1 .b8 _ZN34_INTERNAL_aced29e5_4_k_cu_e3c07ade4cuda3std6ranges3__45__cpo7advanceE[1];
.global .align 1 .b8 _ZN34_INTERNAL_aced29e5_4_k_cu_e3c07ade4cuda3std6ranges3__45__cpo9iter_swapE[1];
.global .align 1 .b8 _ZN34_INTERNAL_aced29e5_4_k_cu_e3c07ade4cuda3std6ranges3__45__cpo4nextE[1];
.global .align 1 .b8 _ZN34_INTERNAL_aced29e5_4_k_cu_e3c07ade4cuda3std6ranges3__45__cpo4prevE[1];
.global .align 1 .b8 _ZN34_INTERNAL_aced29e5_4_k_cu_e3c07ade4cuda3std6ranges3__45__cpo4dataE[1];
.global .align 1 .b8 _ZN34_INTERNAL_aced29e5_4_k_cu_e3c07ade4cuda3std6ranges3__45__cpo5cdataE[1];
.global .align 1 .b8 _ZN34_INTERNAL_aced29e5_4_k_cu_e3c07ade4cuda3std6ranges3__45__cpo4sizeE[1];
.global .align 1 .b8 _ZN34_INTERNAL_aced29e5_4_k_cu_e3c07ade4cuda3std6ranges3__45__cpo5ssizeE[1];
.global .align 1 .b8 _ZN34_INTERNAL_aced29e5_4_k_cu_e3c07ade4cuda3std6ranges3__45__cpo8distanceE[1];
.global .align 1 .b8 _ZN34_INTERNAL_aced29e5_4_k_cu_e3c07ade6thrust24THRUST_300001_SM_1000_NS8cuda_cub3parE[1];
.global .align 1 .b8 _ZN34_INTERNAL_aced29e5_4_k_cu_e3c07ade6thrust24THRUST_300001_SM_1000_NS8cuda_cub10par_nosyncE[1];
.global .align 1 .b8 _ZN34_INTERNAL_aced29e5_4_k_cu_e3c07ade6thrust24THRUST_300001_SM_1000_NS6system6detail10sequential3seqE[1];
.global .align 1 .b8 _ZN34_INTERNAL_aced29e5_4_k_cu_e3c07ade6thrust24THRUST_300001_SM_1000_NS6system3cpp3parE[1];
.global .align 1 .b8 _ZN34_INTERNAL_aced29e5_4_k_cu_e3c07ade6thrust24THRUST_300001_SM_1000_NS12placeholders2_1E[1];
.global .align 1 .b8 _ZN34_INTERNAL_aced29e5_4_k_cu_e3c07ade6thrust24THRUST_300001_SM_1000_NS12placeholders2_2E[1];
.global .align 1 .b8 _ZN34_INTERNAL_aced29e5_4_k_cu_e3c07ade6thrust24THRUST_300001_SM_1000_NS12placeholders2_3E[1];
.global .align 1 .b8 _ZN34_INTERNAL_aced29e5_4_k_cu_e3c07ade6thrust24THRUST_300001_SM_1000_NS12placeholders2_4E[1];
.global .align 1 .b8 _ZN34_INTERNAL_aced29e5_4_k_cu_e3c07ade6thrust24THRUST_300001_SM_1000_NS12placeholders2_5E[1];
.global .align 1 .b8 _ZN34_INTERNAL_aced29e5_4_k_cu_e3c07ade6thrust24THRUST_300001_SM_1000_NS12placeholders2_6E[1];
.global .align 1 .b8 _ZN34_INTERNAL_aced29e5_4_k_cu_e3c07ade6thrust24THRUST_300001_SM_1000_NS12placeholders2_7E[1];
.global .align 1 .b8 _ZN34_INTERNAL_aced29e5_4_k_cu_e3c07ade6thrust24THRUST_300001_SM_1000_NS12placeholders2_8E[1];
.global .align 1 .b8 _ZN34_INTERNAL_aced29e5_4_k_cu_e3c07ade6thrust24THRUST_300001_SM_1000_NS12placeholders2_9E[1];
.global .align 1 .b8 _ZN34_INTERNAL_aced29e5_4_k_cu_e3c07ade6thrust24THRUST_300001_SM_1000_NS12placeholders3_10E[1];
.global .align 1 .b8 _ZN34_INTERNAL_aced29e5_4_k_cu_e3c07ade6thrust24THRUST_300001_SM_1000_NS3seqE[1];
.global .align 1 .b8 _ZN34_INTERNAL_aced29e5_4_k_cu_e3c07ade6thrust24THRUST_300001_SM_1000_NS6deviceE[1];

.visible .entry _Z10ClearErrorP10Polynomiali(
	.param .u64 .ptr .align 1 _Z10ClearErrorP10Polynomiali_param_0,
	.param .u32 _Z10ClearErrorP10Polynomiali_param_1
)
{
	.reg .pred 	%p<2>;
	.reg .b32 	%r<3>;
	.reg .b64 	%rd<6>;

	ld.param.u64 	%rd1, [_Z10ClearErrorP10Polynomiali_param_0];
	ld.param.u32 	%r2, [_Z10ClearErrorP10Polynomiali_param_1];
	mov.u32 	%r1, %ctaid.x;
	setp.ge.s32 	%p1, %r1, %r2;
	@%p1 bra 	$L__BB0_2;
	cvta.to.global.u64 	%rd2, %rd1;
	mul.wide.u32 	%rd3, %r1, 48;
	add.s64 	%rd4, %rd2, %rd3;
	mov.b64 	%rd5, 0;
	st.global.u64 	[%rd4+40], %rd5;
$L__BB0_2:
	ret;

}
	// .globl	_Z7FitnessPdS_P10Polynomialii
.visible .entry _Z7FitnessPdS_P10Polynomialii(
	.param .u64 .ptr .align 1 _Z7FitnessPdS_P10Polynomialii_param_0,
	.param .u64 .ptr .align 1 _Z7FitnessPdS_P10Polynomialii_param_1,
	.param .u64 .ptr .align 1 _Z7FitnessPdS_P10Polynomialii_param_2,
	.param .u32 _Z7FitnessPdS_P10Polynomialii_param_3,
	.param .u32 _Z7FitnessPdS_P10Polynomialii_param_4
)
{
	.reg .pred 	%p<80>;
	.reg .b32 	%r<152>;
	.reg .b64 	%rd<15>;
	.reg .b64 	%fd<202>;

	ld.param.u64 	%rd8, [_Z7FitnessPdS_P10Polynomialii_param_0];
	ld.param.u64 	%rd9, [_Z7FitnessPdS_P10Polynomialii_param_1];
	ld.param.u64 	%rd10, [_Z7FitnessPdS_P10Polynomialii_param_2];
	ld.param.u32 	%r16, [_Z7FitnessPdS_P10Polynomialii_param_3];
	ld.param.u32 	%r17, [_Z7FitnessPdS_P10Polynomialii_param_4];
	mov.u32 	%r18, %ctaid.x;
	mov.u32 	%r19, %ntid.x;
	mov.u32 	%r20, %tid.x;
	mad.lo.s32 	%r1, %r18, %r19, %r20;
	setp.ge.s32 	%p1, %r1, %r17;
	@%p1 bra 	$L__BB1_17;
	cvta.to.global.u64 	%rd11, %rd10;
	setp.lt.s32 	%p2, %r16, 1;
	mul.wide.s32 	%rd12, %r1, 48;
	add.s64 	%rd1, %rd11, %rd12;
	mov.f64 	%fd201, 0d0000000000000000;
	@%p2 bra 	$L__BB1_16;
	mov.f64 	%fd19, 0d4000000000000000;
	{
	.reg .b32 %temp; 
	mov.b64 	{%temp, %r2}, %fd19;
	}
	and.b32  	%r3, %r2, 2146435072;
	setp.lt.s32 	%p3, %r2, 0;
	selp.b32 	%r4, 0, 2146435072, %p3;
	mov.f64 	%fd20, 0d3FF0000000000000;
	{
	.reg .b32 %temp; 
	mov.b64 	{%temp, %r5}, %fd20;
	}
	and.b32  	%r6, %r5, 2146435072;
	mov.f64 	%fd21, 0d4008000000000000;
	{
	.reg .b32 %temp; 
	mov.b64 	{%temp, %r7}, %fd21;
	}
	and.b32  	%r8, %r7, 2146435072;
	mov.f64 	%fd22, 0d4010000000000000;
	{
	.reg .b32 %temp; 
	mov.b64 	{%temp, %r9}, %fd22;
	}
	and.b32  	%r10, %r9, 2146435072;
	neg.s32 	%r151, %r16;
	cvta.to.global.u64 	%rd14, %rd9;
	cvta.to.global.u64 	%rd13, %rd8;
	mov.f64 	%fd201, 0d0000000000000000;
$L__BB1_3:
	ld.global.f64 	%fd23, [%rd13];
	{
	.reg .b32 %temp; 
	mov.b64 	{%temp, %r13}, %fd23;
	}
	abs.f64 	%fd3, %fd23;
	setp.num.f64 	%p4, %fd23, %fd23;
	@%p4 bra 	$L__BB1_7;
	setp.neu.f64 	%p43, %fd23, 0d0000000000000000;
	@%p43 bra 	$L__BB1_6;
	setp.eq.f64 	%p54, %fd23, 0d3FF0000000000000;
	setp.lt.s32 	%p55, %r9, 0;
	setp.eq.s32 	%p56, %r10, 1072693248;
	setp.lt.s32 	%p57, %r7, 0;
	setp.eq.s32 	%p58, %r8, 1073741824;
	setp.lt.s32 	%p59, %r5, 0;
	setp.eq.s32 	%p60, %r6, 1072693248;
	setp.lt.s32 	%p61, %r2, 0;
	setp.eq.s32 	%p62, %r3, 1062207488;
	ld.global.f64 	%fd155, [%rd1];
	add.f64 	%fd156, %fd155, 0d0000000000000000;
	ld.global.f64 	%fd157, [%rd1+8];
	selp.b32 	%r117, %r13, 0, %p60;
	or.b32  	%r118, %r117, 2146435072;
	selp.b32 	%r119, %r118, %r117, %p59;
	mov.b32 	%r120, 0;
	mov.b64 	%fd158, {%r120, %r119};
	add.f64 	%fd159, %fd23, 0d3FF0000000000000;
	{
	.reg .b32 %temp; 
	mov.b64 	{%temp, %r121}, %fd159;
	}
	and.b32  	%r122, %r121, 2146435072;
	setp.eq.s32 	%p63, %r122, 2146435072;
	mov.f64 	%fd160, 0d3FF0000000000000;
	add.rn.f64 	%fd161, %fd23, %fd160;
	selp.f64 	%fd162, %fd161, %fd158, %p63;
	selp.f64 	%fd163, 0d3FF0000000000000, %fd162, %p54;
	fma.rn.f64 	%fd164, %fd157, %fd163, %fd156;
	ld.global.f64 	%fd165, [%rd1+16];
	selp.b32 	%r123, %r13, 0, %p62;
	or.b32  	%r124, %r123, 2146435072;
	selp.b32 	%r125, %r124, %r123, %p61;
	mov.b64 	%fd166, {%r120, %r125};
	add.f64 	%fd167, %fd23, 0d4000000000000000;
	{
	.reg .b32 %temp; 
	mov.b64 	{%temp, %r126}, %fd167;
	}
	and.b32  	%r127, %r126, 2146435072;
	setp.eq.s32 	%p64, %r127, 2146435072;
	mov.f64 	%fd168, 0d4000000000000000;
	add.rn.f64 	%fd169, %fd23, %fd168;
	selp.f64 	%fd170, %fd169, %fd166, %p64;
	selp.f64 	%fd171, 0d3FF0000000000000, %fd170, %p54;
	fma.rn.f64 	%fd172, %fd165, %fd171, %fd164;
	ld.global.f64 	%fd173, [%rd1+24];
	selp.b32 	%r128, %r13, 0, %p58;
	or.b32  	%r129, %r128, 2146435072;
	selp.b32 	%r130, %r129, %r128, %p57;
	mov.b64 	%fd174, {%r120, %r130};
	add.f64 	%fd175, %fd23, 0d4008000000000000;
	{
	.reg .b32 %temp; 
	mov.b64 	{%temp, %r131}, %fd175;
	}
	and.b32  	%r132, %r131, 2146435072;
	setp.eq.s32 	%p65, %r132, 2146435072;
	mov.f64 	%fd176, 0d4008000000000000;
	add.rn.f64 	%fd177, %fd23, %fd176;
	selp.f64 	%fd178, %fd177, %fd174, %p65;
	selp.f64 	%fd179, 0d3FF0000000000000, %fd178, %p54;
	fma.rn.f64 	%fd180, %fd173, %fd179, %fd172;
	ld.global.f64 	%fd181, [%rd1+32];
	selp.b32 	%r133, %r13, 0, %p56;
	or.b32  	%r134, %r133, 2146435072;
	selp.b32 	%r135, %r134, %r133, %p55;
	mov.b64 	%fd182, {%r120, %r135};
	add.f64 	%fd183, %fd23, 0d4010000000000000;
	{
	.reg .b32 %temp; 
	mov.b64 	{%temp, %r136}, %fd183;
	}
	and.b32  	%r137, %r136, 2146435072;
	setp.eq.s32 	%p66, %r137, 2146435072;
	mov.f64 	%fd184, 0d4010000000000000;
	add.rn.f64 	%fd185, %fd23, %fd184;
	selp.f64 	%fd186, %fd185, %fd182, %p66;
	selp.f64 	%fd187, 0d3FF0000000000000, %fd186, %p54;
	fma.rn.f64 	%fd199, %fd181, %fd187, %fd180;
	bra.uni 	$L__BB1_10;
$L__BB1_6:
	setp.eq.f64 	%p44, %fd23, 0d3FF0000000000000;
	setp.lt.s32 	%p45, %r13, 0;
	setp.eq.s32 	%p46, %r10, 1072693248;
	setp.eq.s32 	%p47, %r8, 1073741824;
	setp.eq.s32 	%p48, %r6, 1072693248;
	setp.eq.s32 	%p49, %r3, 1062207488;
	ld.global.f64 	%fd106, [%rd1];
	add.f64 	%fd107, %fd106, 0d0000000000000000;
	ld.global.f64 	%fd108, [%rd1+8];
	{ // callseq 4, 0
	.param .b64 param0;
	st.param.f64 	[param0], %fd3;
	.param .b64 param1;
	st.param.f64 	[param1], 0d3FF0000000000000;
	.param .b64 retval0;
	call.uni (retval0), 
	__internal_accurate_pow, 
	(
	param0, 
	param1
	);
	ld.param.f64 	%fd109, [retval0];
	} // callseq 4
	neg.f64 	%fd111, %fd109;
	selp.f64 	%fd112, %fd111, %fd109, %p48;
	selp.f64 	%fd113, %fd112, %fd109, %p45;
	add.f64 	%fd114, %fd23, 0d3FF0000000000000;
	{
	.reg .b32 %temp; 
	mov.b64 	{%temp, %r109}, %fd114;
	}
	and.b32  	%r110, %r109, 2146435072;
	setp.eq.s32 	%p50, %r110, 2146435072;
	mov.f64 	%fd115, 0d3FF0000000000000;
	add.rn.f64 	%fd116, %fd23, %fd115;
	selp.f64 	%fd117, %fd116, %fd113, %p50;
	selp.f64 	%fd118, 0d3FF0000000000000, %fd117, %p44;
	fma.rn.f64 	%fd119, %fd108, %fd118, %fd107;
	ld.global.f64 	%fd120, [%rd1+16];
	{ // callseq 5, 0
	.param .b64 param0;
	st.param.f64 	[param0], %fd3;
	.param .b64 param1;
	st.param.f64 	[param1], 0d4000000000000000;
	.param .b64 retval0;
	call.uni (retval0), 
	__internal_accurate_pow, 
	(
	param0, 
	param1
	);
	ld.param.f64 	%fd121, [retval0];
	} // callseq 5
	neg.f64 	%fd123, %fd121;
	selp.f64 	%fd124, %fd123, %fd121, %p49;
	selp.f64 	%fd125, %fd124, %fd121, %p45;
	add.f64 	%fd126, %fd23, 0d4000000000000000;
	{
	.reg .b32 %temp; 
	mov.b64 	{%temp, %r111}, %fd126;
	}
	and.b32  	%r112, %r111, 2146435072;
	setp.eq.s32 	%p51, %r112, 2146435072;
	mov.f64 	%fd127, 0d4000000000000000;
	add.rn.f64 	%fd128, %fd23, %fd127;
	selp.f64 	%fd129, %fd128, %fd125, %p51;
	selp.f64 	%fd130, 0d3FF0000000000000, %fd129, %p44;
	fma.rn.f64 	%fd131, %fd120, %fd130, %fd119;
	ld.global.f64 	%fd132, [%rd1+24];
	{ // callseq 6, 0
	.param .b64 param0;
	st.param.f64 	[param0], %fd3;
	.param .b64 param1;
	st.param.f64 	[param1], 0d4008000000000000;
	.param .b64 retval0;
	call.uni (retval0), 
	__internal_accurate_pow, 
	(
	param0, 
	param1
	);
	ld.param.f64 	%fd133, [retval0];
	} // callseq 6
	neg.f64 	%fd135, %fd133;
	selp.f64 	%fd136, %fd135, %fd133, %p47;
	selp.f64 	%fd137, %fd136, %fd133, %p45;
	add.f64 	%fd138, %fd23, 0d4008000000000000;
	{
	.reg .b32 %temp; 
	mov.b64 	{%temp, %r113}, %fd138;
	}
	and.b32  	%r114, %r113, 2146435072;
	setp.eq.s32 	%p52, %r114, 2146435072;
	mov.f64 	%fd139, 0d4008000000000000;
	add.rn.f64 	%fd140, %fd23, %fd139;
	selp.f64 	%fd141, %fd140, %fd137, %p52;
	selp.f64 	%fd142, 0d3FF0000000000000, %fd141, %p44;
	fma.rn.f64 	%fd143, %fd132, %fd142, %fd131;
	ld.global.f64 	%fd144, [%rd1+32];
	{ // callseq 7, 0
	.param .b64 param0;
	st.param.f64 	[param0], %fd3;
	.param .b64 param1;
	st.param.f64 	[param1], 0d4010000000000000;
	.param .b64 retval0;
	call.uni (retval0), 
	__internal_accurate_pow, 
	(
	param0, 
	param1
	);
	ld.param.f64 	%fd145, [retval0];
	} // callseq 7
	neg.f64 	%fd147, %fd145;
	selp.f64 	%fd148, %fd147, %fd145, %p46;
	selp.f64 	%fd149, %fd148, %fd145, %p45;
	add.f64 	%fd150, %fd23, 0d4010000000000000;
	{
	.reg .b32 %temp; 
	mov.b64 	{%temp, %r115}, %fd150;
	}
	and.b32  	%r116, %r115, 2146435072;
	setp.eq.s32 	%p53, %r116, 2146435072;
	mov.f64 	%fd151, 0d4010000000000000;
	add.rn.f64 	%fd152, %fd23, %fd151;
	selp.f64 	%fd153, %fd152, %fd149, %p53;
	selp.f64 	%fd154, 0d3FF0000000000000, %fd153, %p44;
	fma.rn.f64 	%fd199, %fd144, %fd154, %fd143;
	bra.uni 	$L__BB1_10;
$L__BB1_7:
	setp.neu.f64 	%p5, %fd23, 0d0000000000000000;
	@%p5 bra 	$L__BB1_9;
	setp.eq.f64 	%p24, %fd23, 0d3FF0000000000000;
	setp.neu.f64 	%p25, %fd3, 0d7FF0000000000000;
	setp.lt.s32 	%p26, %r13, 0;
	setp.lt.s32 	%p27, %r9, 0;
	setp.eq.s32 	%p28, %r10, 1072693248;
	setp.lt.s32 	%p29, %r7, 0;
	setp.eq.s32 	%p30, %r8, 1073741824;
	setp.lt.s32 	%p31, %r5, 0;
	setp.eq.s32 	%p32, %r6, 1072693248;
	setp.lt.s32 	%p33, %r2, 0;
	setp.eq.s32 	%p34, %r3, 1062207488;
	ld.global.f64 	%fd73, [%rd1];
	add.f64 	%fd74, %fd73, 0d0000000000000000;
	ld.global.f64 	%fd75, [%rd1+8];
	selp.b32 	%r61, %r13, 0, %p32;
	or.b32  	%r62, %r61, 2146435072;
	selp.b32 	%r63, %r62, %r61, %p31;
	mov.b32 	%r64, 0;
	mov.b64 	%fd76, {%r64, %r63};
	add.f64 	%fd77, %fd23, 0d3FF0000000000000;
	{
	.reg .b32 %temp; 
	mov.b64 	{%temp, %r65}, %fd77;
	}
	and.b32  	%r66, %r65, 2146435072;
	setp.ne.s32 	%p35, %r66, 2146435072;
	and.b32  	%r67, %r5, 2147483647;
	setp.ne.s32 	%p36, %r67, 1071644672;
	selp.b32 	%r68, 0, 2146435072, %p31;
	or.b32  	%r69, %r68, -2147483648;
	selp.b32 	%r70, %r69, %r68, %p36;
	selp.b32 	%r71, %r70, %r68, %p32;
	selp.b32 	%r72, %r71, %r68, %p26;
	mov.b64 	%fd78, {%r64, %r72};
	selp.f64 	%fd79, %fd76, %fd78, %p25;
	selp.f64 	%fd80, %fd76, %fd79, %p35;
	selp.f64 	%fd81, 0d3FF0000000000000, %fd80, %p24;
	fma.rn.f64 	%fd82, %fd75, %fd81, %fd74;
	ld.global.f64 	%fd83, [%rd1+16];
	selp.b32 	%r73, %r13, 0, %p34;
	or.b32  	%r74, %r73, 2146435072;
	selp.b32 	%r75, %r74, %r73, %p33;
	mov.b64 	%fd84, {%r64, %r75};
	add.f64 	%fd85, %fd23, 0d4000000000000000;
	{
	.reg .b32 %temp; 
	mov.b64 	{%temp, %r76}, %fd85;
	}
	and.b32  	%r77, %r76, 2146435072;
	setp.ne.s32 	%p37, %r77, 2146435072;
	and.b32  	%r78, %r2, 2147483647;
	setp.ne.s32 	%p38, %r78, 1071644672;
	or.b32  	%r79, %r4, -2147483648;
	selp.b32 	%r80, %r79, %r4, %p38;
	selp.b32 	%r81, %r80, %r4, %p34;
	selp.b32 	%r82, %r81, %r4, %p26;
	mov.b64 	%fd86, {%r64, %r82};
	selp.f64 	%fd87, %fd84, %fd86, %p25;
	selp.f64 	%fd88, %fd84, %fd87, %p37;
	selp.f64 	%fd89, 0d3FF0000000000000, %fd88, %p24;
	fma.rn.f64 	%fd90, %fd83, %fd89, %fd82;
	ld.global.f64 	%fd91, [%rd1+24];
	selp.b32 	%r83, %r13, 0, %p30;
	or.b32  	%r84, %r83, 2146435072;
	selp.b32 	%r85, %r84, %r83, %p29;
	mov.b64 	%fd92, {%r64, %r85};
	add.f64 	%fd93, %fd23, 0d4008000000000000;
	{
	.reg .b32 %temp; 
	mov.b64 	{%temp, %r86}, %fd93;
	}
	and.b32  	%r87, %r86, 2146435072;
	setp.ne.s32 	%p39, %r87, 2146435072;
	and.b32  	%r88, %r7, 2147483647;
	setp.ne.s32 	%p40, %r88, 1071644672;
	selp.b32 	%r89, 0, 2146435072, %p29;
	or.b32  	%r90, %r89, -2147483648;
	selp.b32 	%r91, %r90, %r89, %p40;
	selp.b32 	%r92, %r91, %r89, %p30;
	selp.b32 	%r93, %r92, %r89, %p26;
	mov.b64 	%fd94, {%r64, %r93};
	selp.f64 	%fd95, %fd92, %fd94, %p25;
	selp.f64 	%fd96, %fd92, %fd95, %p39;
	selp.f64 	%fd97, 0d3FF0000000000000, %fd96, %p24;
	fma.rn.f64 	%fd98, %fd91, %fd97, %fd90;
	ld.global.f64 	%fd99, [%rd1+32];
	selp.b32 	%r94, %r13, 0, %p28;
	or.b32  	%r95, %r94, 2146435072;
	selp.b32 	%r96, %r95, %r94, %p27;
	mov.b64 	%fd100, {%r64, %r96};
	add.f64 	%fd101, %fd23, 0d4010000000000000;
	{
	.reg .b32 %temp; 
	mov.b64 	{%temp, %r97}, %fd101;
	}
	and.b32  	%r98, %r97, 2146435072;
	setp.ne.s32 	%p41, %r98, 2146435072;
	and.b32  	%r99, %r9, 2147483647;
	setp.ne.s32 	%p42, %r99, 1071644672;
	selp.b32 	%r100, 0, 2146435072, %p27;
	or.b32  	%r101, %r100, -2147483648;
	selp.b32 	%r102, %r101, %r100, %p42;
	selp.b32 	%r103, %r102, %r100, %p28;
	selp.b32 	%r104, %r103, %r100, %p26;
	mov.b64 	%fd102, {%r64, %r104};
	selp.f64 	%fd103, %fd100, %fd102, %p25;
	selp.f64 	%fd104, %fd100, %fd103, %p41;
	selp.f64 	%fd105, 0d3FF0000000000000, %fd104, %p24;
	fma.rn.f64 	%fd199, %fd99, %fd105, %fd98;
	bra.uni 	$L__BB1_10;
$L__BB1_9:
	setp.eq.f64 	%p6, %fd23, 0d3FF0000000000000;
	setp.neu.f64 	%p7, %fd3, 0d7FF0000000000000;
	setp.lt.s32 	%p8, %r13, 0;
	setp.eq.s32 	%p9, %r10, 1072693248;
	setp.eq.s32 	%p10, %r8, 1073741824;
	setp.eq.s32 	%p11, %r6, 1072693248;
	setp.eq.s32 	%p12, %r3, 1062207488;
	ld.global.f64 	%fd24, [%rd1];
	add.f64 	%fd25, %fd24, 0d0000000000000000;
	ld.global.f64 	%fd26, [%rd1+8];
	{ // callseq 0, 0
	.param .b64 param0;
	st.param.f64 	[param0], %fd3;
	.param .b64 param1;
	st.param.f64 	[param1], 0d3FF0000000000000;
	.param .b64 retval0;
	call.uni (retval0), 
	__internal_accurate_pow, 
	(
	param0, 
	param1
	);
	ld.param.f64 	%fd27, [retval0];
	} // callseq 0
	neg.f64 	%fd29, %fd27;
	selp.f64 	%fd30, %fd29, %fd27, %p11;
	selp.f64 	%fd31, %fd30, %fd27, %p8;
	add.f64 	%fd32, %fd23, 0d3FF0000000000000;
	{
	.reg .b32 %temp; 
	mov.b64 	{%temp, %r25}, %fd32;
	}
	and.b32  	%r26, %r25, 2146435072;
	setp.ne.s32 	%p13, %r26, 2146435072;
	and.b32  	%r27, %r5, 2147483647;
	setp.ne.s32 	%p14, %r27, 1071644672;
	setp.lt.s32 	%p15, %r5, 0;
	selp.b32 	%r28, 0, 2146435072, %p15;
	or.b32  	%r29, %r28, -2147483648;
	selp.b32 	%r30, %r29, %r28, %p14;
	selp.b32 	%r31, %r30, %r28, %p11;
	selp.b32 	%r32, %r31, %r28, %p8;
	mov.b32 	%r33, 0;
	mov.b64 	%fd33, {%r33, %r32};
	selp.f64 	%fd34, %fd31, %fd33, %p7;
	selp.f64 	%fd35, %fd31, %fd34, %p13;
	selp.f64 	%fd36, 0d3FF0000000000000, %fd35, %p6;
	fma.rn.f64 	%fd37, %fd26, %fd36, %fd25;
	ld.global.f64 	%fd38, [%rd1+16];
	{ // callseq 1, 0
	.param .b64 param0;
	st.param.f64 	[param0], %fd3;
	.param .b64 param1;
	st.param.f64 	[param1], 0d4000000000000000;
	.param .b64 retval0;
	call.uni (retval0), 
	__internal_accurate_pow, 
	(
	param0, 
	param1
	);
	ld.param.f64 	%fd39, [retval0];
	} // callseq 1
	neg.f64 	%fd41, %fd39;
	selp.f64 	%fd42, %fd41, %fd39, %p12;
	selp.f64 	%fd43, %fd42, %fd39, %p8;
	add.f64 	%fd44, %fd23, 0d4000000000000000;
	{
	.reg .b32 %temp; 
	mov.b64 	{%temp, %r34}, %fd44;
	}
	and.b32  	%r35, %r34, 2146435072;
	setp.ne.s32 	%p16, %r35, 2146435072;
	and.b32  	%r36, %r2, 2147483647;
	setp.ne.s32 	%p17, %r36, 1071644672;
	or.b32  	%r37, %r4, -2147483648;
	selp.b32 	%r38, %r37, %r4, %p17;
	selp.b32 	%r39, %r38, %r4, %p12;
	selp.b32 	%r40, %r39, %r4, %p8;
	mov.b64 	%fd45, {%r33, %r40};
	selp.f64 	%fd46, %fd43, %fd45, %p7;
	selp.f64 	%fd47, %fd43, %fd46, %p16;
	selp.f64 	%fd48, 0d3FF0000000000000, %fd47, %p6;
	fma.rn.f64 	%fd49, %fd38, %fd48, %fd37;
	ld.global.f64 	%fd50, [%rd1+24];
	{ // callseq 2, 0
	.param .b64 param0;
	st.param.f64 	[param0], %fd3;
	.param .b64 param1;
	st.param.f64 	[param1], 0d4008000000000000;
	.param .b64 retval0;
	call.uni (retval0), 
	__internal_accurate_pow, 
	(
	param0, 
	param1
	);
	ld.param.f64 	%fd51, [retval0];
	} // callseq 2
	neg.f64 	%fd53, %fd51;
	selp.f64 	%fd54, %fd53, %fd51, %p10;
	selp.f64 	%fd55, %fd54, %fd51, %p8;
	add.f64 	%fd56, %fd23, 0d4008000000000000;
	{
	.reg .b32 %temp; 
	mov.b64 	{%temp, %r41}, %fd56;
	}
	and.b32  	%r42, %r41, 2146435072;
	setp.ne.s32 	%p18, %r42, 2146435072;
	and.b32  	%r43, %r7, 2147483647;
	setp.ne.s32 	%p19, %r43, 1071644672;
	setp.lt.s32 	%p20, %r7, 0;
	selp.b32 	%r44, 0, 2146435072, %p20;
	or.b32  	%r45, %r44, -2147483648;
	selp.b32 	%r46, %r45, %r44, %p19;
	selp.b32 	%r47, %r46, %r44, %p10;
	selp.b32 	%r48, %r47, %r44, %p8;
	mov.b64 	%fd57, {%r33, %r48};
	selp.f64 	%fd58, %fd55, %fd57, %p7;
	selp.f64 	%fd59, %fd55, %fd58, %p18;
	selp.f64 	%fd60, 0d3FF0000000000000, %fd59, %p6;
	fma.rn.f64 	%fd61, %fd50, %fd60, %fd49;
	ld.global.f64 	%fd62, [%rd1+32];
	{ // callseq 3, 0
	.param .b64 param0;
	st.param.f64 	[param0], %fd3;
	.param .b64 param1;
	st.param.f64 	[param1], 0d4010000000000000;
	.param .b64 retval0;
	call.uni (retval0), 
	__internal_accurate_pow, 
	(
	param0, 
	param1
	);
	ld.param.f64 	%fd63, [retval0];
	} // callseq 3
	neg.f64 	%fd65, %fd63;
	selp.f64 	%fd66, %fd65, %fd63, %p9;
	selp.f64 	%fd67, %fd66, %fd63, %p8;
	add.f64 	%fd68, %fd23, 0d4010000000000000;
	{
	.reg .b32 %temp; 
	mov.b64 	{%temp, %r49}, %fd68;
	}
	and.b32  	%r50, %r49, 2146435072;
	setp.ne.s32 	%p21, %r50, 2146435072;
	and.b32  	%r51, %r9, 2147483647;
	setp.ne.s32 	%p22, %r51, 1071644672;
	setp.lt.s32 	%p23, %r9, 0;
	selp.b32 	%r52, 0, 2146435072, %p23;
	or.b32  	%r53, %r52, -2147483648;
	selp.b32 	%r54, %r53, %r52, %p22;
	selp.b32 	%r55, %r54, %r52, %p9;
	selp.b32 	%r56, %r55, %r52, %p8;
	mov.b64 	%fd69, {%r33, %r56};
	selp.f64 	%fd70, %fd67, %fd69, %p7;
	selp.f64 	%fd71, %fd67, %fd70, %p21;
	selp.f64 	%fd72, 0d3FF0000000000000, %fd71, %p6;
	fma.rn.f64 	%fd199, %fd62, %fd72, %fd61;
$L__BB1_10:
	setp.lt.s32 	%p67, %r2, 0;
	setp.eq.s32 	%p68, %r3, 1062207488;
	ld.global.f64 	%fd188, [%rd14];
	sub.f64 	%fd9, %fd199, %fd188;
	{
	.reg .b32 %temp; 
	mov.b64 	{%temp, %r14}, %fd9;
	}
	abs.f64 	%fd10, %fd9;
	{ // callseq 8, 0
	.param .b64 param0;
	st.param.f64 	[param0], %fd10;
	.param .b64 param1;
	st.param.f64 	[param1], 0d4000000000000000;
	.param .b64 retval0;
	call.uni (retval0), 
	__internal_accurate_pow, 
	(
	param0, 
	param1
	);
	ld.param.f64 	%fd189, [retval0];
	} // callseq 8
	setp.lt.s32 	%p70, %r14, 0;
	neg.f64 	%fd191, %fd189;
	selp.f64 	%fd192, %fd191, %fd189, %p68;
	selp.f64 	%fd193, %fd192, %fd189, %p70;
	setp.eq.f64 	%p71, %fd9, 0d0000000000000000;
	selp.b32 	%r138, %r14, 0, %p68;
	or.b32  	%r139, %r138, 2146435072;
	selp.b32 	%r140, %r139, %r138, %p67;
	mov.b32 	%r141, 0;
	mov.b64 	%fd194, {%r141, %r140};
	selp.f64 	%fd200, %fd194, %fd193, %p71;
	add.f64 	%fd195, %fd9, 0d4000000000000000;
	{
	.reg .b32 %temp; 
	mov.b64 	{%temp, %r142}, %fd195;
	}
	and.b32  	%r143, %r142, 2146435072;
	setp.ne.s32 	%p72, %r143, 2146435072;
	@%p72 bra 	$L__BB1_15;
	setp.num.f64 	%p73, %fd9, %fd9;
	@%p73 bra 	$L__BB1_13;
	mov.f64 	%fd196, 0d4000000000000000;
	add.rn.f64 	%fd200, %fd9, %fd196;
	bra.uni 	$L__BB1_15;
$L__BB1_13:
	setp.neu.f64 	%p74, %fd10, 0d7FF0000000000000;
	@%p74 bra 	$L__BB1_15;
	setp.lt.s32 	%p75, %r14, 0;
	setp.eq.s32 	%p76, %r3, 1062207488;
	and.b32  	%r145, %r2, 2147483647;
	setp.ne.s32 	%p77, %r145, 1071644672;
	or.b32  	%r146, %r4, -2147483648;
	selp.b32 	%r147, %r146, %r4, %p77;
	selp.b32 	%r148, %r147, %r4, %p76;
	selp.b32 	%r149, %r148, %r4, %p75;
	mov.b32 	%r150, 0;
	mov.b64 	%fd200, {%r150, %r149};
$L__BB1_15:
	setp.eq.f64 	%p78, %fd9, 0d3FF0000000000000;
	selp.f64 	%fd197, 0d3FF0000000000000, %fd200, %p78;
	add.f64 	%fd201, %fd201, %fd197;
	add.s32 	%r151, %r151, 1;
	setp.ne.s32 	%p79, %r151, 0;
	add.s64 	%rd14, %rd14, 8;
	add.s64 	%rd13, %rd13, 8;
	@%p79 bra 	$L__BB1_3;
$L__BB1_16:
	st.global.f64 	[%rd1+40], %fd201;
$L__BB1_17:
	ret;

}
	// .globl	_Z9CrossoverP10Polynomialii
.visible .entry _Z9CrossoverP10Polynomialii(
	.param .u64 .ptr .align 1 _Z9CrossoverP10Polynomialii_param_0,
	.param .u32 _Z9CrossoverP10Polynomialii_param_1,
	.param .u32 _Z9CrossoverP10Polynomialii_param_2
)
{
	.reg .pred 	%p<2>;
	.reg .b32 	%r<8>;
	.reg .b64 	%rd<7>;
	.reg .b64 	%fd<6>;

	ld.param.u64 	%rd1, [_Z9CrossoverP10Polynomialii_param_0];
	ld.param.u32 	%r3, [_Z9CrossoverP10Polynomialii_param_1];
	ld.param.u32 	%r2, [_Z9CrossoverP10Polynomialii_param_2];
	mov.u32 	%r4, %ctaid.x;
	mov.u32 	%r5, %ntid.x;
	mov.u32 	%r6, %tid.x;
	mad.lo.s32 	%r1, %r4, %r5, %r6;
	add.s32 	%r7, %r2, %r1;
	setp.ge.s32 	%p1, %r7, %r3;
	@%p1 bra 	$L__BB2_2;
	cvta.to.global.u64 	%rd2, %rd1;
	mul.wide.s32 	%rd3, %r1, 48;
	add.s64 	%rd4, %rd2, %rd3;
	mul.wide.s32 	%rd5, %r2, 48;
	add.s64 	%rd6, %rd4, %rd5;
	ld.global.f64 	%fd1, [%rd4];
	st.global.f64 	[%rd6], %fd1;
	ld.global.f64 	%fd2, [%rd4+8];
	st.global.f64 	[%rd6+8], %fd2;
	ld.global.f64 	%fd3, [%rd4+16];
	st.global.f64 	[%rd6+16], %fd3;
	ld.global.f64 	%fd4, [%rd4+24];
	st.global.f64 	[%rd6+24], %fd4;
	ld.global.f64 	%fd5, [%rd4+32];
	st.global.f64 	[%rd6+32], %fd5;
$L__BB2_2:
	ret;

}
	// .globl	_Z13CrossoverNextP10Polynomialii
.visible .entry _Z13CrossoverNextP10Polynomialii(
	.param .u64 .ptr .align 1 _Z13CrossoverNextP10Polynomialii_param_0,
	.param .u32 _Z13CrossoverNextP10Polynomialii_param_1,
	.param .u32 _Z13CrossoverNextP10Polynomialii_param_2
)
{
	.reg .pred 	%p<24>;
	.reg .b32 	%r<169>;
	.reg .b32 	%f<146>;
	.reg .b64 	%rd<16>;
	.reg .b64 	%fd<11>;

	ld.param.u64 	%rd3, [_Z13CrossoverNextP10Polynomialii_param_0];
	ld.param.u32 	%r2, [_Z13CrossoverNextP10Polynomialii_param_1];
	ld.param.u32 	%r3, [_Z13CrossoverNextP10Polynomialii_param_2];
	mov.u32 	%r4, %ctaid.x;
	mov.u32 	%r5, %ntid.x;
	mov.u32 	%r6, %tid.x;
	mad.lo.s32 	%r7, %r4, %r5, %r6;
	add.s32 	%r1, %r7, %r3;
	setp.ge.s32 	%p1, %r1, %r2;
	and.b32  	%r8, %r1, 1;
	setp.eq.b32 	%p2, %r8, 1;
	or.pred  	%p3, %p1, %p2;
	@%p3 bra 	$L__BB3_11;
	cvta.to.global.u64 	%rd5, %rd3;
	cvt.s64.s32 	%rd1, %r1;
	mul.wide.s32 	%rd6, %r1, 48;
	add.s64 	%rd2, %rd5, %rd6;
	// begin inline asm
	mov.u64 	%rd4, %clock64;
	// end inline asm
	add.s64 	%rd7, %rd4, %rd1;
	cvt.u32.u64 	%r9, %rd7;
	xor.b32  	%r10, %r9, -1429050551;
	mul.lo.s32 	%r11, %r10, 1099087573;
	{ .reg .b32 tmp; mov.b64 {tmp, %r12}, %rd7; }
	xor.b32  	%r13, %r12, -136515619;
	mad.lo.s32 	%r14, %r13, -1703105765, %r11;
	add.s32 	%r15, %r14, 6615241;
	add.s32 	%r16, %r11, 5783321;
	xor.b32  	%r17, %r11, 362436069;
	add.s32 	%r18, %r11, 123456789;
	shr.u32 	%r19, %r18, 2;
	xor.b32  	%r20, %r19, %r18;
	shl.b32 	%r21, %r16, 4;
	shl.b32 	%r22, %r20, 1;
	xor.b32  	%r23, %r21, %r22;
	xor.b32  	%r24, %r23, %r16;
	xor.b32  	%r25, %r24, %r20;
	add.s32 	%r26, %r15, %r25;
	add.s32 	%r27, %r26, 362437;
	shr.u32 	%r28, %r17, 2;
	xor.b32  	%r29, %r28, %r17;
	shl.b32 	%r30, %r25, 4;
	shl.b32 	%r31, %r29, 1;
	xor.b32  	%r32, %r31, %r30;
	xor.b32  	%r33, %r32, %r29;
	xor.b32  	%r34, %r33, %r25;
	add.s32 	%r35, %r15, %r34;
	add.s32 	%r36, %r35, 724874;
	cvt.rn.f32.u32 	%f1, %r27;
	fma.rn.f32 	%f2, %f1, 0f2F800000, 0f2F000000;
	cvt.rn.f32.u32 	%f3, %r36;
	fma.rn.f32 	%f4, %f3, 0f30C90FDB, 0f30490FDB;
	setp.lt.f32 	%p4, %f2, 0f00800000;
	mul.f32 	%f5, %f2, 0f4B000000;
	selp.f32 	%f6, %f5, %f2, %p4;
	selp.f32 	%f7, 0fC1B80000, 0f00000000, %p4;
	mov.b32 	%r37, %f6;
	add.s32 	%r38, %r37, -1059760811;
	and.b32  	%r39, %r38, -8388608;
	sub.s32 	%r40, %r37, %r39;
	mov.b32 	%f8, %r40;
	cvt.rn.f32.s32 	%f9, %r39;
	fma.rn.f32 	%f10, %f9, 0f34000000, %f7;
	add.f32 	%f11, %f8, 0fBF800000;
	fma.rn.f32 	%f12, %f11, 0fBE055027, 0f3E1039F6;
	fma.rn.f32 	%f13, %f12, %f11, 0fBDF8CDCC;
	fma.rn.f32 	%f14, %f13, %f11, 0f3E0F2955;
	fma.rn.f32 	%f15, %f14, %f11, 0fBE2AD8B9;
	fma.rn.f32 	%f16, %f15, %f11, 0f3E4CED0B;
	fma.rn.f32 	%f17, %f16, %f11, 0fBE7FFF22;
	fma.rn.f32 	%f18, %f17, %f11, 0f3EAAAA78;
	fma.rn.f32 	%f19, %f18, %f11, 0fBF000000;
	mul.f32 	%f20, %f11, %f19;
	fma.rn.f32 	%f21, %f20, %f11, %f11;
	fma.rn.f32 	%f22, %f10, 0f3F317218, %f21;
	setp.gt.u32 	%p5, %r37, 2139095039;
	fma.rn.f32 	%f23, %f6, 0f7F800000, 0f7F800000;
	selp.f32 	%f24, %f23, %f22, %p5;
	setp.eq.f32 	%p6, %f6, 0f00000000;
	mul.f32 	%f25, %f24, 0fC0000000;
	selp.f32 	%f26, 0f7F800000, %f25, %p6;
	sqrt.rn.f32 	%f27, %f26;
	sin.approx.f32 	%f28, %f4;
	fma.rn.f32 	%f29, %f27, %f28, 0fBF000000;
	setp.leu.f32 	%p7, %f29, 0f00000000;
	@%p7 bra 	$L__BB3_3;
	ld.global.f64 	%fd1, [%rd2];
	ld.global.f64 	%fd2, [%rd2+48];
	st.global.f64 	[%rd2], %fd2;
	st.global.f64 	[%rd2+48], %fd1;
$L__BB3_3:
	// begin inline asm
	mov.u64 	%rd8, %clock64;
	// end inline asm
	add.s64 	%rd9, %rd8, %rd1;
	cvt.u32.u64 	%r41, %rd9;
	xor.b32  	%r42, %r41, -1429050551;
	mul.lo.s32 	%r43, %r42, 1099087573;
	{ .reg .b32 tmp; mov.b64 {tmp, %r44}, %rd9; }
	xor.b32  	%r45, %r44, -136515619;
	mad.lo.s32 	%r46, %r45, -1703105765, %r43;
	add.s32 	%r47, %r46, 6615241;
	add.s32 	%r48, %r43, 5783321;
	xor.b32  	%r49, %r43, 362436069;
	add.s32 	%r50, %r43, 123456789;
	shr.u32 	%r51, %r50, 2;
	xor.b32  	%r52, %r51, %r50;
	shl.b32 	%r53, %r48, 4;
	shl.b32 	%r54, %r52, 1;
	xor.b32  	%r55, %r53, %r54;
	xor.b32  	%r56, %r55, %r48;
	xor.b32  	%r57, %r56, %r52;
	add.s32 	%r58, %r47, %r57;
	add.s32 	%r59, %r58, 362437;
	shr.u32 	%r60, %r49, 2;
	xor.b32  	%r61, %r60, %r49;
	shl.b32 	%r62, %r57, 4;
	shl.b32 	%r63, %r61, 1;
	xor.b32  	%r64, %r63, %r62;
	xor.b32  	%r65, %r64, %r61;
	xor.b32  	%r66, %r65, %r57;
	add.s32 	%r67, %r47, %r66;
	add.s32 	%r68, %r67, 724874;
	cvt.rn.f32.u32 	%f30, %r59;
	fma.rn.f32 	%f31, %f30, 0f2F800000, 0f2F000000;
	cvt.rn.f32.u32 	%f32, %r68;
	fma.rn.f32 	%f33, %f32, 0f30C90FDB, 0f30490FDB;
	setp.lt.f32 	%p8, %f31, 0f00800000;
	mul.f32 	%f34, %f31, 0f4B000000;
	selp.f32 	%f35, %f34, %f31, %p8;
	selp.f32 	%f36, 0fC1B80000, 0f00000000, %p8;
	mov.b32 	%r69, %f35;
	add.s32 	%r70, %r69, -1059760811;
	and.b32  	%r71, %r70, -8388608;
	sub.s32 	%r72, %r69, %r71;
	mov.b32 	%f37, %r72;
	cvt.rn.f32.s32 	%f38, %r71;
	fma.rn.f32 	%f39, %f38, 0f34000000, %f36;
	add.f32 	%f40, %f37, 0fBF800000;
	fma.rn.f32 	%f41, %f40, 0fBE055027, 0f3E1039F6;
	fma.rn.f32 	%f42, %f41, %f40, 0fBDF8CDCC;
	fma.rn.f32 	%f43, %f42, %f40, 0f3E0F2955;
	fma.rn.f32 	%f44, %f43, %f40, 0fBE2AD8B9;
	fma.rn.f32 	%f45, %f44, %f40, 0f3E4CED0B;
	fma.rn.f32 	%f46, %f45, %f40, 0fBE7FFF22;
	fma.rn.f32 	%f47, %f46, %f40, 0f3EAAAA78;
	fma.rn.f32 	%f48, %f47, %f40, 0fBF000000;
	mul.f32 	%f49, %f40, %f48;
	fma.rn.f32 	%f50, %f49, %f40, %f40;
	fma.rn.f32 	%f51, %f39, 0f3F317218, %f50;
	setp.gt.u32 	%p9, %r69, 2139095039;
	fma.rn.f32 	%f52, %f35, 0f7F800000, 0f7F800000;
	selp.f32 	%f53, %f52, %f51, %p9;
	setp.eq.f32 	%p10, %f35, 0f00000000;
	mul.f32 	%f54, %f53, 0fC0000000;
	selp.f32 	%f55, 0f7F800000, %f54, %p10;
	sqrt.rn.f32 	%f56, %f55;
	sin.approx.f32 	%f57, %f33;
	fma.rn.f32 	%f58, %f56, %f57, 0fBF000000;
	setp.leu.f32 	%p11, %f58, 0f00000000;
	@%p11 bra 	$L__BB3_5;
	ld.global.f64 	%fd3, [%rd2+8];
	ld.global.f64 	%fd4, [%rd2+56];
	st.global.f64 	[%rd2+8], %fd4;
	st.global.f64 	[%rd2+56], %fd3;
$L__BB3_5:
	// begin inline asm
	mov.u64 	%rd10, %clock64;
	// end inline asm
	add.s64 	%rd11, %rd10, %rd1;
	cvt.u32.u64 	%r73, %rd11;
	xor.b32  	%r74, %r73, -1429050551;
	mul.lo.s32 	%r75, %r74, 1099087573;
	{ .reg .b32 tmp; mov.b64 {tmp, %r76}, %rd11; }
	xor.b32  	%r77, %r76, -136515619;
	mad.lo.s32 	%r78, %r77, -1703105765, %r75;
	add.s32 	%r79, %r78, 6615241;
	add.s32 	%r80, %r75, 5783321;
	xor.b32  	%r81, %r75, 362436069;
	add.s32 	%r82, %r75, 123456789;
	shr.u32 	%r83, %r82, 2;
	xor.b32  	%r84, %r83, %r82;
	shl.b32 	%r85, %r80, 4;
	shl.b32 	%r86, %r84, 1;
	xor.b32  	%r87, %r85, %r86;
	xor.b32  	%r88, %r87, %r80;
	xor.b32  	%r89, %r88, %r84;
	add.s32 	%r90, %r79, %r89;
	add.s32 	%r91, %r90, 362437;
	shr.u32 	%r92, %r81, 2;
	xor.b32  	%r93, %r92, %r81;
	shl.b32 	%r94, %r89, 4;
	shl.b32 	%r95, %r93, 1;
	xor.b32  	%r96, %r95, %r94;
	xor.b32  	%r97, %r96, %r93;
	xor.b32  	%r98, %r97, %r89;
	add.s32 	%r99, %r79, %r98;
	add.s32 	%r100, %r99, 724874;
	cvt.rn.f32.u32 	%f59, %r91;
	fma.rn.f32 	%f60, %f59, 0f2F800000, 0f2F000000;
	cvt.rn.f32.u32 	%f61, %r100;
	fma.rn.f32 	%f62, %f61, 0f30C90FDB, 0f30490FDB;
	setp.lt.f32 	%p12, %f60, 0f00800000;
	mul.f32 	%f63, %f60, 0f4B000000;
	selp.f32 	%f64, %f63, %f60, %p12;
	selp.f32 	%f65, 0fC1B80000, 0f00000000, %p12;
	mov.b32 	%r101, %f64;
	add.s32 	%r102, %r101, -1059760811;
	and.b32  	%r103, %r102, -8388608;
	sub.s32 	%r104, %r101, %r103;
	mov.b32 	%f66, %r104;
	cvt.rn.f32.s32 	%f67, %r103;
	fma.rn.f32 	%f68, %f67, 0f34000000, %f65;
	add.f32 	%f69, %f66, 0fBF800000;
	fma.rn.f32 	%f70, %f69, 0fBE055027, 0f3E1039F6;
	fma.rn.f32 	%f71, %f70, %f69, 0fBDF8CDCC;
	fma.rn.f32 	%f72, %f71, %f69, 0f3E0F2955;
	fma.rn.f32 	%f73, %f72, %f69, 0fBE2AD8B9;
	fma.rn.f32 	%f74, %f73, %f69, 0f3E4CED0B;
	fma.rn.f32 	%f75, %f74, %f69, 0fBE7FFF22;
	fma.rn.f32 	%f76, %f75, %f69, 0f3EAAAA78;
	fma.rn.f32 	%f77, %f76, %f69, 0fBF000000;
	mul.f32 	%f78, %f69, %f77;
	fma.rn.f32 	%f79, %f78, %f69, %f69;
	fma.rn.f32 	%f80, %f68, 0f3F317218, %f79;
	setp.gt.u32 	%p13, %r101, 2139095039;
	fma.rn.f32 	%f81, %f64, 0f7F800000, 0f7F800000;
	selp.f32 	%f82, %f81, %f80, %p13;
	setp.eq.f32 	%p14, %f64, 0f00000000;
	mul.f32 	%f83, %f82, 0fC0000000;
	selp.f32 	%f84, 0f7F800000, %f83, %p14;
	sqrt.rn.f32 	%f85, %f84;
	sin.approx.f32 	%f86, %f62;
	fma.rn.f32 	%f87, %f85, %f86, 0fBF000000;
	setp.leu.f32 	%p15, %f87, 0f00000000;
	@%p15 bra 	$L__BB3_7;
	ld.global.f64 	%fd5, [%rd2+16];
	ld.global.f64 	%fd6, [%rd2+64];
	st.global.f64 	[%rd2+16], %fd6;
	st.global.f64 	[%rd2+64], %fd5;
$L__BB3_7:
	// begin inline asm
	mov.u64 	%rd12, %clock64;
	// end inline asm
	add.s64 	%rd13, %rd12, %rd1;
	cvt.u32.u64 	%r105, %rd13;
	xor.b32  	%r106, %r105, -1429050551;
	mul.lo.s32 	%r107, %r106, 1099087573;
	{ .reg .b32 tmp; mov.b64 {tmp, %r108}, %rd13; }
	xor.b32  	%r109, %r108, -136515619;
	mad.lo.s32 	%r110, %r109, -1703105765, %r107;
	add.s32 	%r111, %r110, 6615241;
	add.s32 	%r112, %r107, 5783321;
	xor.b32  	%r113, %r107, 362436069;
	add.s32 	%r114, %r107, 123456789;
	shr.u32 	%r115, %r114, 2;
	xor.b32  	%r116, %r115, %r114;
	shl.b32 	%r117, %r112, 4;
	shl.b32 	%r118, %r116, 1;
	xor.b32  	%r119, %r117, %r118;
	xor.b32  	%r120, %r119, %r112;
	xor.b32  	%r121, %r120, %r116;
	add.s32 	%r122, %r111, %r121;
	add.s32 	%r123, %r122, 362437;
	shr.u32 	%r124, %r113, 2;
	xor.b32  	%r125, %r124, %r113;
	shl.b32 	%r126, %r121, 4;
	shl.b32 	%r127, %r125, 1;
	xor.b32  	%r128, %r127, %r126;
	xor.b32  	%r129, %r128, %r125;
	xor.b32  	%r130, %r129, %r121;
	add.s32 	%r131, %r111, %r130;
	add.s32 	%r132, %r131, 724874;
	cvt.rn.f32.u32 	%f88, %r123;
	fma.rn.f32 	%f89, %f88, 0f2F800000, 0f2F000000;
	cvt.rn.f32.u32 	%f90, %r132;
	fma.rn.f32 	%f91, %f90, 0f30C90FDB, 0f30490FDB;
	setp.lt.f32 	%p16, %f89, 0f00800000;
	mul.f32 	%f92, %f89, 0f4B000000;
	selp.f32 	%f93, %f92, %f89, %p16;
	selp.f32 	%f94, 0fC1B80000, 0f00000000, %p16;
	mov.b32 	%r133, %f93;
	add.s32 	%r134, %r133, -1059760811;
	and.b32  	%r135, %r134, -8388608;
	sub.s32 	%r136, %r133, %r135;
	mov.b32 	%f95, %r136;
	cvt.rn.f32.s32 	%f96, %r135;
	fma.rn.f32 	%f97, %f96, 0f34000000, %f94;
	add.f32 	%f98, %f95, 0fBF800000;
	fma.rn.f32 	%f99, %f98, 0fBE055027, 0f3E1039F6;
	fma.rn.f32 	%f100, %f99, %f98, 0fBDF8CDCC;
	fma.rn.f32 	%f101, %f100, %f98, 0f3E0F2955;
	fma.rn.f32 	%f102, %f101, %f98, 0fBE2AD8B9;
	fma.rn.f32 	%f103, %f102, %f98, 0f3E4CED0B;
	fma.rn.f32 	%f104, %f103, %f98, 0fBE7FFF22;
	fma.rn.f32 	%f105, %f104, %f98, 0f3EAAAA78;
	fma.rn.f32 	%f106, %f105, %f98, 0fBF000000;
	mul.f32 	%f107, %f98, %f106;
	fma.rn.f32 	%f108, %f107, %f98, %f98;
	fma.rn.f32 	%f109, %f97, 0f3F317218, %f108;
	setp.gt.u32 	%p17, %r133, 2139095039;
	fma.rn.f32 	%f110, %f93, 0f7F800000, 0f7F800000;
	selp.f32 	%f111, %f110, %f109, %p17;
	setp.eq.f32 	%p18, %f93, 0f00000000;
	mul.f32 	%f112, %f111, 0fC0000000;
	selp.f32 	%f113, 0f7F800000, %f112, %p18;
	sqrt.rn.f32 	%f114, %f113;
	sin.approx.f32 	%f115, %f91;
	fma.rn.f32 	%f116, %f114, %f115, 0fBF000000;
	setp.leu.f32 	%p19, %f116, 0f00000000;
	@%p19 bra 	$L__BB3_9;
	ld.global.f64 	%fd7, [%rd2+24];
	ld.global.f64 	%fd8, [%rd2+72];
	st.global.f64 	[%rd2+24], %fd8;
	st.global.f64 	[%rd2+72], %fd7;
$L__BB3_9:
	// begin inline asm
	mov.u64 	%rd14, %clock64;
	// end inline asm
	add.s64 	%rd15, %rd14, %rd1;
	cvt.u32.u64 	%r137, %rd15;
	xor.b32  	%r138, %r137, -1429050551;
	mul.lo.s32 	%r139, %r138, 1099087573;
	{ .reg .b32 tmp; mov.b64 {tmp, %r140}, %rd15; }
	xor.b32  	%r141, %r140, -136515619;
	mad.lo.s32 	%r142, %r141, -1703105765, %r139;
	add.s32 	%r143, %r142, 6615241;
	add.s32 	%r144, %r139, 5783321;
	xor.b32  	%r145, %r139, 362436069;
	add.s32 	%r146, %r139, 123456789;
	shr.u32 	%r147, %r146, 2;
	xor.b32  	%r148, %r147, %r146;
	shl.b32 	%r149, %r144, 4;
	shl.b32 	%r150, %r148, 1;
	xor.b32  	%r151, %r149, %r150;
	xor.b32  	%r152, %r151, %r144;
	xor.b32  	%r153, %r152, %r148;
	add.s32 	%r154, %r143, %r153;
	add.s32 	%r155, %r154, 362437;
	shr.u32 	%r156, %r145, 2;
	xor.b32  	%r157, %r156, %r145;
	shl.b32 	%r158, %r153, 4;
	shl.b32 	%r159, %r157, 1;
	xor.b32  	%r160, %r159, %r158;
	xor.b32  	%r161, %r160, %r157;
	xor.b32  	%r162, %r161, %r153;
	add.s32 	%r163, %r143, %r162;
	add.s32 	%r164, %r163, 724874;
	cvt.rn.f32.u32 	%f117, %r155;
	fma.rn.f32 	%f118, %f117, 0f2F800000, 0f2F000000;
	cvt.rn.f32.u32 	%f119, %r164;
	fma.rn.f32 	%f120, %f119, 0f30C90FDB, 0f30490FDB;
	setp.lt.f32 	%p20, %f118, 0f00800000;
	mul.f32 	%f121, %f118, 0f4B000000;
	selp.f32 	%f122, %f121, %f118, %p20;
	selp.f32 	%f123, 0fC1B80000, 0f00000000, %p20;
	mov.b32 	%r165, %f122;
	add.s32 	%r166, %r165, -1059760811;
	and.b32  	%r167, %r166, -8388608;
	sub.s32 	%r168, %r165, %r167;
	mov.b32 	%f124, %r168;
	cvt.rn.f32.s32 	%f125, %r167;
	fma.rn.f32 	%f126, %f125, 0f34000000, %f123;
	add.f32 	%f127, %f124, 0fBF800000;
	fma.rn.f32 	%f128, %f127, 0fBE055027, 0f3E1039F6;
	fma.rn.f32 	%f129, %f128, %f127, 0fBDF8CDCC;
	fma.rn.f32 	%f130, %f129, %f127, 0f3E0F2955;
	fma.rn.f32 	%f131, %f130, %f127, 0fBE2AD8B9;
	fma.rn.f32 	%f132, %f131, %f127, 0f3E4CED0B;
	fma.rn.f32 	%f133, %f132, %f127, 0fBE7FFF22;
	fma.rn.f32 	%f134, %f133, %f127, 0f3EAAAA78;
	fma.rn.f32 	%f135, %f134, %f127, 0fBF000000;
	mul.f32 	%f136, %f127, %f135;
	fma.rn.f32 	%f137, %f136, %f127, %f127;
	fma.rn.f32 	%f138, %f126, 0f3F317218, %f137;
	setp.gt.u32 	%p21, %r165, 2139095039;
	fma.rn.f32 	%f139, %f122, 0f7F800000, 0f7F800000;
	selp.f32 	%f140, %f139, %f138, %p21;
	setp.eq.f32 	%p22, %f122, 0f00000000;
	mul.f32 	%f141, %f140, 0fC0000000;
	selp.f32 	%f142, 0f7F800000, %f141, %p22;
	sqrt.rn.f32 	%f143, %f142;
	sin.approx.f32 	%f144, %f120;
	fma.rn.f32 	%f145, %f143, %f144, 0fBF000000;
	setp.leu.f32 	%p23, %f145, 0f00000000;
	@%p23 bra 	$L__BB3_11;
	ld.global.f64 	%fd9, [%rd2+32];
	ld.global.f64 	%fd10, [%rd2+80];
	st.global.f64 	[%rd2+32], %fd10;
	st.global.f64 	[%rd2+80], %fd9;
$L__BB3_11:
	ret;

}
	// .globl	_Z8MutationP10Polynomialiidd
.visible .entry _Z8MutationP10Polynomialiidd(
	.param .u64 .ptr .align 1 _Z8MutationP10Polynomialiidd_param_0,
	.param .u32 _Z8MutationP10Polynomialiidd_param_1,
	.param .u32 _Z8MutationP10Polynomialiidd_param_2,
	.param .f64 _Z8MutationP10Polynomialiidd_param_3,
	.param .f64 _Z8MutationP10Polynomialiidd_param_4
)
{
	.reg .pred 	%p<15>;
	.reg .b32 	%r<133>;
	.reg .b32 	%f<30>;
	.reg .b64 	%rd<21>;
	.reg .b64 	%fd<86>;

	ld.param.u64 	%rd5, [_Z8MutationP10Polynomialiidd_param_0];
	ld.param.u32 	%r14, [_Z8MutationP10Polynomialiidd_param_1];
	ld.param.u32 	%r15, [_Z8MutationP10Polynomialiidd_param_2];
	ld.param.f64 	%fd12, [_Z8MutationP10Polynomialiidd_param_3];
	ld.param.f64 	%fd13, [_Z8MutationP10Polynomialiidd_param_4];
	mov.u32 	%r16, %ctaid.x;
	mov.u32 	%r17, %ntid.x;
	mov.u32 	%r18, %tid.x;
	mad.lo.s32 	%r19, %r16, %r17, %r18;
	add.s32 	%r20, %r19, %r15;
	add.s32 	%r1, %r20, 1;
	setp.ge.s32 	%p1, %r1, %r14;
	@%p1 bra 	$L__BB4_12;
	cvta.to.global.u64 	%rd6, %rd5;
	cvt.s64.s32 	%rd1, %r1;
	mov.b32 	%r22, 1127219200;
	mov.b32 	%r23, -2147483648;
	mov.b64 	%fd1, {%r23, %r22};
	mul.wide.s32 	%rd7, %r1, 48;
	add.s64 	%rd20, %rd6, %rd7;
	mov.b32 	%r128, 0;
$L__BB4_2:
	// begin inline asm
	mov.u64 	%rd8, %clock64;
	// end inline asm
	add.s64 	%rd9, %rd8, %rd1;
	cvt.u32.u64 	%r24, %rd9;
	xor.b32  	%r25, %r24, -1429050551;
	mul.lo.s32 	%r26, %r25, 1099087573;
	{ .reg .b32 tmp; mov.b64 {tmp, %r27}, %rd9; }
	xor.b32  	%r28, %r27, -136515619;
	mad.lo.s32 	%r29, %r28, -1703105765, %r26;
	add.s32 	%r30, %r29, 6615241;
	add.s32 	%r31, %r26, 5783321;
	xor.b32  	%r32, %r26, 362436069;
	add.s32 	%r33, %r26, 123456789;
	shr.u32 	%r34, %r33, 2;
	xor.b32  	%r35, %r34, %r33;
	shl.b32 	%r36, %r31, 4;
	shl.b32 	%r37, %r35, 1;
	xor.b32  	%r38, %r36, %r37;
	xor.b32  	%r39, %r38, %r31;
	xor.b32  	%r40, %r39, %r35;
	add.s32 	%r41, %r30, %r40;
	add.s32 	%r42, %r41, 362437;
	shr.u32 	%r43, %r32, 2;
	xor.b32  	%r44, %r43, %r32;
	shl.b32 	%r45, %r40, 4;
	shl.b32 	%r46, %r44, 1;
	xor.b32  	%r47, %r46, %r45;
	xor.b32  	%r48, %r47, %r44;
	xor.b32  	%r49, %r48, %r40;
	add.s32 	%r50, %r30, %r49;
	add.s32 	%r51, %r50, 724874;
	cvt.rn.f32.u32 	%f1, %r42;
	fma.rn.f32 	%f2, %f1, 0f2F800000, 0f2F000000;
	cvt.rn.f32.u32 	%f3, %r51;
	fma.rn.f32 	%f4, %f3, 0f30C90FDB, 0f30490FDB;
	setp.lt.f32 	%p2, %f2, 0f00800000;
	mul.f32 	%f5, %f2, 0f4B000000;
	selp.f32 	%f6, %f5, %f2, %p2;
	selp.f32 	%f7, 0fC1B80000, 0f00000000, %p2;
	mov.b32 	%r52, %f6;
	add.s32 	%r53, %r52, -1059760811;
	and.b32  	%r54, %r53, -8388608;
	sub.s32 	%r55, %r52, %r54;
	mov.b32 	%f8, %r55;
	cvt.rn.f32.s32 	%f9, %r54;
	fma.rn.f32 	%f10, %f9, 0f34000000, %f7;
	add.f32 	%f11, %f8, 0fBF800000;
	fma.rn.f32 	%f12, %f11, 0fBE055027, 0f3E1039F6;
	fma.rn.f32 	%f13, %f12, %f11, 0fBDF8CDCC;
	fma.rn.f32 	%f14, %f13, %f11, 0f3E0F2955;
	fma.rn.f32 	%f15, %f14, %f11, 0fBE2AD8B9;
	fma.rn.f32 	%f16, %f15, %f11, 0f3E4CED0B;
	fma.rn.f32 	%f17, %f16, %f11, 0fBE7FFF22;
	fma.rn.f32 	%f18, %f17, %f11, 0f3EAAAA78;
	fma.rn.f32 	%f19, %f18, %f11, 0fBF000000;
	mul.f32 	%f20, %f11, %f19;
	fma.rn.f32 	%f21, %f20, %f11, %f11;
	fma.rn.f32 	%f22, %f10, 0f3F317218, %f21;
	setp.gt.u32 	%p3, %r52, 2139095039;
	fma.rn.f32 	%f23, %f6, 0f7F800000, 0f7F800000;
	selp.f32 	%f24, %f23, %f22, %p3;
	setp.eq.f32 	%p4, %f6, 0f00000000;
	mul.f32 	%f25, %f24, 0fC0000000;
	selp.f32 	%f26, 0f7F800000, %f25, %p4;
	sqrt.rn.f32 	%f27, %f26;
	sin.approx.f32 	%f28, %f4;
	fma.rn.f32 	%f29, %f27, %f28, 0fBF000000;
	setp.gt.f32 	%p5, %f29, 0f00000000;
	@%p5 bra 	$L__BB4_11;
	// begin inline asm
	mov.u64 	%rd10, %clock64;
	// end inline asm
	add.s64 	%rd11, %rd10, %rd1;
	cvt.u32.u64 	%r57, %rd11;
	xor.b32  	%r58, %r57, -1429050551;
	mul.lo.s32 	%r59, %r58, 1099087573;
	{ .reg .b32 tmp; mov.b64 {tmp, %r60}, %rd11; }
	xor.b32  	%r61, %r60, -136515619;
	mul.lo.s32 	%r62, %r61, -1703105765;
	add.s32 	%r63, %r59, %r62;
	add.s32 	%r64, %r63, 6615241;
	add.s32 	%r65, %r59, 123456789;
	xor.b32  	%r66, %r59, 362436069;
	add.s32 	%r67, %r62, 521288629;
	xor.b32  	%r68, %r62, 88675123;
	add.s32 	%r69, %r59, 5783321;
	shr.u32 	%r70, %r65, 2;
	xor.b32  	%r71, %r70, %r65;
	shl.b32 	%r72, %r69, 4;
	shl.b32 	%r73, %r71, 1;
	xor.b32  	%r74, %r72, %r73;
	xor.b32  	%r75, %r74, %r69;
	xor.b32  	%r76, %r75, %r71;
	add.s32 	%r77, %r64, %r76;
	add.s32 	%r78, %r77, 362437;
	shr.u32 	%r79, %r66, 2;
	xor.b32  	%r80, %r79, %r66;
	shl.b32 	%r81, %r76, 4;
	shl.b32 	%r82, %r80, 1;
	xor.b32  	%r83, %r82, %r81;
	xor.b32  	%r84, %r83, %r80;
	xor.b32  	%r85, %r84, %r76;
	add.s32 	%r86, %r64, %r85;
	add.s32 	%r87, %r86, 724874;
	shr.u32 	%r88, %r67, 2;
	xor.b32  	%r89, %r88, %r67;
	shl.b32 	%r90, %r85, 4;
	shl.b32 	%r91, %r89, 1;
	xor.b32  	%r92, %r91, %r90;
	xor.b32  	%r93, %r92, %r89;
	xor.b32  	%r94, %r93, %r85;
	add.s32 	%r95, %r64, %r94;
	add.s32 	%r96, %r95, 1087311;
	shr.u32 	%r97, %r68, 2;
	xor.b32  	%r98, %r97, %r68;
	shl.b32 	%r99, %r94, 4;
	shl.b32 	%r100, %r98, 1;
	xor.b32  	%r101, %r100, %r99;
	xor.b32  	%r102, %r101, %r98;
	xor.b32  	%r103, %r102, %r94;
	add.s32 	%r104, %r64, %r103;
	add.s32 	%r105, %r104, 1449748;
	cvt.u64.u32 	%rd12, %r78;
	mul.wide.u32 	%rd13, %r87, 2097152;
	xor.b64  	%rd14, %rd13, %rd12;
	cvt.rn.f64.u64 	%fd14, %rd14;
	fma.rn.f64 	%fd83, %fd14, 0d3CA0000000000000, 0d3C90000000000000;
	cvt.u64.u32 	%rd15, %r96;
	mul.wide.u32 	%rd16, %r105, 2097152;
	xor.b64  	%rd17, %rd16, %rd15;
	cvt.rn.f64.u64 	%fd15, %rd17;
	fma.rn.f64 	%fd3, %fd15, 0d3CB0000000000000, 0d3CA0000000000000;
	{
	.reg .b32 %temp; 
	mov.b64 	{%temp, %r129}, %fd83;
	}
	{
	.reg .b32 %temp; 
	mov.b64 	{%r130, %temp}, %fd83;
	}
	setp.gt.s32 	%p6, %r129, 1048575;
	mov.b32 	%r131, -1023;
	@%p6 bra 	$L__BB4_5;
	mul.f64 	%fd83, %fd83, 0d4350000000000000;
	{
	.reg .b32 %temp; 
	mov.b64 	{%temp, %r129}, %fd83;
	}
	{
	.reg .b32 %temp; 
	mov.b64 	{%r130, %temp}, %fd83;
	}
	mov.b32 	%r131, -1077;
$L__BB4_5:
	add.s32 	%r107, %r129, -1;
	setp.gt.u32 	%p7, %r107, 2146435070;
	@%p7 bra 	$L__BB4_9;
	shr.u32 	%r110, %r129, 20;
	add.s32 	%r132, %r131, %r110;
	and.b32  	%r111, %r129, 1048575;
	or.b32  	%r112, %r111, 1072693248;
	mov.b64 	%fd84, {%r130, %r112};
	setp.lt.u32 	%p9, %r112, 1073127583;
	@%p9 bra 	$L__BB4_8;
	{
	.reg .b32 %temp; 
	mov.b64 	{%r113, %temp}, %fd84;
	}
	{
	.reg .b32 %temp; 
	mov.b64 	{%temp, %r114}, %fd84;
	}
	add.s32 	%r115, %r114, -1048576;
	mov.b64 	%fd84, {%r113, %r115};
	add.s32 	%r132, %r132, 1;
$L__BB4_8:
	add.f64 	%fd17, %fd84, 0dBFF0000000000000;
	add.f64 	%fd18, %fd84, 0d3FF0000000000000;
	rcp.approx.ftz.f64 	%fd19, %fd18;
	neg.f64 	%fd20, %fd18;
	fma.rn.f64 	%fd21, %fd20, %fd19, 0d3FF0000000000000;
	fma.rn.f64 	%fd22, %fd21, %fd21, %fd21;
	fma.rn.f64 	%fd23, %fd22, %fd19, %fd19;
	mul.f64 	%fd24, %fd17, %fd23;
	fma.rn.f64 	%fd25, %fd17, %fd23, %fd24;
	mul.f64 	%fd26, %fd25, %fd25;
	fma.rn.f64 	%fd27, %fd26, 0d3EB1380B3AE80F1E, 0d3ED0EE258B7A8B04;
	fma.rn.f64 	%fd28, %fd27, %fd26, 0d3EF3B2669F02676F;
	fma.rn.f64 	%fd29, %fd28, %fd26, 0d3F1745CBA9AB0956;
	fma.rn.f64 	%fd30, %fd29, %fd26, 0d3F3C71C72D1B5154;
	fma.rn.f64 	%fd31, %fd30, %fd26, 0d3F624924923BE72D;
	fma.rn.f64 	%fd32, %fd31, %fd26, 0d3F8999999999A3C4;
	fma.rn.f64 	%fd33, %fd32, %fd26, 0d3FB5555555555554;
	sub.f64 	%fd34, %fd17, %fd25;
	add.f64 	%fd35, %fd34, %fd34;
	neg.f64 	%fd36, %fd25;
	fma.rn.f64 	%fd37, %fd36, %fd17, %fd35;
	mul.f64 	%fd38, %fd23, %fd37;
	mul.f64 	%fd39, %fd26, %fd33;
	fma.rn.f64 	%fd40, %fd39, %fd25, %fd38;
	xor.b32  	%r116, %r132, -2147483648;
	mov.b32 	%r117, 1127219200;
	mov.b64 	%fd41, {%r116, %r117};
	sub.f64 	%fd42, %fd41, %fd1;
	fma.rn.f64 	%fd43, %fd42, 0d3FE62E42FEFA39EF, %fd25;
	fma.rn.f64 	%fd44, %fd42, 0dBFE62E42FEFA39EF, %fd43;
	sub.f64 	%fd45, %fd44, %fd25;
	sub.f64 	%fd46, %fd40, %fd45;
	fma.rn.f64 	%fd47, %fd42, 0d3C7ABC9E3B39803F, %fd46;
	add.f64 	%fd85, %fd43, %fd47;
	bra.uni 	$L__BB4_10;
$L__BB4_9:
	fma.rn.f64 	%fd16, %fd83, 0d7FF0000000000000, 0d7FF0000000000000;
	{
	.reg .b32 %temp; 
	mov.b64 	{%temp, %r108}, %fd83;
	}
	and.b32  	%r109, %r108, 2147483647;
	setp.eq.s32 	%p8, %r109, 0;
	selp.f64 	%fd85, 0dFFF0000000000000, %fd16, %p8;
$L__BB4_10:
	mul.f64 	%fd48, %fd85, 0dC000000000000000;
	sqrt.rn.f64 	%fd49, %fd48;
	{
	.reg .b32 %temp; 
	mov.b64 	{%temp, %r118}, %fd3;
	}
	shl.b32 	%r119, %r118, 1;
	setp.gt.u32 	%p10, %r119, -2038431744;
	mov.f64 	%fd50, 0d0000000000000000;
	mul.rn.f64 	%fd51, %fd3, %fd50;
	selp.f64 	%fd52, %fd51, %fd3, %p10;
	{
	.reg .b32 %temp; 
	mov.b64 	{%r120, %temp}, %fd52;
	}
	{
	.reg .b32 %temp; 
	mov.b64 	{%temp, %r121}, %fd52;
	}
	add.s32 	%r122, %r121, 1048576;
	mov.b64 	%fd53, {%r120, %r122};
	cvt.rni.f64.f64 	%fd54, %fd53;
	cvt.rzi.s64.f64 	%rd18, %fd54;
	cvt.u32.u64 	%r123, %rd18;
	fma.rn.f64 	%fd55, %fd54, 0dBFE0000000000000, %fd52;
	mul.f64 	%fd56, %fd55, 0d3CA1A62633145C07;
	fma.rn.f64 	%fd57, %fd55, 0d400921FB54442D18, %fd56;
	mul.rn.f64 	%fd58, %fd57, %fd57;
	fma.rn.f64 	%fd59, %fd58, 0dBDA8FF8320FD8164, 0d3E21EEA7C1EF8528;
	fma.rn.f64 	%fd60, %fd59, %fd58, 0dBE927E4F8E06E6D9;
	fma.rn.f64 	%fd61, %fd60, %fd58, 0d3EFA01A019DDBCE9;
	fma.rn.f64 	%fd62, %fd61, %fd58, 0dBF56C16C16C15D47;
	fma.rn.f64 	%fd63, %fd62, %fd58, 0d3FA5555555555551;
	fma.rn.f64 	%fd64, %fd63, %fd58, 0dBFE0000000000000;
	fma.rn.f64 	%fd65, %fd64, %fd58, 0d3FF0000000000000;
	fma.rn.f64 	%fd66, %fd58, 0d3DE5DB65F9785EBA, 0dBE5AE5F12CB0D246;
	fma.rn.f64 	%fd67, %fd66, %fd58, 0d3EC71DE369ACE392;
	fma.rn.f64 	%fd68, %fd67, %fd58, 0dBF2A01A019DB62A1;
	fma.rn.f64 	%fd69, %fd68, %fd58, 0d3F81111111110818;
	fma.rn.f64 	%fd70, %fd69, %fd58, 0dBFC5555555555554;
	fma.rn.f64 	%fd71, %fd70, %fd58, 0d0000000000000000;
	fma.rn.f64 	%fd72, %fd71, %fd57, %fd57;
	and.b64  	%rd19, %rd18, 1;
	setp.eq.b64 	%p11, %rd19, 1;
	selp.f64 	%fd73, %fd65, %fd72, %p11;
	and.b32  	%r124, %r123, 2;
	setp.eq.s32 	%p12, %r124, 0;
	{
	.reg .b32 %temp; 
	mov.b64 	{%temp, %r125}, %fd73;
	}
	{
	.reg .b32 %temp; 
	mov.b64 	{%r126, %temp}, %fd73;
	}
	xor.b32  	%r127, %r125, -2147483648;
	mov.b64 	%fd74, {%r126, %r127};
	selp.f64 	%fd75, %fd73, %fd74, %p12;
	cvt.rzi.f64.f64 	%fd76, %fd52;
	setp.eq.f64 	%p13, %fd52, %fd76;
	mul.rn.f64 	%fd77, %fd52, %fd50;
	selp.f64 	%fd78, %fd77, %fd75, %p13;
	mul.f64 	%fd79, %fd78, %fd49;
	fma.rn.f64 	%fd80, %fd13, %fd79, %fd12;
	ld.global.f64 	%fd81, [%rd20];
	add.f64 	%fd82, %fd81, %fd80;
	st.global.f64 	[%rd20], %fd82;
$L__BB4_11:
	add.s32 	%r128, %r128, 1;
	add.s64 	%rd20, %rd20, 8;
	setp.ne.s32 	%p14, %r128, 5;
	@%p14 bra 	$L__BB4_2;
$L__BB4_12:
	ret;

}
	// .globl	_ZN3cub18CUB_300001_SM_10006detail11EmptyKernelIvEEvv
.visible .entry _ZN3cub18CUB_300001_SM_10006detail11EmptyKernelIvEEvv()
{


	ret;

}
	// .globl	_ZN3cub18CUB_300001_SM_10006detail10merge_sort30DeviceMergeSortBlockSortKernelINS2_10policy_hubIP10PolynomialE9Policy600ES6_PNS0_8NullTypeES6_SA_jN4cuda3std3__44lessIS5_EES5_S9_EEvbT0_T1_T2_T3_T4_PT6_PT7_T5_NS1_7vsmem_tE
.visible .entry _ZN3cub18CUB_300001_SM_10006detail10merge_sort30DeviceMergeSortBlockSortKernelINS2_10policy_hubIP10PolynomialE9Policy600ES6_PNS0_8NullTypeES6_SA_jN4cuda3std3__44lessIS5_EES5_S9_EEvbT0_T1_T2_T3_T4_PT6_PT7_T5_NS1_7vsmem_tE(
	.param .u8 _ZN3cub18CUB_300001_SM_10006detail10merge_sort30DeviceMergeSortBlockSortKernelINS2_10policy_hubIP10PolynomialE9Policy600ES6_PNS0_8NullTypeES6_SA_jN4cuda3std3__44lessIS5_EES5_S9_EEvbT0_T1_T2_T3_T4_PT6_PT7_T5_NS1_7vsmem_tE_param_0,
	.param .u64 .ptr .align 1 _ZN3cub18CUB_300001_SM_10006detail10merge_sort30DeviceMergeSortBlockSortKernelINS2_10policy_hubIP10PolynomialE9Policy600ES6_PNS0_8NullTypeES6_SA_jN4cuda3std3__44lessIS5_EES5_S9_EEvbT0_T1_T2_T3_T4_PT6_PT7_T5_NS1_7vsmem_tE_param_1,
	.param .u64 .ptr .align 1 _ZN3cub18CUB_300001_SM_10006detail10merge_sort30DeviceMergeSortBlockSortKernelINS2_10policy_hubIP10PolynomialE9Policy600ES6_PNS0_8NullTypeES6_SA_jN4cuda3std3__44lessIS5_EES5_S9_EEvbT0_T1_T2_T3_T4_PT6_PT7_T5_NS1_7vsmem_tE_param_2,
	.param .u64 .ptr .align 1 _ZN3cub18CUB_300001_SM_10006detail10merge_sort30DeviceMergeSortBlockSortKernelINS2_10policy_hubIP10PolynomialE9Policy600ES6_PNS0_8NullTypeES6_SA_jN4cuda3std3__44lessIS5_EES5_S9_EEvbT0_T1_T2_T3_T4_PT6_PT7_T5_NS1_7vsmem_tE_param_3,
	.param .u64 .ptr .align 1 _ZN3cub18CUB_300001_SM_10006detail10merge_sort30DeviceMergeSortBlockSortKernelINS2_10policy_hubIP10PolynomialE9Policy600ES6_PNS0_8NullTypeES6_SA_jN4cuda3std3__44lessIS5_EES5_S9_EEvbT0_T1_T2_T3_T4_PT6_PT7_T5_NS1_7vsmem_tE_param_4,
	.param .u32 _ZN3cub18CUB_300001_SM_10006detail10merge_sort30DeviceMergeSortBlockSortKernelINS2_10policy_hubIP10PolynomialE9Policy600ES6_PNS0_8NullTypeES6_SA_jN4cuda3std3__44lessIS5_EES5_S9_EEvbT0_T1_T2_T3_T4_PT6_PT7_T5_NS1_7vsmem_tE_param_5,
	.param .u64 .ptr .align 1 _ZN3cub18CUB_300001_SM_10006detail10merge_sort30DeviceMergeSortBlockSortKernelINS2_10policy_hubIP10PolynomialE9Policy600ES6_PNS0_8NullTypeES6_SA_jN4cuda3std3__44lessIS5_EES5_S9_EEvbT0_T1_T2_T3_T4_PT6_PT7_T5_NS1_7vsmem_tE_param_6,
	.param .u64 .ptr .align 1 _ZN3cub18CUB_300001_SM_10006detail10merge_sort30DeviceMergeSortBlockSortKernelINS2_10policy_hubIP10PolynomialE9Policy600ES6_PNS0_8NullTypeES6_SA_jN4cuda3std3__44lessIS5_EES5_S9_EEvbT0_T1_T2_T3_T4_PT6_PT7_T5_NS1_7vsmem_tE_param_7,
	.param .align 1 .b8 _ZN3cub18CUB_300001_SM_10006detail10merge_sort30DeviceMergeSortBlockSortKernelINS2_10policy_hubIP10PolynomialE9Policy600ES6_PNS0_8NullTypeES6_SA_jN4cuda3std3__44lessIS5_EES5_S9_EEvbT0_T1_T2_T3_T4_PT6_PT7_T5_NS1_7vsmem_tE_param_8[1],
	.param .align 8 .b8 _ZN3cub18CUB_300001_SM_10006detail10merge_sort30DeviceMergeSortBlockSortKernelINS2_10policy_hubIP10PolynomialE9Policy600ES6_PNS0_8NullTypeES6_SA_jN4cuda3std3__44lessIS5_EES5_S9_EEvbT0_T1_T2_T3_T4_PT6_PT7_T5_NS1_7vsmem_tE_param_9[8]
)
.maxntid 256
{
	.reg .pred 	%p<27>;
	.reg .b16 	%rs<4>;
	.reg .b32 	%r<127>;
	.reg .b64 	%rd<30>;
	.reg .b64 	%fd<147>;
	// demoted variable
	.shared .align 16 .b8 _ZZN3cub18CUB_300001_SM_10006detail10merge_sort30DeviceMergeSortBlockSortKernelINS2_10policy_hubIP10PolynomialE9Policy600ES6_PNS0_8NullTypeES6_SA_jN4cuda3std3__44lessIS5_EES5_S9_EEvbT0_T1_T2_T3_T4_PT6_PT7_T5_NS1_7vsmem_tEE19static_temp_storage[12336];
	ld.param.u64 	%rd9, [_ZN3cub18CUB_300001_SM_10006detail10merge_sort30DeviceMergeSortBlockSortKernelINS2_10policy_hubIP10PolynomialE9Policy600ES6_PNS0_8NullTypeES6_SA_jN4cuda3std3__44lessIS5_EES5_S9_EEvbT0_T1_T2_T3_T4_PT6_PT7_T5_NS1_7vsmem_tE_param_1];
	ld.param.u32 	%r40, [_ZN3cub18CUB_300001_SM_10006detail10merge_sort30DeviceMergeSortBlockSortKernelINS2_10policy_hubIP10PolynomialE9Policy600ES6_PNS0_8NullTypeES6_SA_jN4cuda3std3__44lessIS5_EES5_S9_EEvbT0_T1_T2_T3_T4_PT6_PT7_T5_NS1_7vsmem_tE_param_5];
	cvta.to.global.u64 	%rd1, %rd9;
	mov.u32 	%r41, %ctaid.x;
	mov.u32 	%r42, %nctaid.x;
	shl.b32 	%r1, %r41, 8;
	add.s32 	%r43, %r42, -1;
	setp.ge.u32 	%p1, %r41, %r43;
	@%p1 bra 	$L__BB6_12;
	// begin inline asm
	griddepcontrol.wait;
	// end inline asm
	cvt.u64.u32 	%rd19, %r1;
	mov.u32 	%r85, %tid.x;
	and.b32  	%r86, %r85, 992;
	cvt.u64.u32 	%rd20, %r85;
	add.s64 	%rd2, %rd20, %rd19;
	mad.lo.s64 	%rd21, %rd2, 48, %rd1;
	ld.global.f64 	%fd95, [%rd21];
	ld.global.f64 	%fd96, [%rd21+8];
	ld.global.f64 	%fd97, [%rd21+16];
	ld.global.f64 	%fd98, [%rd21+24];
	ld.global.f64 	%fd99, [%rd21+32];
	ld.global.f64 	%fd100, [%rd21+40];
	// begin inline asm
	mov.u32 %r83, %laneid;
	// end inline asm
	add.s32 	%r87, %r83, %r86;
	mov.u32 	%r88, _ZZN3cub18CUB_300001_SM_10006detail10merge_sort30DeviceMergeSortBlockSortKernelINS2_10policy_hubIP10PolynomialE9Policy600ES6_PNS0_8NullTypeES6_SA_jN4cuda3std3__44lessIS5_EES5_S9_EEvbT0_T1_T2_T3_T4_PT6_PT7_T5_NS1_7vsmem_tEE19static_temp_storage;
	mad.lo.s32 	%r2, %r87, 48, %r88;
	st.shared.v2.f64 	[%r2], {%fd95, %fd96};
	st.shared.v2.f64 	[%r2+16], {%fd97, %fd98};
	st.shared.v2.f64 	[%r2+32], {%fd99, %fd100};
	bar.warp.sync 	-1;
	ld.shared.v2.f64 	{%fd123, %fd124}, [%r2];
	ld.shared.v2.f64 	{%fd125, %fd126}, [%r2+16];
	ld.shared.v2.f64 	{%fd127, %fd128}, [%r2+32];
	bar.sync 	0;
	// begin inline asm
	griddepcontrol.launch_dependents;
	// end inline asm
	mov.b32 	%r119, 2;
$L__BB6_2:
	shr.u32 	%r89, %r119, 1;
	add.s32 	%r90, %r119, -1;
	bar.sync 	0;
	mov.u32 	%r92, _ZZN3cub18CUB_300001_SM_10006detail10merge_sort30DeviceMergeSortBlockSortKernelINS2_10policy_hubIP10PolynomialE9Policy600ES6_PNS0_8NullTypeES6_SA_jN4cuda3std3__44lessIS5_EES5_S9_EEvbT0_T1_T2_T3_T4_PT6_PT7_T5_NS1_7vsmem_tEE19static_temp_storage;
	mad.lo.s32 	%r93, %r85, 48, %r92;
	st.shared.v2.f64 	[%r93], {%fd123, %fd124};
	st.shared.v2.f64 	[%r93+16], {%fd125, %fd126};
	st.shared.v2.f64 	[%r93+32], {%fd127, %fd128};
	bar.sync 	0;
	neg.s32 	%r94, %r119;
	and.b32  	%r95, %r85, %r94;
	and.b32  	%r96, %r90, %r85;
	min.u32 	%r4, %r96, 256;
	min.u32 	%r5, %r95, 256;
	add.s32 	%r97, %r5, %r89;
	min.u32 	%r6, %r97, 256;
	add.s32 	%r98, %r6, %r89;
	min.u32 	%r7, %r98, 256;
	sub.s32 	%r99, %r6, %r5;
	sub.s32 	%r100, %r7, %r6;
	setp.lt.s32 	%p17, %r4, %r100;
	sub.s32 	%r101, %r4, %r100;
	selp.b32 	%r122, 0, %r101, %p17;
	min.s32 	%r120, %r99, %r4;
	setp.ge.s32 	%p18, %r122, %r120;
	@%p18 bra 	$L__BB6_5;
	add.s32 	%r10, %r6, %r4;
$L__BB6_4:
	sub.s32 	%r102, %r120, %r122;
	shr.u32 	%r103, %r102, 31;
	add.s32 	%r104, %r102, %r103;
	shr.s32 	%r105, %r104, 1;
	add.s32 	%r106, %r105, %r122;
	add.s32 	%r107, %r106, %r5;
	mad.lo.s32 	%r109, %r107, 48, %r92;
	ld.shared.f64 	%fd101, [%r109+40];
	not.b32 	%r110, %r106;
	add.s32 	%r111, %r10, %r110;
	mad.lo.s32 	%r112, %r111, 48, %r92;
	ld.shared.f64 	%fd102, [%r112+40];
	setp.geu.f64 	%p19, %fd102, %fd101;
	add.s32 	%r113, %r106, 1;
	selp.b32 	%r122, %r113, %r122, %p19;
	selp.b32 	%r120, %r120, %r106, %p19;
	setp.lt.s32 	%p20, %r122, %r120;
	@%p20 bra 	$L__BB6_4;
$L__BB6_5:
	add.s32 	%r16, %r122, %r5;
	add.s32 	%r114, %r6, %r4;
	sub.s32 	%r17, %r114, %r122;
	mad.lo.s32 	%r116, %r16, 48, %r92;
	ld.shared.v2.f64 	{%fd13, %fd14}, [%r116];
	ld.shared.v2.f64 	{%fd15, %fd16}, [%r116+16];
	ld.shared.v2.f64 	{%fd17, %fd18}, [%r116+32];
	setp.ge.s32 	%p21, %r17, %r7;
	@%p21 bra 	$L__BB6_7;
	mov.u32 	%r117, _ZZN3cub18CUB_300001_SM_10006detail10merge_sort30DeviceMergeSortBlockSortKernelINS2_10policy_hubIP10PolynomialE9Policy600ES6_PNS0_8NullTypeES6_SA_jN4cuda3std3__44lessIS5_EES5_S9_EEvbT0_T1_T2_T3_T4_PT6_PT7_T5_NS1_7vsmem_tEE19static_temp_storage;
	mad.lo.s32 	%r118, %r17, 48, %r117;
	ld.shared.v2.f64 	{%fd127, %fd128}, [%r118+32];
	ld.shared.v2.f64 	{%fd125, %fd126}, [%r118+16];
	ld.shared.v2.f64 	{%fd123, %fd124}, [%r118];
	setp.ge.s32 	%p22, %r16, %r6;
	setp.lt.f64 	%p23, %fd128, %fd18;
	or.pred  	%p24, %p22, %p23;
	@%p24 bra 	$L__BB6_8;
$L__BB6_7:
	mov.f64 	%fd123, %fd13;
	mov.f64 	%fd124, %fd14;
	mov.f64 	%fd125, %fd15;
	mov.f64 	%fd126, %fd16;
	mov.f64 	%fd127, %fd17;
	mov.f64 	%fd128, %fd18;
$L__BB6_8:
	shl.b32 	%r18, %r119, 1;
	setp.lt.u32 	%p25, %r119, 129;
	mov.u32 	%r119, %r18;
	@%p25 bra 	$L__BB6_2;
	ld.param.s8 	%rs3, [_ZN3cub18CUB_300001_SM_10006detail10merge_sort30DeviceMergeSortBlockSortKernelINS2_10policy_hubIP10PolynomialE9Policy600ES6_PNS0_8NullTypeES6_SA_jN4cuda3std3__44lessIS5_EES5_S9_EEvbT0_T1_T2_T3_T4_PT6_PT7_T5_NS1_7vsmem_tE_param_0];
	bar.sync 	0;
	setp.eq.s16 	%p26, %rs3, 0;
	@%p26 bra 	$L__BB6_11;
	ld.param.u64 	%rd27, [_ZN3cub18CUB_300001_SM_10006detail10merge_sort30DeviceMergeSortBlockSortKernelINS2_10policy_hubIP10PolynomialE9Policy600ES6_PNS0_8NullTypeES6_SA_jN4cuda3std3__44lessIS5_EES5_S9_EEvbT0_T1_T2_T3_T4_PT6_PT7_T5_NS1_7vsmem_tE_param_3];
	st.shared.v2.f64 	[%r2], {%fd123, %fd124};
	st.shared.v2.f64 	[%r2+16], {%fd125, %fd126};
	st.shared.v2.f64 	[%r2+32], {%fd127, %fd128};
	bar.warp.sync 	-1;
	ld.shared.v2.f64 	{%fd105, %fd106}, [%r2];
	ld.shared.v2.f64 	{%fd107, %fd108}, [%r2+16];
	ld.shared.v2.f64 	{%fd109, %fd110}, [%r2+32];
	cvta.to.global.u64 	%rd22, %rd27;
	mad.lo.s64 	%rd23, %rd2, 48, %rd22;
	st.global.f64 	[%rd23], %fd105;
	st.global.f64 	[%rd23+8], %fd106;
	st.global.f64 	[%rd23+16], %fd107;
	st.global.f64 	[%rd23+24], %fd108;
	st.global.f64 	[%rd23+32], %fd109;
	st.global.f64 	[%rd23+40], %fd110;
	bra.uni 	$L__BB6_31;
$L__BB6_11:
	ld.param.u64 	%rd29, [_ZN3cub18CUB_300001_SM_10006detail10merge_sort30DeviceMergeSortBlockSortKernelINS2_10policy_hubIP10PolynomialE9Policy600ES6_PNS0_8NullTypeES6_SA_jN4cuda3std3__44lessIS5_EES5_S9_EEvbT0_T1_T2_T3_T4_PT6_PT7_T5_NS1_7vsmem_tE_param_6];
	st.shared.v2.f64 	[%r2], {%fd123, %fd124};
	st.shared.v2.f64 	[%r2+16], {%fd125, %fd126};
	st.shared.v2.f64 	[%r2+32], {%fd127, %fd128};
	bar.warp.sync 	-1;
	ld.shared.v2.f64 	{%fd111, %fd112}, [%r2];
	ld.shared.v2.f64 	{%fd113, %fd114}, [%r2+16];
	ld.shared.v2.f64 	{%fd115, %fd116}, [%r2+32];
	cvta.to.global.u64 	%rd24, %rd29;
	mad.lo.s64 	%rd25, %rd2, 48, %rd24;
	st.global.f64 	[%rd25], %fd111;
	st.global.f64 	[%rd25+8], %fd112;
	st.global.f64 	[%rd25+16], %fd113;
	st.global.f64 	[%rd25+24], %fd114;
	st.global.f64 	[%rd25+32], %fd115;
	st.global.f64 	[%rd25+40], %fd116;
	bra.uni 	$L__BB6_31;
$L__BB6_12:
	sub.s32 	%r44, %r40, %r1;
	min.s32 	%r19, %r44, 256;
	// begin inline asm
	griddepcontrol.wait;
	// end inline asm
	mul.wide.u32 	%rd10, %r1, 48;
	add.s64 	%rd3, %rd1, %rd10;
	ld.global.f64 	%fd134, [%rd3];
	ld.global.f64 	%fd133, [%rd3+8];
	ld.global.f64 	%fd132, [%rd3+16];
	ld.global.f64 	%fd131, [%rd3+24];
	ld.global.f64 	%fd130, [%rd3+32];
	ld.global.f64 	%fd129, [%rd3+40];
	mov.u32 	%r20, %tid.x;
	and.b32  	%r21, %r20, 992;
	setp.ge.s32 	%p2, %r20, %r19;
	@%p2 bra 	$L__BB6_14;
	mul.lo.s32 	%r45, %r20, 48;
	cvt.u64.u32 	%rd11, %r45;
	add.s64 	%rd12, %rd3, %rd11;
	ld.global.f64 	%fd134, [%rd12];
	ld.global.f64 	%fd133, [%rd12+8];
	ld.global.f64 	%fd132, [%rd12+16];
	ld.global.f64 	%fd131, [%rd12+24];
	ld.global.f64 	%fd130, [%rd12+32];
	ld.global.f64 	%fd129, [%rd12+40];
$L__BB6_14:
	// begin inline asm
	mov.u32 %r46, %laneid;
	// end inline asm
	add.s32 	%r48, %r46, %r21;
	mov.u32 	%r49, _ZZN3cub18CUB_300001_SM_10006detail10merge_sort30DeviceMergeSortBlockSortKernelINS2_10policy_hubIP10PolynomialE9Policy600ES6_PNS0_8NullTypeES6_SA_jN4cuda3std3__44lessIS5_EES5_S9_EEvbT0_T1_T2_T3_T4_PT6_PT7_T5_NS1_7vsmem_tEE19static_temp_storage;
	mad.lo.s32 	%r23, %r48, 48, %r49;
	st.shared.v2.f64 	[%r23], {%fd134, %fd133};
	st.shared.v2.f64 	[%r23+16], {%fd132, %fd131};
	st.shared.v2.f64 	[%r23+32], {%fd130, %fd129};
	bar.warp.sync 	-1;
	ld.shared.v2.f64 	{%fd141, %fd142}, [%r23];
	ld.shared.v2.f64 	{%fd143, %fd144}, [%r23+16];
	ld.shared.v2.f64 	{%fd145, %fd146}, [%r23+32];
	bar.sync 	0;
	// begin inline asm
	griddepcontrol.launch_dependents;
	// end inline asm
	mov.b32 	%r123, 2;
	mad.lo.s32 	%r53, %r20, 48, %r49;
$L__BB6_15:
	shr.u32 	%r50, %r123, 1;
	add.s32 	%r51, %r123, -1;
	bar.sync 	0;
	st.shared.v2.f64 	[%r53], {%fd141, %fd142};
	st.shared.v2.f64 	[%r53+16], {%fd143, %fd144};
	st.shared.v2.f64 	[%r53+32], {%fd145, %fd146};
	bar.sync 	0;
	neg.s32 	%r54, %r123;
	and.b32  	%r55, %r20, %r54;
	and.b32  	%r56, %r51, %r20;
	min.s32 	%r25, %r56, %r19;
	min.s32 	%r26, %r55, %r19;
	add.s32 	%r57, %r26, %r50;
	min.s32 	%r27, %r57, %r19;
	add.s32 	%r58, %r27, %r50;
	min.s32 	%r28, %r58, %r19;
	sub.s32 	%r59, %r27, %r26;
	sub.s32 	%r60, %r28, %r27;
	setp.lt.s32 	%p3, %r25, %r60;
	sub.s32 	%r61, %r25, %r60;
	selp.b32 	%r126, 0, %r61, %p3;
	min.s32 	%r124, %r59, %r25;
	setp.ge.s32 	%p4, %r126, %r124;
	@%p4 bra 	$L__BB6_18;
	add.s32 	%r31, %r27, %r25;
$L__BB6_17:
	sub.s32 	%r62, %r124, %r126;
	shr.u32 	%r63, %r62, 31;
	add.s32 	%r64, %r62, %r63;
	shr.s32 	%r65, %r64, 1;
	add.s32 	%r66, %r65, %r126;
	add.s32 	%r67, %r66, %r26;
	mov.u32 	%r68, _ZZN3cub18CUB_300001_SM_10006detail10merge_sort30DeviceMergeSortBlockSortKernelINS2_10policy_hubIP10PolynomialE9Policy600ES6_PNS0_8NullTypeES6_SA_jN4cuda3std3__44lessIS5_EES5_S9_EEvbT0_T1_T2_T3_T4_PT6_PT7_T5_NS1_7vsmem_tEE19static_temp_storage;
	mad.lo.s32 	%r69, %r67, 48, %r68;
	ld.shared.f64 	%fd91, [%r69+40];
	not.b32 	%r70, %r66;
	add.s32 	%r71, %r31, %r70;
	mad.lo.s32 	%r72, %r71, 48, %r68;
	ld.shared.f64 	%fd92, [%r72+40];
	setp.geu.f64 	%p5, %fd92, %fd91;
	add.s32 	%r73, %r66, 1;
	selp.b32 	%r126, %r73, %r126, %p5;
	selp.b32 	%r124, %r124, %r66, %p5;
	setp.lt.s32 	%p6, %r126, %r124;
	@%p6 bra 	$L__BB6_17;
$L__BB6_18:
	add.s32 	%r37, %r126, %r26;
	add.s32 	%r74, %r27, %r25;
	sub.s32 	%r38, %r74, %r126;
	mov.u32 	%r75, _ZZN3cub18CUB_300001_SM_10006detail10merge_sort30DeviceMergeSortBlockSortKernelINS2_10policy_hubIP10PolynomialE9Policy600ES6_PNS0_8NullTypeES6_SA_jN4cuda3std3__44lessIS5_EES5_S9_EEvbT0_T1_T2_T3_T4_PT6_PT7_T5_NS1_7vsmem_tEE19static_temp_storage;
	mad.lo.s32 	%r76, %r37, 48, %r75;
	ld.shared.v2.f64 	{%fd61, %fd62}, [%r76];
	ld.shared.v2.f64 	{%fd63, %fd64}, [%r76+16];
	ld.shared.v2.f64 	{%fd65, %fd66}, [%r76+32];
	setp.ge.s32 	%p7, %r38, %r28;
	@%p7 bra 	$L__BB6_20;
	mov.u32 	%r77, _ZZN3cub18CUB_300001_SM_10006detail10merge_sort30DeviceMergeSortBlockSortKernelINS2_10policy_hubIP10PolynomialE9Policy600ES6_PNS0_8NullTypeES6_SA_jN4cuda3std3__44lessIS5_EES5_S9_EEvbT0_T1_T2_T3_T4_PT6_PT7_T5_NS1_7vsmem_tEE19static_temp_storage;
	mad.lo.s32 	%r78, %r38, 48, %r77;
	ld.shared.v2.f64 	{%fd145, %fd146}, [%r78+32];
	ld.shared.v2.f64 	{%fd143, %fd144}, [%r78+16];
	ld.shared.v2.f64 	{%fd141, %fd142}, [%r78];
	setp.ge.s32 	%p8, %r37, %r27;
	setp.lt.f64 	%p9, %fd146, %fd66;
	or.pred  	%p10, %p8, %p9;
	@%p10 bra 	$L__BB6_21;
$L__BB6_20:
	mov.f64 	%fd141, %fd61;
	mov.f64 	%fd142, %fd62;
	mov.f64 	%fd143, %fd63;
	mov.f64 	%fd144, %fd64;
	mov.f64 	%fd145, %fd65;
	mov.f64 	%fd146, %fd66;
$L__BB6_21:
	shl.b32 	%r39, %r123, 1;
	setp.lt.u32 	%p11, %r123, 129;
	mov.u32 	%r123, %r39;
	@%p11 bra 	$L__BB6_15;
	ld.param.s8 	%rs2, [_ZN3cub18CUB_300001_SM_10006detail10merge_sort30DeviceMergeSortBlockSortKernelINS2_10policy_hubIP10PolynomialE9Policy600ES6_PNS0_8NullTypeES6_SA_jN4cuda3std3__44lessIS5_EES5_S9_EEvbT0_T1_T2_T3_T4_PT6_PT7_T5_NS1_7vsmem_tE_param_0];
	mov.u32 	%r79, %ctaid.x;
	shl.b32 	%r80, %r79, 8;
	cvt.u64.u32 	%rd4, %r80;
	bar.sync 	0;
	setp.eq.s16 	%p12, %rs2, 0;
	@%p12 bra 	$L__BB6_27;
	st.shared.v2.f64 	[%r23], {%fd141, %fd142};
	st.shared.v2.f64 	[%r23+16], {%fd143, %fd144};
	st.shared.v2.f64 	[%r23+32], {%fd145, %fd146};
	bar.warp.sync 	-1;
	ld.shared.v2.f64 	{%fd80, %fd79}, [%r23];
	ld.shared.v2.f64 	{%fd82, %fd81}, [%r23+16];
	ld.shared.v2.f64 	{%fd84, %fd83}, [%r23+32];
	setp.ne.s32 	%p13, %r20, 0;
	@%p13 bra 	$L__BB6_25;
	st.volatile.shared.u32 	[_ZZN3cub18CUB_300001_SM_10006detail10merge_sort30DeviceMergeSortBlockSortKernelINS2_10policy_hubIP10PolynomialE9Policy600ES6_PNS0_8NullTypeES6_SA_jN4cuda3std3__44lessIS5_EES5_S9_EEvbT0_T1_T2_T3_T4_PT6_PT7_T5_NS1_7vsmem_tEE19static_temp_storage+12288], %r19;
$L__BB6_25:
	ld.param.u64 	%rd26, [_ZN3cub18CUB_300001_SM_10006detail10merge_sort30DeviceMergeSortBlockSortKernelINS2_10policy_hubIP10PolynomialE9Policy600ES6_PNS0_8NullTypeES6_SA_jN4cuda3std3__44lessIS5_EES5_S9_EEvbT0_T1_T2_T3_T4_PT6_PT7_T5_NS1_7vsmem_tE_param_3];
	bar.sync 	0;
	ld.volatile.shared.u32 	%r81, [_ZZN3cub18CUB_300001_SM_10006detail10merge_sort30DeviceMergeSortBlockSortKernelINS2_10policy_hubIP10PolynomialE9Policy600ES6_PNS0_8NullTypeES6_SA_jN4cuda3std3__44lessIS5_EES5_S9_EEvbT0_T1_T2_T3_T4_PT6_PT7_T5_NS1_7vsmem_tEE19static_temp_storage+12288];
	cvt.u64.u32 	%rd13, %r20;
	add.s64 	%rd14, %rd13, %rd4;
	cvta.to.global.u64 	%rd15, %rd26;
	mad.lo.s64 	%rd5, %rd14, 48, %rd15;
	setp.ge.s32 	%p14, %r20, %r81;
	@%p14 bra 	$L__BB6_31;
	st.global.f64 	[%rd5], %fd80;
	st.global.f64 	[%rd5+8], %fd79;
	st.global.f64 	[%rd5+16], %fd82;
	st.global.f64 	[%rd5+24], %fd81;
	st.global.f64 	[%rd5+32], %fd84;
	st.global.f64 	[%rd5+40], %fd83;
	bra.uni 	$L__BB6_31;
$L__BB6_27:
	st.shared.v2.f64 	[%r23], {%fd141, %fd142};
	st.shared.v2.f64 	[%r23+16], {%fd143, %fd144};
	st.shared.v2.f64 	[%r23+32], {%fd145, %fd146};
	bar.warp.sync 	-1;
	ld.shared.v2.f64 	{%fd86, %fd85}, [%r23];
	ld.shared.v2.f64 	{%fd88, %fd87}, [%r23+16];
	ld.shared.v2.f64 	{%fd90, %fd89}, [%r23+32];
	setp.ne.s32 	%p15, %r20, 0;
	@%p15 bra 	$L__BB6_29;
	st.volatile.shared.u32 	[_ZZN3cub18CUB_300001_SM_10006detail10merge_sort30DeviceMergeSortBlockSortKernelINS2_10policy_hubIP10PolynomialE9Policy600ES6_PNS0_8NullTypeES6_SA_jN4cuda3std3__44lessIS5_EES5_S9_EEvbT0_T1_T2_T3_T4_PT6_PT7_T5_NS1_7vsmem_tEE19static_temp_storage+12288], %r19;
$L__BB6_29:
	ld.param.u64 	%rd28, [_ZN3cub18CUB_300001_SM_10006detail10merge_sort30DeviceMergeSortBlockSortKernelINS2_10policy_hubIP10PolynomialE9Policy600ES6_PNS0_8NullTypeES6_SA_jN4cuda3std3__44lessIS5_EES5_S9_EEvbT0_T1_T2_T3_T4_PT6_PT7_T5_NS1_7vsmem_tE_param_6];
	bar.sync 	0;
	ld.volatile.shared.u32 	%r82, [_ZZN3cub18CUB_300001_SM_10006detail10merge_sort30DeviceMergeSortBlockSortKernelINS2_10policy_hubIP10PolynomialE9Policy600ES6_PNS0_8NullTypeES6_SA_jN4cuda3std3__44lessIS5_EES5_S9_EEvbT0_T1_T2_T3_T4_PT6_PT7_T5_NS1_7vsmem_tEE19static_temp_storage+12288];
	cvt.u64.u32 	%rd16, %r20;
	add.s64 	%rd17, %rd16, %rd4;
	cvta.to.global.u64 	%rd18, %rd28;
	mad.lo.s64 	%rd6, %rd17, 48, %rd18;
	setp.ge.s32 	%p16, %r20, %r82;
	@%p16 bra 	$L__BB6_31;
	st.global.f64 	[%rd6], %fd86;
	st.global.f64 	[%rd6+8], %fd85;
	st.global.f64 	[%rd6+16], %fd88;
	st.global.f64 	[%rd6+24], %fd87;
	st.global.f64 	[%rd6+32], %fd90;
	st.global.f64 	[%rd6+40], %fd89;
$L__BB6_31:
	ret;

}
	// .globl	_ZN3cub18CUB_300001_SM_10006detail10merge_sort30DeviceMergeSortPartitionKernelIP10PolynomialjN4cuda3std3__44lessIS4_EES4_EEvbT_PT2_T0_SE_PSE_T1_SE_i
.visible .entry _ZN3cub18CUB_300001_SM_10006detail10merge_sort30DeviceMergeSortPartitionKernelIP10PolynomialjN4cuda3std3__44lessIS4_EES4_EEvbT_PT2_T0_SE_PSE_T1_SE_i(
	.param .u8 _ZN3cub18CUB_300001_SM_10006detail10merge_sort30DeviceMergeSortPartitionKernelIP10PolynomialjN4cuda3std3__44lessIS4_EES4_EEvbT_PT2_T0_SE_PSE_T1_SE_i_param_0,
	.param .u64 .ptr .align 1 _ZN3cub18CUB_300001_SM_10006detail10merge_sort30DeviceMergeSortPartitionKernelIP10PolynomialjN4cuda3std3__44lessIS4_EES4_EEvbT_PT2_T0_SE_PSE_T1_SE_i_param_1,
	.param .u64 .ptr .align 1 _ZN3cub18CUB_300001_SM_10006detail10merge_sort30DeviceMergeSortPartitionKernelIP10PolynomialjN4cuda3std3__44lessIS4_EES4_EEvbT_PT2_T0_SE_PSE_T1_SE_i_param_2,
	.param .u32 _ZN3cub18CUB_300001_SM_10006detail10merge_sort30DeviceMergeSortPartitionKernelIP10PolynomialjN4cuda3std3__44lessIS4_EES4_EEvbT_PT2_T0_SE_PSE_T1_SE_i_param_3,
	.param .u32 _ZN3cub18CUB_300001_SM_10006detail10merge_sort30DeviceMergeSortPartitionKernelIP10PolynomialjN4cuda3std3__44lessIS4_EES4_EEvbT_PT2_T0_SE_PSE_T1_SE_i_param_4,
	.param .u64 .ptr .align 1 _ZN3cub18CUB_300001_SM_10006detail10merge_sort30DeviceMergeSortPartitionKernelIP10PolynomialjN4cuda3std3__44lessIS4_EES4_EEvbT_PT2_T0_SE_PSE_T1_SE_i_param_5,
	.param .align 1 .b8 _ZN3cub18CUB_300001_SM_10006detail10merge_sort30DeviceMergeSortPartitionKernelIP10PolynomialjN4cuda3std3__44lessIS4_EES4_EEvbT_PT2_T0_SE_PSE_T1_SE_i_param_6[1],
	.param .u32 _ZN3cub18CUB_300001_SM_10006detail10merge_sort30DeviceMergeSortPartitionKernelIP10PolynomialjN4cuda3std3__44lessIS4_EES4_EEvbT_PT2_T0_SE_PSE_T1_SE_i_param_7,
	.param .u32 _ZN3cub18CUB_300001_SM_10006detail10merge_sort30DeviceMergeSortPartitionKernelIP10PolynomialjN4cuda3std3__44lessIS4_EES4_EEvbT_PT2_T0_SE_PSE_T1_SE_i_param_8
)
{
	.reg .pred 	%p<10>;
	.reg .b16 	%rs<2>;
	.reg .b32 	%r<66>;
	.reg .b64 	%rd<27>;
	.reg .b64 	%fd<5>;

	ld.param.s8 	%rs1, [_ZN3cub18CUB_300001_SM_10006detail10merge_sort30DeviceMergeSortPartitionKernelIP10PolynomialjN4cuda3std3__44lessIS4_EES4_EEvbT_PT2_T0_SE_PSE_T1_SE_i_param_0];
	ld.param.u64 	%rd8, [_ZN3cub18CUB_300001_SM_10006detail10merge_sort30DeviceMergeSortPartitionKernelIP10PolynomialjN4cuda3std3__44lessIS4_EES4_EEvbT_PT2_T0_SE_PSE_T1_SE_i_param_1];
	ld.param.u64 	%rd9, [_ZN3cub18CUB_300001_SM_10006detail10merge_sort30DeviceMergeSortPartitionKernelIP10PolynomialjN4cuda3std3__44lessIS4_EES4_EEvbT_PT2_T0_SE_PSE_T1_SE_i_param_2];
	ld.param.u32 	%r20, [_ZN3cub18CUB_300001_SM_10006detail10merge_sort30DeviceMergeSortPartitionKernelIP10PolynomialjN4cuda3std3__44lessIS4_EES4_EEvbT_PT2_T0_SE_PSE_T1_SE_i_param_3];
	ld.param.u32 	%r21, [_ZN3cub18CUB_300001_SM_10006detail10merge_sort30DeviceMergeSortPartitionKernelIP10PolynomialjN4cuda3std3__44lessIS4_EES4_EEvbT_PT2_T0_SE_PSE_T1_SE_i_param_4];
	ld.param.u64 	%rd10, [_ZN3cub18CUB_300001_SM_10006detail10merge_sort30DeviceMergeSortPartitionKernelIP10PolynomialjN4cuda3std3__44lessIS4_EES4_EEvbT_PT2_T0_SE_PSE_T1_SE_i_param_5];
	ld.param.u32 	%r22, [_ZN3cub18CUB_300001_SM_10006detail10merge_sort30DeviceMergeSortPartitionKernelIP10PolynomialjN4cuda3std3__44lessIS4_EES4_EEvbT_PT2_T0_SE_PSE_T1_SE_i_param_7];
	ld.param.u32 	%r23, [_ZN3cub18CUB_300001_SM_10006detail10merge_sort30DeviceMergeSortPartitionKernelIP10PolynomialjN4cuda3std3__44lessIS4_EES4_EEvbT_PT2_T0_SE_PSE_T1_SE_i_param_8];
	cvta.to.global.u64 	%rd1, %rd10;
	mov.u32 	%r24, %ntid.x;
	mov.u32 	%r25, %ctaid.x;
	mov.u32 	%r26, %tid.x;
	mad.lo.s32 	%r1, %r24, %r25, %r26;
	setp.ge.u32 	%p1, %r1, %r21;
	@%p1 bra 	$L__BB7_11;
	shr.u32 	%r27, %r22, 1;
	add.s32 	%r2, %r22, -1;
	neg.s32 	%r28, %r22;
	and.b32  	%r29, %r1, %r28;
	mul.lo.s32 	%r30, %r23, %r29;
	mul.lo.s32 	%r31, %r23, %r27;
	min.u32 	%r3, %r30, %r20;
	not.b32 	%r32, %r30;
	min.u32 	%r33, %r31, %r32;
	add.s32 	%r34, %r33, %r30;
	min.u32 	%r4, %r34, %r20;
	not.b32 	%r35, %r4;
	min.u32 	%r36, %r31, %r35;
	add.s32 	%r37, %r36, %r4;
	min.u32 	%r5, %r37, %r20;
	// begin inline asm
	griddepcontrol.wait;
	// end inline asm
	add.s32 	%r38, %r1, 1;
	setp.ne.s32 	%p2, %r38, %r21;
	@%p2 bra 	$L__BB7_3;
	mul.wide.u32 	%rd25, %r1, 4;
	add.s64 	%rd26, %rd1, %rd25;
	st.global.u32 	[%rd26], %r4;
	bra.uni 	$L__BB7_11;
$L__BB7_3:
	sub.s32 	%r39, %r5, %r3;
	and.b32  	%r40, %r2, %r1;
	mul.lo.s32 	%r41, %r40, %r23;
	min.u32 	%r6, %r41, %r39;
	setp.eq.s16 	%p3, %rs1, 0;
	@%p3 bra 	$L__BB7_7;
	sub.s32 	%r42, %r4, %r3;
	sub.s32 	%r43, %r5, %r4;
	max.u32 	%r44, %r6, %r43;
	sub.s32 	%r65, %r44, %r43;
	min.u32 	%r61, %r42, %r6;
	setp.ge.u32 	%p4, %r65, %r61;
	@%p4 bra 	$L__BB7_10;
	cvta.to.global.u64 	%rd2, %rd8;
	cvt.u64.u32 	%rd3, %r4;
	cvt.u64.u32 	%rd4, %r3;
$L__BB7_6:
	sub.s32 	%r45, %r61, %r65;
	shr.u32 	%r46, %r45, 1;
	add.s32 	%r47, %r46, %r65;
	cvt.u64.u32 	%rd11, %r47;
	add.s64 	%rd12, %rd11, %rd4;
	mad.lo.s64 	%rd13, %rd12, 48, %rd2;
	ld.global.f64 	%fd1, [%rd13+40];
	not.b32 	%r48, %r47;
	add.s32 	%r49, %r6, %r48;
	cvt.u64.u32 	%rd14, %r49;
	add.s64 	%rd15, %rd14, %rd3;
	mad.lo.s64 	%rd16, %rd15, 48, %rd2;
	ld.global.f64 	%fd2, [%rd16+40];
	setp.geu.f64 	%p5, %fd2, %fd1;
	add.s32 	%r50, %r47, 1;
	selp.b32 	%r65, %r50, %r65, %p5;
	selp.b32 	%r61, %r61, %r47, %p5;
	setp.lt.u32 	%p6, %r65, %r61;
	@%p6 bra 	$L__BB7_6;
	bra.uni 	$L__BB7_10;
$L__BB7_7:
	sub.s32 	%r51, %r4, %r3;
	sub.s32 	%r52, %r5, %r4;
	max.u32 	%r53, %r6, %r52;
	sub.s32 	%r65, %r53, %r52;
	min.u32 	%r63, %r51, %r6;
	setp.ge.u32 	%p7, %r65, %r63;
	@%p7 bra 	$L__BB7_10;
	cvta.to.global.u64 	%rd5, %rd9;
	cvt.u64.u32 	%rd6, %r4;
	cvt.u64.u32 	%rd7, %r3;
$L__BB7_9:
	sub.s32 	%r54, %r63, %r65;
	shr.u32 	%r55, %r54, 1;
	add.s32 	%r56, %r55, %r65;
	cvt.u64.u32 	%rd17, %r56;
	add.s64 	%rd18, %rd17, %rd7;
	mad.lo.s64 	%rd19, %rd18, 48, %rd5;
	ld.global.f64 	%fd3, [%rd19+40];
	not.b32 	%r57, %r56;
	add.s32 	%r58, %r6, %r57;
	cvt.u64.u32 	%rd20, %r58;
	add.s64 	%rd21, %rd20, %rd6;
	mad.lo.s64 	%rd22, %rd21, 48, %rd5;
	ld.global.f64 	%fd4, [%rd22+40];
	setp.geu.f64 	%p8, %fd4, %fd3;
	add.s32 	%r59, %r56, 1;
	selp.b32 	%r65, %r59, %r65, %p8;
	selp.b32 	%r63, %r63, %r56, %p8;
	setp.lt.u32 	%p9, %r65, %r63;
	@%p9 bra 	$L__BB7_9;
$L__BB7_10:
	add.s32 	%r60, %r65, %r3;
	mul.wide.u32 	%rd23, %r1, 4;
	add.s64 	%rd24, %rd1, %rd23;
	st.global.u32 	[%rd24], %r60;
$L__BB7_11:
	ret;

}
	// .globl	_ZN3cub18CUB_300001_SM_10006detail10merge_sort26DeviceMergeSortMergeKernelINS2_10policy_hubIP10PolynomialE9Policy600ES6_PNS0_8NullTypeES6_SA_jN4cuda3std3__44lessIS5_EES5_S9_EEvbT2_T3_T4_PT6_PT7_T5_PSI_SI_NS1_7vsmem_tE
.visible .entry _ZN3cub18CUB_300001_SM_10006detail10merge_sort26DeviceMergeSortMergeKernelINS2_10policy_hubIP10PolynomialE9Policy600ES6_PNS0_8NullTypeES6_SA_jN4cuda3std3__44lessIS5_EES5_S9_EEvbT2_T3_T4_PT6_PT7_T5_PSI_SI_NS1_7vsmem_tE(
	.param .u8 _ZN3cub18CUB_300001_SM_10006detail10merge_sort26DeviceMergeSortMergeKernelINS2_10policy_hubIP10PolynomialE9Policy600ES6_PNS0_8NullTypeES6_SA_jN4cuda3std3__44lessIS5_EES5_S9_EEvbT2_T3_T4_PT6_PT7_T5_PSI_SI_NS1_7vsmem_tE_param_0,
	.param .u64 .ptr .align 1 _ZN3cub18CUB_300001_SM_10006detail10merge_sort26DeviceMergeSortMergeKernelINS2_10policy_hubIP10PolynomialE9Policy600ES6_PNS0_8NullTypeES6_SA_jN4cuda3std3__44lessIS5_EES5_S9_EEvbT2_T3_T4_PT6_PT7_T5_PSI_SI_NS1_7vsmem_tE_param_1,
	.param .u64 .ptr .align 1 _ZN3cub18CUB_300001_SM_10006detail10merge_sort26DeviceMergeSortMergeKernelINS2_10policy_hubIP10PolynomialE9Policy600ES6_PNS0_8NullTypeES6_SA_jN4cuda3std3__44lessIS5_EES5_S9_EEvbT2_T3_T4_PT6_PT7_T5_PSI_SI_NS1_7vsmem_tE_param_2,
	.param .u32 _ZN3cub18CUB_300001_SM_10006detail10merge_sort26DeviceMergeSortMergeKernelINS2_10policy_hubIP10PolynomialE9Policy600ES6_PNS0_8NullTypeES6_SA_jN4cuda3std3__44lessIS5_EES5_S9_EEvbT2_T3_T4_PT6_PT7_T5_PSI_SI_NS1_7vsmem_tE_param_3,
	.param .u64 .ptr .align 1 _ZN3cub18CUB_300001_SM_10006detail10merge_sort26DeviceMergeSortMergeKernelINS2_10policy_hubIP10PolynomialE9Policy600ES6_PNS0_8NullTypeES6_SA_jN4cuda3std3__44lessIS5_EES5_S9_EEvbT2_T3_T4_PT6_PT7_T5_PSI_SI_NS1_7vsmem_tE_param_4,
	.param .u64 .ptr .align 1 _ZN3cub18CUB_300001_SM_10006detail10merge_sort26DeviceMergeSortMergeKernelINS2_10policy_hubIP10PolynomialE9Policy600ES6_PNS0_8NullTypeES6_SA_jN4cuda3std3__44lessIS5_EES5_S9_EEvbT2_T3_T4_PT6_PT7_T5_PSI_SI_NS1_7vsmem_tE_param_5,
	.param .align 1 .b8 _ZN3cub18CUB_300001_SM_10006detail10merge_sort26DeviceMergeSortMergeKernelINS2_10policy_hubIP10PolynomialE9Policy600ES6_PNS0_8NullTypeES6_SA_jN4cuda3std3__44lessIS5_EES5_S9_EEvbT2_T3_T4_PT6_PT7_T5_PSI_SI_NS1_7vsmem_tE_param_6[1],
	.param .u64 .ptr .align 1 _ZN3cub18CUB_300001_SM_10006detail10merge_sort26DeviceMergeSortMergeKernelINS2_10policy_hubIP10PolynomialE9Policy600ES6_PNS0_8NullTypeES6_SA_jN4cuda3std3__44lessIS5_EES5_S9_EEvbT2_T3_T4_PT6_PT7_T5_PSI_SI_NS1_7vsmem_tE_param_7,
	.param .u32 _ZN3cub18CUB_300001_SM_10006detail10merge_sort26DeviceMergeSortMergeKernelINS2_10policy_hubIP10PolynomialE9Policy600ES6_PNS0_8NullTypeES6_SA_jN4cuda3std3__44lessIS5_EES5_S9_EEvbT2_T3_T4_PT6_PT7_T5_PSI_SI_NS1_7vsmem_tE_param_8,
	.param .align 8 .b8 _ZN3cub18CUB_300001_SM_10006detail10merge_sort26DeviceMergeSortMergeKernelINS2_10policy_hubIP10PolynomialE9Policy600ES6_PNS0_8NullTypeES6_SA_jN4cuda3std3__44lessIS5_EES5_S9_EEvbT2_T3_T4_PT6_PT7_T5_PSI_SI_NS1_7vsmem_tE_param_9[8]
)
.maxntid 256
{
	.reg .pred 	%p<36>;
	.reg .b16 	%rs<6>;
	.reg .b32 	%r<161>;
	.reg .b64 	%rd<79>;
	.reg .b64 	%fd<162>;
	// demoted variable
	.shared .align 16 .b8 _ZZN3cub18CUB_300001_SM_10006detail10merge_sort26DeviceMergeSortMergeKernelINS2_10policy_hubIP10PolynomialE9Policy600ES6_PNS0_8NullTypeES6_SA_jN4cuda3std3__44lessIS5_EES5_S9_EEvbT2_T3_T4_PT6_PT7_T5_PSI_SI_NS1_7vsmem_tEE19static_temp_storage[12336];
	ld.param.u64 	%rd10, [_ZN3cub18CUB_300001_SM_10006detail10merge_sort26DeviceMergeSortMergeKernelINS2_10policy_hubIP10PolynomialE9Policy600ES6_PNS0_8NullTypeES6_SA_jN4cuda3std3__44lessIS5_EES5_S9_EEvbT2_T3_T4_PT6_PT7_T5_PSI_SI_NS1_7vsmem_tE_param_1];
	ld.param.u32 	%r41, [_ZN3cub18CUB_300001_SM_10006detail10merge_sort26DeviceMergeSortMergeKernelINS2_10policy_hubIP10PolynomialE9Policy600ES6_PNS0_8NullTypeES6_SA_jN4cuda3std3__44lessIS5_EES5_S9_EEvbT2_T3_T4_PT6_PT7_T5_PSI_SI_NS1_7vsmem_tE_param_3];
	ld.param.u64 	%rd11, [_ZN3cub18CUB_300001_SM_10006detail10merge_sort26DeviceMergeSortMergeKernelINS2_10policy_hubIP10PolynomialE9Policy600ES6_PNS0_8NullTypeES6_SA_jN4cuda3std3__44lessIS5_EES5_S9_EEvbT2_T3_T4_PT6_PT7_T5_PSI_SI_NS1_7vsmem_tE_param_4];
	ld.param.u64 	%rd12, [_ZN3cub18CUB_300001_SM_10006detail10merge_sort26DeviceMergeSortMergeKernelINS2_10policy_hubIP10PolynomialE9Policy600ES6_PNS0_8NullTypeES6_SA_jN4cuda3std3__44lessIS5_EES5_S9_EEvbT2_T3_T4_PT6_PT7_T5_PSI_SI_NS1_7vsmem_tE_param_7];
	ld.param.u32 	%r42, [_ZN3cub18CUB_300001_SM_10006detail10merge_sort26DeviceMergeSortMergeKernelINS2_10policy_hubIP10PolynomialE9Policy600ES6_PNS0_8NullTypeES6_SA_jN4cuda3std3__44lessIS5_EES5_S9_EEvbT2_T3_T4_PT6_PT7_T5_PSI_SI_NS1_7vsmem_tE_param_8];
	cvta.to.global.u64 	%rd1, %rd11;
	cvta.to.global.u64 	%rd2, %rd10;
	cvta.to.global.u64 	%rd3, %rd12;
	mov.u32 	%r1, %ctaid.x;
	mov.u32 	%r43, %nctaid.x;
	mov.u32 	%r2, %tid.x;
	add.s32 	%r44, %r43, -1;
	setp.ge.u32 	%p1, %r1, %r44;
	@%p1 bra 	$L__BB8_17;
	ld.param.s8 	%rs4, [_ZN3cub18CUB_300001_SM_10006detail10merge_sort26DeviceMergeSortMergeKernelINS2_10policy_hubIP10PolynomialE9Policy600ES6_PNS0_8NullTypeES6_SA_jN4cuda3std3__44lessIS5_EES5_S9_EEvbT2_T3_T4_PT6_PT7_T5_PSI_SI_NS1_7vsmem_tE_param_0];
	mul.wide.u32 	%rd45, %r1, 4;
	add.s64 	%rd46, %rd3, %rd45;
	ld.global.u32 	%r103, [%rd46];
	ld.global.u32 	%r104, [%rd46+4];
	neg.s32 	%r105, %r42;
	and.b32  	%r106, %r1, %r105;
	shl.b32 	%r3, %r106, 8;
	shl.b32 	%r107, %r42, 7;
	and.b32  	%r4, %r107, -256;
	sub.s32 	%r108, %r1, %r106;
	shl.b32 	%r109, %r108, 8;
	sub.s32 	%r5, %r103, %r3;
	sub.s32 	%r110, %r104, %r3;
	sub.s32 	%r111, %r41, %r3;
	max.u32 	%r112, %r111, %r4;
	sub.s32 	%r113, %r112, %r4;
	sub.s32 	%r114, %r109, %r5;
	min.u32 	%r6, %r114, %r113;
	setp.eq.s32 	%p22, %r109, -256;
	selp.b32 	%r115, 255, 256, %p22;
	add.s32 	%r116, %r115, %r109;
	sub.s32 	%r117, %r116, %r110;
	or.b32  	%r118, %r1, %r105;
	setp.eq.s32 	%p23, %r118, -1;
	min.u32 	%r119, %r4, %r111;
	selp.b32 	%r120, %r119, %r110, %p23;
	selp.b32 	%r121, %r4, %r117, %p23;
	min.u32 	%r7, %r121, %r113;
	sub.s32 	%r8, %r120, %r5;
	// begin inline asm
	griddepcontrol.wait;
	// end inline asm
	setp.eq.s16 	%p24, %rs4, 0;
	@%p24 bra 	$L__BB8_5;
	cvt.u64.u32 	%rd4, %r3;
	setp.ge.s32 	%p25, %r2, %r8;
	@%p25 bra 	$L__BB8_4;
	cvt.u64.u32 	%rd54, %r5;
	cvt.u64.u32 	%rd55, %r2;
	add.s64 	%rd56, %rd4, %rd55;
	add.s64 	%rd57, %rd56, %rd54;
	mad.lo.s64 	%rd58, %rd57, 48, %rd2;
	ld.global.f64 	%fd143, [%rd58];
	ld.global.f64 	%fd142, [%rd58+8];
	ld.global.f64 	%fd141, [%rd58+16];
	ld.global.f64 	%fd140, [%rd58+24];
	ld.global.f64 	%fd139, [%rd58+32];
	ld.global.f64 	%fd138, [%rd58+40];
	bra.uni 	$L__BB8_8;
$L__BB8_4:
	sub.s32 	%r122, %r2, %r8;
	cvt.s64.s32 	%rd47, %r122;
	cvt.u64.u32 	%rd48, %r6;
	cvt.u64.u32 	%rd49, %r4;
	add.s64 	%rd50, %rd4, %rd49;
	add.s64 	%rd51, %rd50, %rd48;
	add.s64 	%rd52, %rd51, %rd47;
	mad.lo.s64 	%rd53, %rd52, 48, %rd2;
	ld.global.f64 	%fd143, [%rd53];
	ld.global.f64 	%fd142, [%rd53+8];
	ld.global.f64 	%fd141, [%rd53+16];
	ld.global.f64 	%fd140, [%rd53+24];
	ld.global.f64 	%fd139, [%rd53+32];
	ld.global.f64 	%fd138, [%rd53+40];
	bra.uni 	$L__BB8_8;
$L__BB8_5:
	cvt.u64.u32 	%rd5, %r3;
	setp.ge.s32 	%p26, %r2, %r8;
	@%p26 bra 	$L__BB8_7;
	cvt.u64.u32 	%rd66, %r5;
	cvt.u64.u32 	%rd67, %r2;
	add.s64 	%rd68, %rd5, %rd67;
	add.s64 	%rd69, %rd68, %rd66;
	mad.lo.s64 	%rd70, %rd69, 48, %rd1;
	ld.global.f64 	%fd143, [%rd70];
	ld.global.f64 	%fd142, [%rd70+8];
	ld.global.f64 	%fd141, [%rd70+16];
	ld.global.f64 	%fd140, [%rd70+24];
	ld.global.f64 	%fd139, [%rd70+32];
	ld.global.f64 	%fd138, [%rd70+40];
	bra.uni 	$L__BB8_8;
$L__BB8_7:
	sub.s32 	%r123, %r2, %r8;
	cvt.s64.s32 	%rd59, %r123;
	cvt.u64.u32 	%rd60, %r6;
	cvt.u64.u32 	%rd61, %r4;
	add.s64 	%rd62, %rd5, %rd61;
	add.s64 	%rd63, %rd62, %rd60;
	add.s64 	%rd64, %rd63, %rd59;
	mad.lo.s64 	%rd65, %rd64, 48, %rd1;
	ld.global.f64 	%fd143, [%rd65];
	ld.global.f64 	%fd142, [%rd65+8];
	ld.global.f64 	%fd141, [%rd65+16];
	ld.global.f64 	%fd140, [%rd65+24];
	ld.global.f64 	%fd139, [%rd65+32];
	ld.global.f64 	%fd138, [%rd65+40];
$L__BB8_8:
	sub.s32 	%r124, %r7, %r6;
	mov.u32 	%r125, _ZZN3cub18CUB_300001_SM_10006detail10merge_sort26DeviceMergeSortMergeKernelINS2_10policy_hubIP10PolynomialE9Policy600ES6_PNS0_8NullTypeES6_SA_jN4cuda3std3__44lessIS5_EES5_S9_EEvbT2_T3_T4_PT6_PT7_T5_PSI_SI_NS1_7vsmem_tEE19static_temp_storage;
	mad.lo.s32 	%r126, %r2, 48, %r125;
	st.shared.v2.f64 	[%r126], {%fd143, %fd142};
	st.shared.v2.f64 	[%r126+16], {%fd141, %fd140};
	st.shared.v2.f64 	[%r126+32], {%fd139, %fd138};
	bar.sync 	0;
	// begin inline asm
	griddepcontrol.launch_dependents;
	// end inline asm
	add.s32 	%r9, %r124, %r8;
	min.s32 	%r10, %r2, %r9;
	setp.lt.s32 	%p27, %r10, %r124;
	sub.s32 	%r127, %r10, %r124;
	selp.b32 	%r157, 0, %r127, %p27;
	min.s32 	%r155, %r8, %r10;
	setp.ge.s32 	%p28, %r157, %r155;
	@%p28 bra 	$L__BB8_11;
	add.s32 	%r13, %r10, %r8;
$L__BB8_10:
	sub.s32 	%r128, %r155, %r157;
	shr.u32 	%r129, %r128, 31;
	add.s32 	%r130, %r128, %r129;
	shr.s32 	%r131, %r130, 1;
	add.s32 	%r132, %r131, %r157;
	mad.lo.s32 	%r134, %r132, 48, %r125;
	ld.shared.f64 	%fd117, [%r134+40];
	not.b32 	%r135, %r132;
	add.s32 	%r136, %r13, %r135;
	mad.lo.s32 	%r137, %r136, 48, %r125;
	ld.shared.f64 	%fd118, [%r137+40];
	setp.geu.f64 	%p29, %fd118, %fd117;
	add.s32 	%r138, %r132, 1;
	selp.b32 	%r157, %r138, %r157, %p29;
	selp.b32 	%r155, %r155, %r132, %p29;
	setp.lt.s32 	%p30, %r157, %r155;
	@%p30 bra 	$L__BB8_10;
$L__BB8_11:
	sub.s32 	%r139, %r10, %r157;
	add.s32 	%r19, %r139, %r8;
	mad.lo.s32 	%r141, %r157, 48, %r125;
	ld.shared.v2.f64 	{%fd31, %fd32}, [%r141];
	ld.shared.v2.f64 	{%fd33, %fd34}, [%r141+16];
	ld.shared.v2.f64 	{%fd35, %fd36}, [%r141+32];
	setp.ge.s32 	%p31, %r19, %r9;
	@%p31 bra 	$L__BB8_13;
	mov.u32 	%r142, _ZZN3cub18CUB_300001_SM_10006detail10merge_sort26DeviceMergeSortMergeKernelINS2_10policy_hubIP10PolynomialE9Policy600ES6_PNS0_8NullTypeES6_SA_jN4cuda3std3__44lessIS5_EES5_S9_EEvbT2_T3_T4_PT6_PT7_T5_PSI_SI_NS1_7vsmem_tEE19static_temp_storage;
	mad.lo.s32 	%r143, %r19, 48, %r142;
	ld.shared.v2.f64 	{%fd148, %fd149}, [%r143+32];
	ld.shared.v2.f64 	{%fd146, %fd147}, [%r143+16];
	ld.shared.v2.f64 	{%fd144, %fd145}, [%r143];
	setp.ge.s32 	%p32, %r157, %r8;
	setp.lt.f64 	%p33, %fd149, %fd36;
	or.pred  	%p34, %p32, %p33;
	@%p34 bra 	$L__BB8_14;
$L__BB8_13:
	mov.f64 	%fd144, %fd31;
	mov.f64 	%fd145, %fd32;
	mov.f64 	%fd146, %fd33;
	mov.f64 	%fd147, %fd34;
	mov.f64 	%fd148, %fd35;
	mov.f64 	%fd149, %fd36;
$L__BB8_14:
	ld.param.s8 	%rs5, [_ZN3cub18CUB_300001_SM_10006detail10merge_sort26DeviceMergeSortMergeKernelINS2_10policy_hubIP10PolynomialE9Policy600ES6_PNS0_8NullTypeES6_SA_jN4cuda3std3__44lessIS5_EES5_S9_EEvbT2_T3_T4_PT6_PT7_T5_PSI_SI_NS1_7vsmem_tE_param_0];
	mov.u32 	%r144, %ctaid.x;
	shl.b32 	%r20, %r144, 8;
	setp.eq.s16 	%p35, %rs5, 0;
	bar.sync 	0;
	@%p35 bra 	$L__BB8_16;
	cvt.u64.u32 	%rd71, %r20;
	// begin inline asm
	mov.u32 %r145, %laneid;
	// end inline asm
	and.b32  	%r146, %r2, 992;
	add.s32 	%r147, %r145, %r146;
	mov.u32 	%r148, _ZZN3cub18CUB_300001_SM_10006detail10merge_sort26DeviceMergeSortMergeKernelINS2_10policy_hubIP10PolynomialE9Policy600ES6_PNS0_8NullTypeES6_SA_jN4cuda3std3__44lessIS5_EES5_S9_EEvbT2_T3_T4_PT6_PT7_T5_PSI_SI_NS1_7vsmem_tEE19static_temp_storage;
	mad.lo.s32 	%r149, %r147, 48, %r148;
	st.shared.v2.f64 	[%r149], {%fd144, %fd145};
	st.shared.v2.f64 	[%r149+16], {%fd146, %fd147};
	st.shared.v2.f64 	[%r149+32], {%fd148, %fd149};
	bar.warp.sync 	-1;
	ld.shared.v2.f64 	{%fd121, %fd122}, [%r149];
	ld.shared.v2.f64 	{%fd123, %fd124}, [%r149+16];
	ld.shared.v2.f64 	{%fd125, %fd126}, [%r149+32];
	cvt.u64.u32 	%rd72, %r2;
	add.s64 	%rd73, %rd72, %rd71;
	mad.lo.s64 	%rd74, %rd73, 48, %rd1;
	st.global.f64 	[%rd74], %fd121;
	st.global.f64 	[%rd74+8], %fd122;
	st.global.f64 	[%rd74+16], %fd123;
	st.global.f64 	[%rd74+24], %fd124;
	st.global.f64 	[%rd74+32], %fd125;
	st.global.f64 	[%rd74+40], %fd126;
	bra.uni 	$L__BB8_41;
$L__BB8_16:
	cvt.u64.u32 	%rd75, %r20;
	// begin inline asm
	mov.u32 %r150, %laneid;
	// end inline asm
	and.b32  	%r151, %r2, 992;
	add.s32 	%r152, %r150, %r151;
	mov.u32 	%r153, _ZZN3cub18CUB_300001_SM_10006detail10merge_sort26DeviceMergeSortMergeKernelINS2_10policy_hubIP10PolynomialE9Policy600ES6_PNS0_8NullTypeES6_SA_jN4cuda3std3__44lessIS5_EES5_S9_EEvbT2_T3_T4_PT6_PT7_T5_PSI_SI_NS1_7vsmem_tEE19static_temp_storage;
	mad.lo.s32 	%r154, %r152, 48, %r153;
	st.shared.v2.f64 	[%r154], {%fd144, %fd145};
	st.shared.v2.f64 	[%r154+16], {%fd146, %fd147};
	st.shared.v2.f64 	[%r154+32], {%fd148, %fd149};
	bar.warp.sync 	-1;
	ld.shared.v2.f64 	{%fd127, %fd128}, [%r154];
	ld.shared.v2.f64 	{%fd129, %fd130}, [%r154+16];
	ld.shared.v2.f64 	{%fd131, %fd132}, [%r154+32];
	cvt.u64.u32 	%rd76, %r2;
	add.s64 	%rd77, %rd76, %rd75;
	mad.lo.s64 	%rd78, %rd77, 48, %rd2;
	st.global.f64 	[%rd78], %fd127;
	st.global.f64 	[%rd78+8], %fd128;
	st.global.f64 	[%rd78+16], %fd129;
	st.global.f64 	[%rd78+24], %fd130;
	st.global.f64 	[%rd78+32], %fd131;
	st.global.f64 	[%rd78+40], %fd132;
	bra.uni 	$L__BB8_41;
$L__BB8_17:
	ld.param.s8 	%rs2, [_ZN3cub18CUB_300001_SM_10006detail10merge_sort26DeviceMergeSortMergeKernelINS2_10policy_hubIP10PolynomialE9Policy600ES6_PNS0_8NullTypeES6_SA_jN4cuda3std3__44lessIS5_EES5_S9_EEvbT2_T3_T4_PT6_PT7_T5_PSI_SI_NS1_7vsmem_tE_param_0];
	mul.wide.u32 	%rd13, %r1, 4;
	add.s64 	%rd14, %rd3, %rd13;
	ld.global.u32 	%r45, [%rd14];
	ld.global.u32 	%r46, [%rd14+4];
	neg.s32 	%r47, %r42;
	and.b32  	%r48, %r1, %r47;
	shl.b32 	%r21, %r48, 8;
	shl.b32 	%r49, %r42, 7;
	and.b32  	%r22, %r49, -256;
	sub.s32 	%r50, %r1, %r48;
	shl.b32 	%r51, %r50, 8;
	sub.s32 	%r23, %r45, %r21;
	sub.s32 	%r52, %r46, %r21;
	sub.s32 	%r53, %r41, %r21;
	max.u32 	%r54, %r53, %r22;
	sub.s32 	%r55, %r54, %r22;
	sub.s32 	%r56, %r51, %r23;
	min.u32 	%r24, %r56, %r55;
	setp.eq.s32 	%p2, %r51, -256;
	selp.b32 	%r57, 255, 256, %p2;
	add.s32 	%r58, %r57, %r51;
	sub.s32 	%r59, %r58, %r52;
	or.b32  	%r60, %r1, %r47;
	setp.eq.s32 	%p3, %r60, -1;
	min.u32 	%r61, %r22, %r53;
	selp.b32 	%r62, %r61, %r52, %p3;
	selp.b32 	%r63, %r22, %r59, %p3;
	min.u32 	%r64, %r63, %r55;
	sub.s32 	%r25, %r62, %r23;
	sub.s32 	%r26, %r64, %r24;
	// begin inline asm
	griddepcontrol.wait;
	// end inline asm
	setp.eq.s16 	%p4, %rs2, 0;
	mov.f64 	%fd151, 0d0000000000000000;
	mov.f64 	%fd152, 0d0000000000000000;
	mov.f64 	%fd153, 0d0000000000000000;
	mov.f64 	%fd154, 0d0000000000000000;
	mov.f64 	%fd155, 0d0000000000000000;
	@%p4 bra 	$L__BB8_22;
	cvt.u64.u32 	%rd6, %r21;
	add.s32 	%r65, %r26, %r25;
	setp.ge.s32 	%p5, %r2, %r65;
	@%p5 bra 	$L__BB8_26;
	setp.ge.s32 	%p6, %r2, %r25;
	@%p6 bra 	$L__BB8_21;
	cvt.u64.u32 	%rd22, %r2;
	add.s64 	%rd23, %rd6, %rd22;
	cvt.u64.u32 	%rd24, %r23;
	add.s64 	%rd25, %rd23, %rd24;
	mad.lo.s64 	%rd26, %rd25, 48, %rd2;
	ld.global.f64 	%fd155, [%rd26];
	ld.global.f64 	%fd154, [%rd26+8];
	ld.global.f64 	%fd153, [%rd26+16];
	ld.global.f64 	%fd152, [%rd26+24];
	ld.global.f64 	%fd151, [%rd26+32];
	ld.global.f64 	%fd150, [%rd26+40];
	bra.uni 	$L__BB8_26;
$L__BB8_21:
	sub.s32 	%r66, %r2, %r25;
	cvt.s64.s32 	%rd15, %r66;
	cvt.u64.u32 	%rd16, %r24;
	cvt.u64.u32 	%rd17, %r22;
	add.s64 	%rd18, %rd6, %rd17;
	add.s64 	%rd19, %rd18, %rd16;
	add.s64 	%rd20, %rd19, %rd15;
	mad.lo.s64 	%rd21, %rd20, 48, %rd2;
	ld.global.f64 	%fd155, [%rd21];
	ld.global.f64 	%fd154, [%rd21+8];
	ld.global.f64 	%fd153, [%rd21+16];
	ld.global.f64 	%fd152, [%rd21+24];
	ld.global.f64 	%fd151, [%rd21+32];
	ld.global.f64 	%fd150, [%rd21+40];
	bra.uni 	$L__BB8_26;
$L__BB8_22:
	cvt.u64.u32 	%rd7, %r21;
	add.s32 	%r67, %r26, %r25;
	setp.ge.s32 	%p7, %r2, %r67;
	@%p7 bra 	$L__BB8_26;
	setp.ge.s32 	%p8, %r2, %r25;
	@%p8 bra 	$L__BB8_25;
	cvt.u64.u32 	%rd34, %r2;
	add.s64 	%rd35, %rd7, %rd34;
	cvt.u64.u32 	%rd36, %r23;
	add.s64 	%rd37, %rd35, %rd36;
	mad.lo.s64 	%rd38, %rd37, 48, %rd1;
	ld.global.f64 	%fd155, [%rd38];
	ld.global.f64 	%fd154, [%rd38+8];
	ld.global.f64 	%fd153, [%rd38+16];
	ld.global.f64 	%fd152, [%rd38+24];
	ld.global.f64 	%fd151, [%rd38+32];
	ld.global.f64 	%fd150, [%rd38+40];
	bra.uni 	$L__BB8_26;
$L__BB8_25:
	sub.s32 	%r68, %r2, %r25;
	cvt.s64.s32 	%rd27, %r68;
	cvt.u64.u32 	%rd28, %r24;
	cvt.u64.u32 	%rd29, %r22;
	add.s64 	%rd30, %rd7, %rd29;
	add.s64 	%rd31, %rd30, %rd28;
	add.s64 	%rd32, %rd31, %rd27;
	mad.lo.s64 	%rd33, %rd32, 48, %rd1;
	ld.global.f64 	%fd155, [%rd33];
	ld.global.f64 	%fd154, [%rd33+8];
	ld.global.f64 	%fd153, [%rd33+16];
	ld.global.f64 	%fd152, [%rd33+24];
	ld.global.f64 	%fd151, [%rd33+32];
	ld.global.f64 	%fd150, [%rd33+40];
$L__BB8_26:
	mov.u32 	%r69, _ZZN3cub18CUB_300001_SM_10006detail10merge_sort26DeviceMergeSortMergeKernelINS2_10policy_hubIP10PolynomialE9Policy600ES6_PNS0_8NullTypeES6_SA_jN4cuda3std3__44lessIS5_EES5_S9_EEvbT2_T3_T4_PT6_PT7_T5_PSI_SI_NS1_7vsmem_tEE19static_temp_storage;
	mad.lo.s32 	%r70, %r2, 48, %r69;
	st.shared.v2.f64 	[%r70], {%fd155, %fd154};
	st.shared.v2.f64 	[%r70+16], {%fd153, %fd152};
	st.shared.v2.f64 	[%r70+32], {%fd151, %fd150};
	bar.sync 	0;
	// begin inline asm
	griddepcontrol.launch_dependents;
	// end inline asm
	add.s32 	%r27, %r26, %r25;
	min.s32 	%r28, %r2, %r27;
	setp.lt.s32 	%p9, %r28, %r26;
	sub.s32 	%r71, %r28, %r26;
	selp.b32 	%r160, 0, %r71, %p9;
	min.s32 	%r158, %r25, %r28;
	setp.ge.s32 	%p10, %r160, %r158;
	@%p10 bra 	$L__BB8_29;
	add.s32 	%r31, %r28, %r25;
$L__BB8_28:
	sub.s32 	%r72, %r158, %r160;
	shr.u32 	%r73, %r72, 31;
	add.s32 	%r74, %r72, %r73;
	shr.s32 	%r75, %r74, 1;
	add.s32 	%r76, %r75, %r160;
	mad.lo.s32 	%r78, %r76, 48, %r69;
	ld.shared.f64 	%fd113, [%r78+40];
	not.b32 	%r79, %r76;
	add.s32 	%r80, %r31, %r79;
	mad.lo.s32 	%r81, %r80, 48, %r69;
	ld.shared.f64 	%fd114, [%r81+40];
	setp.geu.f64 	%p11, %fd114, %fd113;
	add.s32 	%r82, %r76, 1;
	selp.b32 	%r160, %r82, %r160, %p11;
	selp.b32 	%r158, %r158, %r76, %p11;
	setp.lt.s32 	%p12, %r160, %r158;
	@%p12 bra 	$L__BB8_28;
$L__BB8_29:
	sub.s32 	%r83, %r28, %r160;
	add.s32 	%r37, %r83, %r25;
	mad.lo.s32 	%r85, %r160, 48, %r69;
	ld.shared.v2.f64 	{%fd79, %fd80}, [%r85];
	ld.shared.v2.f64 	{%fd81, %fd82}, [%r85+16];
	ld.shared.v2.f64 	{%fd83, %fd84}, [%r85+32];
	setp.ge.s32 	%p13, %r37, %r27;
	@%p13 bra 	$L__BB8_31;
	mov.u32 	%r86, _ZZN3cub18CUB_300001_SM_10006detail10merge_sort26DeviceMergeSortMergeKernelINS2_10policy_hubIP10PolynomialE9Policy600ES6_PNS0_8NullTypeES6_SA_jN4cuda3std3__44lessIS5_EES5_S9_EEvbT2_T3_T4_PT6_PT7_T5_PSI_SI_NS1_7vsmem_tEE19static_temp_storage;
	mad.lo.s32 	%r87, %r37, 48, %r86;
	ld.shared.v2.f64 	{%fd160, %fd161}, [%r87+32];
	ld.shared.v2.f64 	{%fd158, %fd159}, [%r87+16];
	ld.shared.v2.f64 	{%fd156, %fd157}, [%r87];
	setp.ge.s32 	%p14, %r160, %r25;
	setp.lt.f64 	%p15, %fd161, %fd84;
	or.pred  	%p16, %p14, %p15;
	@%p16 bra 	$L__BB8_32;
$L__BB8_31:
	mov.f64 	%fd156, %fd79;
	mov.f64 	%fd157, %fd80;
	mov.f64 	%fd158, %fd81;
	mov.f64 	%fd159, %fd82;
	mov.f64 	%fd160, %fd83;
	mov.f64 	%fd161, %fd84;
$L__BB8_32:
	ld.param.s8 	%rs3, [_ZN3cub18CUB_300001_SM_10006detail10merge_sort26DeviceMergeSortMergeKernelINS2_10policy_hubIP10PolynomialE9Policy600ES6_PNS0_8NullTypeES6_SA_jN4cuda3std3__44lessIS5_EES5_S9_EEvbT2_T3_T4_PT6_PT7_T5_PSI_SI_NS1_7vsmem_tE_param_0];
	mov.u32 	%r88, %ctaid.x;
	shl.b32 	%r38, %r88, 8;
	setp.eq.s16 	%p17, %rs3, 0;
	bar.sync 	0;
	@%p17 bra 	$L__BB8_37;
	// begin inline asm
	mov.u32 %r89, %laneid;
	// end inline asm
	and.b32  	%r39, %r2, 992;
	add.s32 	%r90, %r89, %r39;
	mov.u32 	%r91, _ZZN3cub18CUB_300001_SM_10006detail10merge_sort26DeviceMergeSortMergeKernelINS2_10policy_hubIP10PolynomialE9Policy600ES6_PNS0_8NullTypeES6_SA_jN4cuda3std3__44lessIS5_EES5_S9_EEvbT2_T3_T4_PT6_PT7_T5_PSI_SI_NS1_7vsmem_tEE19static_temp_storage;
	mad.lo.s32 	%r92, %r90, 48, %r91;
	st.shared.v2.f64 	[%r92], {%fd156, %fd157};
	st.shared.v2.f64 	[%r92+16], {%fd158, %fd159};
	st.shared.v2.f64 	[%r92+32], {%fd160, %fd161};
	bar.warp.sync 	-1;
	ld.shared.v2.f64 	{%fd98, %fd97}, [%r92];
	ld.shared.v2.f64 	{%fd100, %fd99}, [%r92+16];
	ld.shared.v2.f64 	{%fd102, %fd101}, [%r92+32];
	setp.ne.s32 	%p18, %r2, 0;
	@%p18 bra 	$L__BB8_35;
	st.volatile.shared.u32 	[_ZZN3cub18CUB_300001_SM_10006detail10merge_sort26DeviceMergeSortMergeKernelINS2_10policy_hubIP10PolynomialE9Policy600ES6_PNS0_8NullTypeES6_SA_jN4cuda3std3__44lessIS5_EES5_S9_EEvbT2_T3_T4_PT6_PT7_T5_PSI_SI_NS1_7vsmem_tEE19static_temp_storage+12288], %r27;
$L__BB8_35:
	bar.sync 	0;
	ld.volatile.shared.u32 	%r93, [_ZZN3cub18CUB_300001_SM_10006detail10merge_sort26DeviceMergeSortMergeKernelINS2_10policy_hubIP10PolynomialE9Policy600ES6_PNS0_8NullTypeES6_SA_jN4cuda3std3__44lessIS5_EES5_S9_EEvbT2_T3_T4_PT6_PT7_T5_PSI_SI_NS1_7vsmem_tEE19static_temp_storage+12288];
	and.b32  	%r94, %r2, 31;
	add.s32 	%r95, %r39, %r94;
	cvt.u64.u32 	%rd39, %r95;
	cvt.u64.u32 	%rd40, %r38;
	add.s64 	%rd41, %rd39, %rd40;
	mad.lo.s64 	%rd8, %rd41, 48, %rd1;
	setp.ge.s32 	%p19, %r95, %r93;
	@%p19 bra 	$L__BB8_41;
	st.global.f64 	[%rd8], %fd98;
	st.global.f64 	[%rd8+8], %fd97;
	st.global.f64 	[%rd8+16], %fd100;
	st.global.f64 	[%rd8+24], %fd99;
	st.global.f64 	[%rd8+32], %fd102;
	st.global.f64 	[%rd8+40], %fd101;
	bra.uni 	$L__BB8_41;
$L__BB8_37:
	// begin inline asm
	mov.u32 %r96, %laneid;
	// end inline asm
	and.b32  	%r40, %r2, 992;
	add.s32 	%r97, %r96, %r40;
	mov.u32 	%r98, _ZZN3cub18CUB_300001_SM_10006detail10merge_sort26DeviceMergeSortMergeKernelINS2_10policy_hubIP10PolynomialE9Policy600ES6_PNS0_8NullTypeES6_SA_jN4cuda3std3__44lessIS5_EES5_S9_EEvbT2_T3_T4_PT6_PT7_T5_PSI_SI_NS1_7vsmem_tEE19static_temp_storage;
	mad.lo.s32 	%r99, %r97, 48, %r98;
	st.shared.v2.f64 	[%r99], {%fd156, %fd157};
	st.shared.v2.f64 	[%r99+16], {%fd158, %fd159};
	st.shared.v2.f64 	[%r99+32], {%fd160, %fd161};
	bar.warp.sync 	-1;
	ld.shared.v2.f64 	{%fd104, %fd103}, [%r99];
	ld.shared.v2.f64 	{%fd106, %fd105}, [%r99+16];
	ld.shared.v2.f64 	{%fd108, %fd107}, [%r99+32];
	setp.ne.s32 	%p20, %r2, 0;
	@%p20 bra 	$L__BB8_39;
	st.volatile.shared.u32 	[_ZZN3cub18CUB_300001_SM_10006detail10merge_sort26DeviceMergeSortMergeKernelINS2_10policy_hubIP10PolynomialE9Policy600ES6_PNS0_8NullTypeES6_SA_jN4cuda3std3__44lessIS5_EES5_S9_EEvbT2_T3_T4_PT6_PT7_T5_PSI_SI_NS1_7vsmem_tEE19static_temp_storage+12288], %r27;
$L__BB8_39:
	bar.sync 	0;
	ld.volatile.shared.u32 	%r100, [_ZZN3cub18CUB_300001_SM_10006detail10merge_sort26DeviceMergeSortMergeKernelINS2_10policy_hubIP10PolynomialE9Policy600ES6_PNS0_8NullTypeES6_SA_jN4cuda3std3__44lessIS5_EES5_S9_EEvbT2_T3_T4_PT6_PT7_T5_PSI_SI_NS1_7vsmem_tEE19static_temp_storage+12288];
	and.b32  	%r101, %r2, 31;
	add.s32 	%r102, %r40, %r101;
	cvt.u64.u32 	%rd42, %r102;
	cvt.u64.u32 	%rd43, %r38;
	add.s64 	%rd44, %rd42, %rd43;
	mad.lo.s64 	%rd9, %rd44, 48, %rd2;
	setp.ge.s32 	%p21, %r102, %r100;
	@%p21 bra 	$L__BB8_41;
	st.global.f64 	[%rd9], %fd104;
	st.global.f64 	[%rd9+8], %fd103;
	st.global.f64 	[%rd9+16], %fd106;
	st.global.f64 	[%rd9+24], %fd105;
	st.global.f64 	[%rd9+32], %fd108;
	st.global.f64 	[%rd9+40], %fd107;
$L__BB8_41:
	ret;

}
	// .globl	_ZN3cub18CUB_300001_SM_10006detail10merge_sort30DeviceMergeSortBlockSortKernelINS2_10policy_hubIP10PolynomialE9Policy600ES6_PNS0_8NullTypeES6_SA_mN4cuda3std3__44lessIS5_EES5_S9_EEvbT0_T1_T2_T3_T4_PT6_PT7_T5_NS1_7vsmem_tE
.visible .entry _ZN3cub18CUB_300001_SM_10006detail10merge_sort30DeviceMergeSortBlockSortKernelINS2_10policy_hubIP10PolynomialE9Policy600ES6_PNS0_8NullTypeES6_SA_mN4cuda3std3__44lessIS5_EES5_S9_EEvbT0_T1_T2_T3_T4_PT6_PT7_T5_NS1_7vsmem_tE(
	.param .u8 _ZN3cub18CUB_300001_SM_10006detail10merge_sort30DeviceMergeSortBlockSortKernelINS2_10policy_hubIP10PolynomialE9Policy600ES6_PNS0_8NullTypeES6_SA_mN4cuda3std3__44lessIS5_EES5_S9_EEvbT0_T1_T2_T3_T4_PT6_PT7_T5_NS1_7vsmem_tE_param_0,
	.param .u64 .ptr .align 1 _ZN3cub18CUB_300001_SM_10006detail10merge_sort30DeviceMergeSortBlockSortKernelINS2_10policy_hubIP10PolynomialE9Policy600ES6_PNS0_8NullTypeES6_SA_mN4cuda3std3__44lessIS5_EES5_S9_EEvbT0_T1_T2_T3_T4_PT6_PT7_T5_NS1_7vsmem_tE_param_1,
	.param .u64 .ptr .align 1 _ZN3cub18CUB_300001_SM_10006detail10merge_sort30DeviceMergeSortBlockSortKernelINS2_10policy_hubIP10PolynomialE9Policy600ES6_PNS0_8NullTypeES6_SA_mN4cuda3std3__44lessIS5_EES5_S9_EEvbT0_T1_T2_T3_T4_PT6_PT7_T5_NS1_7vsmem_tE_param_2,
	.param .u64 .ptr .align 1 _ZN3cub18CUB_300001_SM_10006detail10merge_sort30DeviceMergeSortBlockSortKernelINS2_10policy_hubIP10PolynomialE9Policy600ES6_PNS0_8NullTypeES6_SA_mN4cuda3std3__44lessIS5_EES5_S9_EEvbT0_T1_T2_T3_T4_PT6_PT7_T5_NS1_7vsmem_tE_param_3,
	.param .u64 .ptr .align 1 _ZN3cub18CUB_300001_SM_10006detail10merge_sort30DeviceMergeSortBlockSortKernelINS2_10policy_hubIP10PolynomialE9Policy600ES6_PNS0_8NullTypeES6_SA_mN4cuda3std3__44lessIS5_EES5_S9_EEvbT0_T1_T2_T3_T4_PT6_PT7_T5_NS1_7vsmem_tE_param_4,
	.param .u64 _ZN3cub18CUB_300001_SM_10006detail10merge_sort30DeviceMergeSortBlockSortKernelINS2_10policy_hubIP10PolynomialE9Policy600ES6_PNS0_8NullTypeES6_SA_mN4cuda3std3__44lessIS5_EES5_S9_EEvbT0_T1_T2_T3_T4_PT6_PT7_T5_NS1_7vsmem_tE_param_5,
	.param .u64 .ptr .align 1 _ZN3cub18CUB_300001_SM_10006detail10merge_sort30DeviceMergeSortBlockSortKernelINS2_10policy_hubIP10PolynomialE9Policy600ES6_PNS0_8NullTypeES6_SA_mN4cuda3std3__44lessIS5_EES5_S9_EEvbT0_T1_T2_T3_T4_PT6_PT7_T5_NS1_7vsmem_tE_param_6,
	.param .u64 .ptr .align 1 _ZN3cub18CUB_300001_SM_10006detail10merge_sort30DeviceMergeSortBlockSortKernelINS2_10policy_hubIP10PolynomialE9Policy600ES6_PNS0_8NullTypeES6_SA_mN4cuda3std3__44lessIS5_EES5_S9_EEvbT0_T1_T2_T3_T4_PT6_PT7_T5_NS1_7vsmem_tE_param_7,
	.param .align 1 .b8 _ZN3cub18CUB_300001_SM_10006detail10merge_sort30DeviceMergeSortBlockSortKernelINS2_10policy_hubIP10PolynomialE9Policy600ES6_PNS0_8NullTypeES6_SA_mN4cuda3std3__44lessIS5_EES5_S9_EEvbT0_T1_T2_T3_T4_PT6_PT7_T5_NS1_7vsmem_tE_param_8[1],
	.param .align 8 .b8 _ZN3cub18CUB_300001_SM_10006detail10merge_sort30DeviceMergeSortBlockSortKernelINS2_10policy_hubIP10PolynomialE9Policy600ES6_PNS0_8NullTypeES6_SA_mN4cuda3std3__44lessIS5_EES5_S9_EEvbT0_T1_T2_T3_T4_PT6_PT7_T5_NS1_7vsmem_tE_param_9[8]
)
.maxntid 256
{
	.reg .pred 	%p<27>;
	.reg .b16 	%rs<4>;
	.reg .b32 	%r<124>;
	.reg .b64 	%rd<33>;
	.reg .b64 	%fd<147>;
	// demoted variable
	.shared .align 16 .b8 _ZZN3cub18CUB_300001_SM_10006detail10merge_sort30DeviceMergeSortBlockSortKernelINS2_10policy_hubIP10PolynomialE9Policy600ES6_PNS0_8NullTypeES6_SA_mN4cuda3std3__44lessIS5_EES5_S9_EEvbT0_T1_T2_T3_T4_PT6_PT7_T5_NS1_7vsmem_tEE19static_temp_storage[12336];
	ld.param.u64 	%rd11, [_ZN3cub18CUB_300001_SM_10006detail10merge_sort30DeviceMergeSortBlockSortKernelINS2_10policy_hubIP10PolynomialE9Policy600ES6_PNS0_8NullTypeES6_SA_mN4cuda3std3__44lessIS5_EES5_S9_EEvbT0_T1_T2_T3_T4_PT6_PT7_T5_NS1_7vsmem_tE_param_1];
	ld.param.u64 	%rd9, [_ZN3cub18CUB_300001_SM_10006detail10merge_sort30DeviceMergeSortBlockSortKernelINS2_10policy_hubIP10PolynomialE9Policy600ES6_PNS0_8NullTypeES6_SA_mN4cuda3std3__44lessIS5_EES5_S9_EEvbT0_T1_T2_T3_T4_PT6_PT7_T5_NS1_7vsmem_tE_param_5];
	cvta.to.global.u64 	%rd1, %rd11;
	mov.u32 	%r40, %ctaid.x;
	cvt.u64.u32 	%rd12, %r40;
	mov.u32 	%r41, %nctaid.x;
	cvt.u64.u32 	%rd13, %r41;
	mul.wide.u32 	%rd2, %r40, 256;
	add.s64 	%rd14, %rd13, -1;
	setp.le.u64 	%p1, %rd14, %rd12;
	@%p1 bra 	$L__BB9_12;
	// begin inline asm
	griddepcontrol.wait;
	// end inline asm
	mov.u32 	%r1, %tid.x;
	and.b32  	%r84, %r1, 992;
	cvt.u64.u32 	%rd23, %r1;
	add.s64 	%rd3, %rd2, %rd23;
	mad.lo.s64 	%rd24, %rd3, 48, %rd1;
	ld.global.f64 	%fd95, [%rd24];
	ld.global.f64 	%fd96, [%rd24+8];
	ld.global.f64 	%fd97, [%rd24+16];
	ld.global.f64 	%fd98, [%rd24+24];
	ld.global.f64 	%fd99, [%rd24+32];
	ld.global.f64 	%fd100, [%rd24+40];
	// begin inline asm
	mov.u32 %r82, %laneid;
	// end inline asm
	add.s32 	%r85, %r82, %r84;
	mov.u32 	%r86, _ZZN3cub18CUB_300001_SM_10006detail10merge_sort30DeviceMergeSortBlockSortKernelINS2_10policy_hubIP10PolynomialE9Policy600ES6_PNS0_8NullTypeES6_SA_mN4cuda3std3__44lessIS5_EES5_S9_EEvbT0_T1_T2_T3_T4_PT6_PT7_T5_NS1_7vsmem_tEE19static_temp_storage;
	mad.lo.s32 	%r2, %r85, 48, %r86;
	st.shared.v2.f64 	[%r2], {%fd95, %fd96};
	st.shared.v2.f64 	[%r2+16], {%fd97, %fd98};
	st.shared.v2.f64 	[%r2+32], {%fd99, %fd100};
	bar.warp.sync 	-1;
	ld.shared.v2.f64 	{%fd123, %fd124}, [%r2];
	ld.shared.v2.f64 	{%fd125, %fd126}, [%r2+16];
	ld.shared.v2.f64 	{%fd127, %fd128}, [%r2+32];
	bar.sync 	0;
	// begin inline asm
	griddepcontrol.launch_dependents;
	// end inline asm
	mov.b32 	%r116, 2;
	mad.lo.s32 	%r90, %r1, 48, %r86;
$L__BB9_2:
	shr.u32 	%r87, %r116, 1;
	add.s32 	%r88, %r116, -1;
	bar.sync 	0;
	st.shared.v2.f64 	[%r90], {%fd123, %fd124};
	st.shared.v2.f64 	[%r90+16], {%fd125, %fd126};
	st.shared.v2.f64 	[%r90+32], {%fd127, %fd128};
	bar.sync 	0;
	neg.s32 	%r91, %r116;
	and.b32  	%r92, %r1, %r91;
	and.b32  	%r93, %r88, %r1;
	min.u32 	%r4, %r93, 256;
	min.u32 	%r5, %r92, 256;
	add.s32 	%r94, %r5, %r87;
	min.u32 	%r6, %r94, 256;
	add.s32 	%r95, %r6, %r87;
	min.u32 	%r7, %r95, 256;
	sub.s32 	%r96, %r6, %r5;
	sub.s32 	%r97, %r7, %r6;
	setp.lt.s32 	%p17, %r4, %r97;
	sub.s32 	%r98, %r4, %r97;
	selp.b32 	%r119, 0, %r98, %p17;
	min.s32 	%r117, %r96, %r4;
	setp.ge.s32 	%p18, %r119, %r117;
	@%p18 bra 	$L__BB9_5;
	add.s32 	%r10, %r6, %r4;
$L__BB9_4:
	sub.s32 	%r99, %r117, %r119;
	shr.u32 	%r100, %r99, 31;
	add.s32 	%r101, %r99, %r100;
	shr.s32 	%r102, %r101, 1;
	add.s32 	%r103, %r102, %r119;
	add.s32 	%r104, %r103, %r5;
	mov.u32 	%r105, _ZZN3cub18CUB_300001_SM_10006detail10merge_sort30DeviceMergeSortBlockSortKernelINS2_10policy_hubIP10PolynomialE9Policy600ES6_PNS0_8NullTypeES6_SA_mN4cuda3std3__44lessIS5_EES5_S9_EEvbT0_T1_T2_T3_T4_PT6_PT7_T5_NS1_7vsmem_tEE19static_temp_storage;
	mad.lo.s32 	%r106, %r104, 48, %r105;
	ld.shared.f64 	%fd101, [%r106+40];
	not.b32 	%r107, %r103;
	add.s32 	%r108, %r10, %r107;
	mad.lo.s32 	%r109, %r108, 48, %r105;
	ld.shared.f64 	%fd102, [%r109+40];
	setp.geu.f64 	%p19, %fd102, %fd101;
	add.s32 	%r110, %r103, 1;
	selp.b32 	%r119, %r110, %r119, %p19;
	selp.b32 	%r117, %r117, %r103, %p19;
	setp.lt.s32 	%p20, %r119, %r117;
	@%p20 bra 	$L__BB9_4;
$L__BB9_5:
	add.s32 	%r16, %r119, %r5;
	add.s32 	%r111, %r6, %r4;
	sub.s32 	%r17, %r111, %r119;
	mov.u32 	%r112, _ZZN3cub18CUB_300001_SM_10006detail10merge_sort30DeviceMergeSortBlockSortKernelINS2_10policy_hubIP10PolynomialE9Policy600ES6_PNS0_8NullTypeES6_SA_mN4cuda3std3__44lessIS5_EES5_S9_EEvbT0_T1_T2_T3_T4_PT6_PT7_T5_NS1_7vsmem_tEE19static_temp_storage;
	mad.lo.s32 	%r113, %r16, 48, %r112;
	ld.shared.v2.f64 	{%fd13, %fd14}, [%r113];
	ld.shared.v2.f64 	{%fd15, %fd16}, [%r113+16];
	ld.shared.v2.f64 	{%fd17, %fd18}, [%r113+32];
	setp.ge.s32 	%p21, %r17, %r7;
	@%p21 bra 	$L__BB9_7;
	mov.u32 	%r114, _ZZN3cub18CUB_300001_SM_10006detail10merge_sort30DeviceMergeSortBlockSortKernelINS2_10policy_hubIP10PolynomialE9Policy600ES6_PNS0_8NullTypeES6_SA_mN4cuda3std3__44lessIS5_EES5_S9_EEvbT0_T1_T2_T3_T4_PT6_PT7_T5_NS1_7vsmem_tEE19static_temp_storage;
	mad.lo.s32 	%r115, %r17, 48, %r114;
	ld.shared.v2.f64 	{%fd127, %fd128}, [%r115+32];
	ld.shared.v2.f64 	{%fd125, %fd126}, [%r115+16];
	ld.shared.v2.f64 	{%fd123, %fd124}, [%r115];
	setp.ge.s32 	%p22, %r16, %r6;
	setp.lt.f64 	%p23, %fd128, %fd18;
	or.pred  	%p24, %p22, %p23;
	@%p24 bra 	$L__BB9_8;
$L__BB9_7:
	mov.f64 	%fd123, %fd13;
	mov.f64 	%fd124, %fd14;
	mov.f64 	%fd125, %fd15;
	mov.f64 	%fd126, %fd16;
	mov.f64 	%fd127, %fd17;
	mov.f64 	%fd128, %fd18;
$L__BB9_8:
	shl.b32 	%r18, %r116, 1;
	setp.lt.u32 	%p25, %r116, 129;
	mov.u32 	%r116, %r18;
	@%p25 bra 	$L__BB9_2;
	ld.param.s8 	%rs3, [_ZN3cub18CUB_300001_SM_10006detail10merge_sort30DeviceMergeSortBlockSortKernelINS2_10policy_hubIP10PolynomialE9Policy600ES6_PNS0_8NullTypeES6_SA_mN4cuda3std3__44lessIS5_EES5_S9_EEvbT0_T1_T2_T3_T4_PT6_PT7_T5_NS1_7vsmem_tE_param_0];
	bar.sync 	0;
	setp.eq.s16 	%p26, %rs3, 0;
	@%p26 bra 	$L__BB9_11;
	ld.param.u64 	%rd30, [_ZN3cub18CUB_300001_SM_10006detail10merge_sort30DeviceMergeSortBlockSortKernelINS2_10policy_hubIP10PolynomialE9Policy600ES6_PNS0_8NullTypeES6_SA_mN4cuda3std3__44lessIS5_EES5_S9_EEvbT0_T1_T2_T3_T4_PT6_PT7_T5_NS1_7vsmem_tE_param_3];
	st.shared.v2.f64 	[%r2], {%fd123, %fd124};
	st.shared.v2.f64 	[%r2+16], {%fd125, %fd126};
	st.shared.v2.f64 	[%r2+32], {%fd127, %fd128};
	bar.warp.sync 	-1;
	ld.shared.v2.f64 	{%fd105, %fd106}, [%r2];
	ld.shared.v2.f64 	{%fd107, %fd108}, [%r2+16];
	ld.shared.v2.f64 	{%fd109, %fd110}, [%r2+32];
	cvta.to.global.u64 	%rd25, %rd30;
	mad.lo.s64 	%rd26, %rd3, 48, %rd25;
	st.global.f64 	[%rd26], %fd105;
	st.global.f64 	[%rd26+8], %fd106;
	st.global.f64 	[%rd26+16], %fd107;
	st.global.f64 	[%rd26+24], %fd108;
	st.global.f64 	[%rd26+32], %fd109;
	st.global.f64 	[%rd26+40], %fd110;
	bra.uni 	$L__BB9_31;
$L__BB9_11:
	ld.param.u64 	%rd32, [_ZN3cub18CUB_300001_SM_10006detail10merge_sort30DeviceMergeSortBlockSortKernelINS2_10policy_hubIP10PolynomialE9Policy600ES6_PNS0_8NullTypeES6_SA_mN4cuda3std3__44lessIS5_EES5_S9_EEvbT0_T1_T2_T3_T4_PT6_PT7_T5_NS1_7vsmem_tE_param_6];
	st.shared.v2.f64 	[%r2], {%fd123, %fd124};
	st.shared.v2.f64 	[%r2+16], {%fd125, %fd126};
	st.shared.v2.f64 	[%r2+32], {%fd127, %fd128};
	bar.warp.sync 	-1;
	ld.shared.v2.f64 	{%fd111, %fd112}, [%r2];
	ld.shared.v2.f64 	{%fd113, %fd114}, [%r2+16];
	ld.shared.v2.f64 	{%fd115, %fd116}, [%r2+32];
	cvta.to.global.u64 	%rd27, %rd32;
	mad.lo.s64 	%rd28, %rd3, 48, %rd27;
	st.global.f64 	[%rd28], %fd111;
	st.global.f64 	[%rd28+8], %fd112;
	st.global.f64 	[%rd28+16], %fd113;
	st.global.f64 	[%rd28+24], %fd114;
	st.global.f64 	[%rd28+32], %fd115;
	st.global.f64 	[%rd28+40], %fd116;
	bra.uni 	$L__BB9_31;
$L__BB9_12:
	cvt.u32.u64 	%r42, %rd2;
	cvt.u32.u64 	%r43, %rd9;
	sub.s32 	%r44, %r43, %r42;
	min.s32 	%r19, %r44, 256;
	// begin inline asm
	griddepcontrol.wait;
	// end inline asm
	mad.lo.s64 	%rd4, %rd2, 48, %rd1;
	ld.global.f64 	%fd134, [%rd4];
	ld.global.f64 	%fd133, [%rd4+8];
	ld.global.f64 	%fd132, [%rd4+16];
	ld.global.f64 	%fd131, [%rd4+24];
	ld.global.f64 	%fd130, [%rd4+32];
	ld.global.f64 	%fd129, [%rd4+40];
	mov.u32 	%r20, %tid.x;
	and.b32  	%r21, %r20, 992;
	setp.ge.s32 	%p2, %r20, %r19;
	@%p2 bra 	$L__BB9_14;
	mul.lo.s32 	%r45, %r20, 48;
	cvt.u64.u32 	%rd15, %r45;
	add.s64 	%rd16, %rd4, %rd15;
	ld.global.f64 	%fd134, [%rd16];
	ld.global.f64 	%fd133, [%rd16+8];
	ld.global.f64 	%fd132, [%rd16+16];
	ld.global.f64 	%fd131, [%rd16+24];
	ld.global.f64 	%fd130, [%rd16+32];
	ld.global.f64 	%fd129, [%rd16+40];
$L__BB9_14:
	// begin inline asm
	mov.u32 %r46, %laneid;
	// end inline asm
	add.s32 	%r48, %r46, %r21;
	mov.u32 	%r49, _ZZN3cub18CUB_300001_SM_10006detail10merge_sort30DeviceMergeSortBlockSortKernelINS2_10policy_hubIP10PolynomialE9Policy600ES6_PNS0_8NullTypeES6_SA_mN4cuda3std3__44lessIS5_EES5_S9_EEvbT0_T1_T2_T3_T4_PT6_PT7_T5_NS1_7vsmem_tEE19static_temp_storage;
	mad.lo.s32 	%r23, %r48, 48, %r49;
	st.shared.v2.f64 	[%r23], {%fd134, %fd133};
	st.shared.v2.f64 	[%r23+16], {%fd132, %fd131};
	st.shared.v2.f64 	[%r23+32], {%fd130, %fd129};
	bar.warp.sync 	-1;
	ld.shared.v2.f64 	{%fd141, %fd142}, [%r23];
	ld.shared.v2.f64 	{%fd143, %fd144}, [%r23+16];
	ld.shared.v2.f64 	{%fd145, %fd146}, [%r23+32];
	bar.sync 	0;
	// begin inline asm
	griddepcontrol.launch_dependents;
	// end inline asm
	mov.b32 	%r120, 2;
	mad.lo.s32 	%r53, %r20, 48, %r49;
$L__BB9_15:
	shr.u32 	%r50, %r120, 1;
	add.s32 	%r51, %r120, -1;
	bar.sync 	0;
	st.shared.v2.f64 	[%r53], {%fd141, %fd142};
	st.shared.v2.f64 	[%r53+16], {%fd143, %fd144};
	st.shared.v2.f64 	[%r53+32], {%fd145, %fd146};
	bar.sync 	0;
	neg.s32 	%r54, %r120;
	and.b32  	%r55, %r20, %r54;
	and.b32  	%r56, %r51, %r20;
	min.s32 	%r25, %r56, %r19;
	min.s32 	%r26, %r55, %r19;
	add.s32 	%r57, %r26, %r50;
	min.s32 	%r27, %r57, %r19;
	add.s32 	%r58, %r27, %r50;
	min.s32 	%r28, %r58, %r19;
	sub.s32 	%r59, %r27, %r26;
	sub.s32 	%r60, %r28, %r27;
	setp.lt.s32 	%p3, %r25, %r60;
	sub.s32 	%r61, %r25, %r60;
	selp.b32 	%r123, 0, %r61, %p3;
	min.s32 	%r121, %r59, %r25;
	setp.ge.s32 	%p4, %r123, %r121;
	@%p4 bra 	$L__BB9_18;
	add.s32 	%r31, %r27, %r25;
$L__BB9_17:
	sub.s32 	%r62, %r121, %r123;
	shr.u32 	%r63, %r62, 31;
	add.s32 	%r64, %r62, %r63;
	shr.s32 	%r65, %r64, 1;
	add.s32 	%r66, %r65, %r123;
	add.s32 	%r67, %r66, %r26;
	mov.u32 	%r68, _ZZN3cub18CUB_300001_SM_10006detail10merge_sort30DeviceMergeSortBlockSortKernelINS2_10policy_hubIP10PolynomialE9Policy600ES6_PNS0_8NullTypeES6_SA_mN4cuda3std3__44lessIS5_EES5_S9_EEvbT0_T1_T2_T3_T4_PT6_PT7_T5_NS1_7vsmem_tEE19static_temp_storage;
	mad.lo.s32 	%r69, %r67, 48, %r68;
	ld.shared.f64 	%fd91, [%r69+40];
	not.b32 	%r70, %r66;
	add.s32 	%r71, %r31, %r70;
	mad.lo.s32 	%r72, %r71, 48, %r68;
	ld.shared.f64 	%fd92, [%r72+40];
	setp.geu.f64 	%p5, %fd92, %fd91;
	add.s32 	%r73, %r66, 1;
	selp.b32 	%r123, %r73, %r123, %p5;
	selp.b32 	%r121, %r121, %r66, %p5;
	setp.lt.s32 	%p6, %r123, %r121;
	@%p6 bra 	$L__BB9_17;
$L__BB9_18:
	add.s32 	%r37, %r123, %r26;
	add.s32 	%r74, %r27, %r25;
	sub.s32 	%r38, %r74, %r123;
	mov.u32 	%r75, _ZZN3cub18CUB_300001_SM_10006detail10merge_sort30DeviceMergeSortBlockSortKernelINS2_10policy_hubIP10PolynomialE9Policy600ES6_PNS0_8NullTypeES6_SA_mN4cuda3std3__44lessIS5_EES5_S9_EEvbT0_T1_T2_T3_T4_PT6_PT7_T5_NS1_7vsmem_tEE19static_temp_storage;
	mad.lo.s32 	%r76, %r37, 48, %r75;
	ld.shared.v2.f64 	{%fd61, %fd62}, [%r76];
	ld.shared.v2.f64 	{%fd63, %fd64}, [%r76+16];
	ld.shared.v2.f64 	{%fd65, %fd66}, [%r76+32];
	setp.ge.s32 	%p7, %r38, %r28;
	@%p7 bra 	$L__BB9_20;
	mov.u32 	%r77, _ZZN3cub18CUB_300001_SM_10006detail10merge_sort30DeviceMergeSortBlockSortKernelINS2_10policy_hubIP10PolynomialE9Policy600ES6_PNS0_8NullTypeES6_SA_mN4cuda3std3__44lessIS5_EES5_S9_EEvbT0_T1_T2_T3_T4_PT6_PT7_T5_NS1_7vsmem_tEE19static_temp_storage;
	mad.lo.s32 	%r78, %r38, 48, %r77;
	ld.shared.v2.f64 	{%fd145, %fd146}, [%r78+32];
	ld.shared.v2.f64 	{%fd143, %fd144}, [%r78+16];
	ld.shared.v2.f64 	{%fd141, %fd142}, [%r78];
	setp.ge.s32 	%p8, %r37, %r27;
	setp.lt.f64 	%p9, %fd146, %fd66;
	or.pred  	%p10, %p8, %p9;
	@%p10 bra 	$L__BB9_21;
$L__BB9_20:
	mov.f64 	%fd141, %fd61;
	mov.f64 	%fd142, %fd62;
	mov.f64 	%fd143, %fd63;
	mov.f64 	%fd144, %fd64;
	mov.f64 	%fd145, %fd65;
	mov.f64 	%fd146, %fd66;
$L__BB9_21:
	shl.b32 	%r39, %r120, 1;
	setp.lt.u32 	%p11, %r120, 129;
	mov.u32 	%r120, %r39;
	@%p11 bra 	$L__BB9_15;
	ld.param.s8 	%rs2, [_ZN3cub18CUB_300001_SM_10006detail10merge_sort30DeviceMergeSortBlockSortKernelINS2_10policy_hubIP10PolynomialE9Policy600ES6_PNS0_8NullTypeES6_SA_mN4cuda3std3__44lessIS5_EES5_S9_EEvbT0_T1_T2_T3_T4_PT6_PT7_T5_NS1_7vsmem_tE_param_0];
	mov.u32 	%r79, %ctaid.x;
	mul.wide.u32 	%rd5, %r79, 256;
	bar.sync 	0;
	setp.eq.s16 	%p12, %rs2, 0;
	@%p12 bra 	$L__BB9_27;
	st.shared.v2.f64 	[%r23], {%fd141, %fd142};
	st.shared.v2.f64 	[%r23+16], {%fd143, %fd144};
	st.shared.v2.f64 	[%r23+32], {%fd145, %fd146};
	bar.warp.sync 	-1;
	ld.shared.v2.f64 	{%fd80, %fd79}, [%r23];
	ld.shared.v2.f64 	{%fd82, %fd81}, [%r23+16];
	ld.shared.v2.f64 	{%fd84, %fd83}, [%r23+32];
	setp.ne.s32 	%p13, %r20, 0;
	@%p13 bra 	$L__BB9_25;
	st.volatile.shared.u32 	[_ZZN3cub18CUB_300001_SM_10006detail10merge_sort30DeviceMergeSortBlockSortKernelINS2_10policy_hubIP10PolynomialE9Policy600ES6_PNS0_8NullTypeES6_SA_mN4cuda3std3__44lessIS5_EES5_S9_EEvbT0_T1_T2_T3_T4_PT6_PT7_T5_NS1_7vsmem_tEE19static_temp_storage+12288], %r19;
$L__BB9_25:
	ld.param.u64 	%rd29, [_ZN3cub18CUB_300001_SM_10006detail10merge_sort30DeviceMergeSortBlockSortKernelINS2_10policy_hubIP10PolynomialE9Policy600ES6_PNS0_8NullTypeES6_SA_mN4cuda3std3__44lessIS5_EES5_S9_EEvbT0_T1_T2_T3_T4_PT6_PT7_T5_NS1_7vsmem_tE_param_3];
	bar.sync 	0;
	ld.volatile.shared.u32 	%r80, [_ZZN3cub18CUB_300001_SM_10006detail10merge_sort30DeviceMergeSortBlockSortKernelINS2_10policy_hubIP10PolynomialE9Policy600ES6_PNS0_8NullTypeES6_SA_mN4cuda3std3__44lessIS5_EES5_S9_EEvbT0_T1_T2_T3_T4_PT6_PT7_T5_NS1_7vsmem_tEE19static_temp_storage+12288];
	cvt.u64.u32 	%rd17, %r20;
	add.s64 	%rd18, %rd5, %rd17;
	cvta.to.global.u64 	%rd19, %rd29;
	mad.lo.s64 	%rd6, %rd18, 48, %rd19;
	setp.ge.s32 	%p14, %r20, %r80;
	@%p14 bra 	$L__BB9_31;
	st.global.f64 	[%rd6], %fd80;
	st.global.f64 	[%rd6+8], %fd79;
	st.global.f64 	[%rd6+16], %fd82;
	st.global.f64 	[%rd6+24], %fd81;
	st.global.f64 	[%rd6+32], %fd84;
	st.global.f64 	[%rd6+40], %fd83;
	bra.uni 	$L__BB9_31;
$L__BB9_27:
	st.shared.v2.f64 	[%r23], {%fd141, %fd142};
	st.shared.v2.f64 	[%r23+16], {%fd143, %fd144};
	st.shared.v2.f64 	[%r23+32], {%fd145, %fd146};
	bar.warp.sync 	-1;
	ld.shared.v2.f64 	{%fd86, %fd85}, [%r23];
	ld.shared.v2.f64 	{%fd88, %fd87}, [%r23+16];
	ld.shared.v2.f64 	{%fd90, %fd89}, [%r23+32];
	setp.ne.s32 	%p15, %r20, 0;
	@%p15 bra 	$L__BB9_29;
	st.volatile.shared.u32 	[_ZZN3cub18CUB_300001_SM_10006detail10merge_sort30DeviceMergeSortBlockSortKernelINS2_10policy_hubIP10PolynomialE9Policy600ES6_PNS0_8NullTypeES6_SA_mN4cuda3std3__44lessIS5_EES5_S9_EEvbT0_T1_T2_T3_T4_PT6_PT7_T5_NS1_7vsmem_tEE19static_temp_storage+12288], %r19;
$L__BB9_29:
	ld.param.u64 	%rd31, [_ZN3cub18CUB_300001_SM_10006detail10merge_sort30DeviceMergeSortBlockSortKernelINS2_10policy_hubIP10PolynomialE9Policy600ES6_PNS0_8NullTypeES6_SA_mN4cuda3std3__44lessIS5_EES5_S9_EEvbT0_T1_T2_T3_T4_PT6_PT7_T5_NS1_7vsmem_tE_param_6];
	bar.sync 	0;
	ld.volatile.shared.u32 	%r81, [_ZZN3cub18CUB_300001_SM_10006detail10merge_sort30DeviceMergeSortBlockSortKernelINS2_10policy_hubIP10PolynomialE9Policy600ES6_PNS0_8NullTypeES6_SA_mN4cuda3std3__44lessIS5_EES5_S9_EEvbT0_T1_T2_T3_T4_PT6_PT7_T5_NS1_7vsmem_tEE19static_temp_storage+12288];
	cvt.u64.u32 	%rd20, %r20;
	add.s64 	%rd21, %rd5, %rd20;
	cvta.to.global.u64 	%rd22, %rd31;
	mad.lo.s64 	%rd7, %rd21, 48, %rd22;
	setp.ge.s32 	%p16, %r20, %r81;
	@%p16 bra 	$L__BB9_31;
	st.global.f64 	[%rd7], %fd86;
	st.global.f64 	[%rd7+8], %fd85;
	st.global.f64 	[%rd7+16], %fd88;
	st.global.f64 	[%rd7+24], %fd87;
	st.global.f64 	[%rd7+32], %fd90;
	st.global.f64 	[%rd7+40], %fd89;
$L__BB9_31:
	ret;

}
	// .globl	_ZN3cub18CUB_300001_SM_10006detail10merge_sort30DeviceMergeSortPartitionKernelIP10PolynomialmN4cuda3std3__44lessIS4_EES4_EEvbT_PT2_T0_SE_PSE_T1_SE_i
.visible .entry _ZN3cub18CUB_300001_SM_10006detail10merge_sort30DeviceMergeSortPartitionKernelIP10PolynomialmN4cuda3std3__44lessIS4_EES4_EEvbT_PT2_T0_SE_PSE_T1_SE_i(
	.param .u8 _ZN3cub18CUB_300001_SM_10006detail10merge_sort30DeviceMergeSortPartitionKernelIP10PolynomialmN4cuda3std3__44lessIS4_EES4_EEvbT_PT2_T0_SE_PSE_T1_SE_i_param_0,
	.param .u64 .ptr .align 1 _ZN3cub18CUB_300001_SM_10006detail10merge_sort30DeviceMergeSortPartitionKernelIP10PolynomialmN4cuda3std3__44lessIS4_EES4_EEvbT_PT2_T0_SE_PSE_T1_SE_i_param_1,
	.param .u64 .ptr .align 1 _ZN3cub18CUB_300001_SM_10006detail10merge_sort30DeviceMergeSortPartitionKernelIP10PolynomialmN4cuda3std3__44lessIS4_EES4_EEvbT_PT2_T0_SE_PSE_T1_SE_i_param_2,
	.param .u64 _ZN3cub18CUB_300001_SM_10006detail10merge_sort30DeviceMergeSortPartitionKernelIP10PolynomialmN4cuda3std3__44lessIS4_EES4_EEvbT_PT2_T0_SE_PSE_T1_SE_i_param_3,
	.param .u64 _ZN3cub18CUB_300001_SM_10006detail10merge_sort30DeviceMergeSortPartitionKernelIP10PolynomialmN4cuda3std3__44lessIS4_EES4_EEvbT_PT2_T0_SE_PSE_T1_SE_i_param_4,
	.param .u64 .ptr .align 1 _ZN3cub18CUB_300001_SM_10006detail10merge_sort30DeviceMergeSortPartitionKernelIP10PolynomialmN4cuda3std3__44lessIS4_EES4_EEvbT_PT2_T0_SE_PSE_T1_SE_i_param_5,
	.param .align 1 .b8 _ZN3cub18CUB_300001_SM_10006detail10merge_sort30DeviceMergeSortPartitionKernelIP10PolynomialmN4cuda3std3__44lessIS4_EES4_EEvbT_PT2_T0_SE_PSE_T1_SE_i_param_6[1],
	.param .u64 _ZN3cub18CUB_300001_SM_10006detail10merge_sort30DeviceMergeSortPartitionKernelIP10PolynomialmN4cuda3std3__44lessIS4_EES4_EEvbT_PT2_T0_SE_PSE_T1_SE_i_param_7,
	.param .u32 _ZN3cub18CUB_300001_SM_10006detail10merge_sort30DeviceMergeSortPartitionKernelIP10PolynomialmN4cuda3std3__44lessIS4_EES4_EEvbT_PT2_T0_SE_PSE_T1_SE_i_param_8
)
{
	.reg .pred 	%p<10>;
	.reg .b16 	%rs<2>;
	.reg .b32 	%r<6>;
	.reg .b64 	%rd<81>;
	.reg .b64 	%fd<5>;

	ld.param.s8 	%rs1, [_ZN3cub18CUB_300001_SM_10006detail10merge_sort30DeviceMergeSortPartitionKernelIP10PolynomialmN4cuda3std3__44lessIS4_EES4_EEvbT_PT2_T0_SE_PSE_T1_SE_i_param_0];
	ld.param.u64 	%rd26, [_ZN3cub18CUB_300001_SM_10006detail10merge_sort30DeviceMergeSortPartitionKernelIP10PolynomialmN4cuda3std3__44lessIS4_EES4_EEvbT_PT2_T0_SE_PSE_T1_SE_i_param_1];
	ld.param.u64 	%rd27, [_ZN3cub18CUB_300001_SM_10006detail10merge_sort30DeviceMergeSortPartitionKernelIP10PolynomialmN4cuda3std3__44lessIS4_EES4_EEvbT_PT2_T0_SE_PSE_T1_SE_i_param_2];
	ld.param.u64 	%rd28, [_ZN3cub18CUB_300001_SM_10006detail10merge_sort30DeviceMergeSortPartitionKernelIP10PolynomialmN4cuda3std3__44lessIS4_EES4_EEvbT_PT2_T0_SE_PSE_T1_SE_i_param_3];
	ld.param.u64 	%rd29, [_ZN3cub18CUB_300001_SM_10006detail10merge_sort30DeviceMergeSortPartitionKernelIP10PolynomialmN4cuda3std3__44lessIS4_EES4_EEvbT_PT2_T0_SE_PSE_T1_SE_i_param_4];
	ld.param.u64 	%rd31, [_ZN3cub18CUB_300001_SM_10006detail10merge_sort30DeviceMergeSortPartitionKernelIP10PolynomialmN4cuda3std3__44lessIS4_EES4_EEvbT_PT2_T0_SE_PSE_T1_SE_i_param_5];
	ld.param.u64 	%rd30, [_ZN3cub18CUB_300001_SM_10006detail10merge_sort30DeviceMergeSortPartitionKernelIP10PolynomialmN4cuda3std3__44lessIS4_EES4_EEvbT_PT2_T0_SE_PSE_T1_SE_i_param_7];
	ld.param.u32 	%r1, [_ZN3cub18CUB_300001_SM_10006detail10merge_sort30DeviceMergeSortPartitionKernelIP10PolynomialmN4cuda3std3__44lessIS4_EES4_EEvbT_PT2_T0_SE_PSE_T1_SE_i_param_8];
	cvta.to.global.u64 	%rd1, %rd31;
	mov.u32 	%r2, %ntid.x;
	mov.u32 	%r3, %ctaid.x;
	mov.u32 	%r4, %tid.x;
	mad.lo.s32 	%r5, %r2, %r3, %r4;
	cvt.u64.u32 	%rd2, %r5;
	setp.le.u64 	%p1, %rd29, %rd2;
	@%p1 bra 	$L__BB10_11;
	shr.u64 	%rd32, %rd30, 1;
	add.s64 	%rd3, %rd30, 4294967295;
	neg.s64 	%rd33, %rd30;
	and.b64  	%rd34, %rd33, %rd2;
	cvt.s64.s32 	%rd4, %r1;
	mul.lo.s64 	%rd35, %rd34, %rd4;
	mul.lo.s64 	%rd36, %rd32, %rd4;
	min.u64 	%rd5, %rd35, %rd28;
	not.b64 	%rd37, %rd35;
	min.u64 	%rd38, %rd36, %rd37;
	add.s64 	%rd39, %rd38, %rd35;
	min.u64 	%rd6, %rd39, %rd28;
	not.b64 	%rd40, %rd6;
	min.u64 	%rd41, %rd36, %rd40;
	add.s64 	%rd42, %rd41, %rd6;
	min.u64 	%rd7, %rd42, %rd28;
	// begin inline asm
	griddepcontrol.wait;
	// end inline asm
	add.s64 	%rd43, %rd2, 1;
	setp.ne.s64 	%p2, %rd43, %rd29;
	@%p2 bra 	$L__BB10_3;
	shl.b64 	%rd74, %rd2, 3;
	add.s64 	%rd75, %rd1, %rd74;
	st.global.u64 	[%rd75], %rd6;
	bra.uni 	$L__BB10_11;
$L__BB10_3:
	sub.s64 	%rd44, %rd7, %rd5;
	and.b64  	%rd45, %rd3, %rd2;
	mul.lo.s64 	%rd46, %rd45, %rd4;
	min.u64 	%rd8, %rd46, %rd44;
	setp.eq.s16 	%p3, %rs1, 0;
	@%p3 bra 	$L__BB10_7;
	sub.s64 	%rd47, %rd6, %rd5;
	sub.s64 	%rd48, %rd7, %rd6;
	max.u64 	%rd49, %rd8, %rd48;
	sub.s64 	%rd80, %rd49, %rd48;
	min.u64 	%rd76, %rd47, %rd8;
	setp.ge.u64 	%p4, %rd80, %rd76;
	@%p4 bra 	$L__BB10_10;
	cvta.to.global.u64 	%rd11, %rd26;
	add.s64 	%rd12, %rd8, %rd6;
$L__BB10_6:
	sub.s64 	%rd50, %rd76, %rd80;
	shr.u64 	%rd51, %rd50, 1;
	add.s64 	%rd52, %rd51, %rd80;
	add.s64 	%rd53, %rd52, %rd5;
	mad.lo.s64 	%rd54, %rd53, 48, %rd11;
	ld.global.f64 	%fd1, [%rd54+40];
	not.b64 	%rd55, %rd52;
	add.s64 	%rd56, %rd12, %rd55;
	mad.lo.s64 	%rd57, %rd56, 48, %rd11;
	ld.global.f64 	%fd2, [%rd57+40];
	setp.geu.f64 	%p5, %fd2, %fd1;
	add.s64 	%rd58, %rd52, 1;
	selp.b64 	%rd80, %rd58, %rd80, %p5;
	selp.b64 	%rd76, %rd76, %rd52, %p5;
	setp.lt.u64 	%p6, %rd80, %rd76;
	@%p6 bra 	$L__BB10_6;
	bra.uni 	$L__BB10_10;
$L__BB10_7:
	sub.s64 	%rd59, %rd6, %rd5;
	sub.s64 	%rd60, %rd7, %rd6;
	max.u64 	%rd61, %rd8, %rd60;
	sub.s64 	%rd80, %rd61, %rd60;
	min.u64 	%rd78, %rd59, %rd8;
	setp.ge.u64 	%p7, %rd80, %rd78;
	@%p7 bra 	$L__BB10_10;
	cvta.to.global.u64 	%rd19, %rd27;
	add.s64 	%rd20, %rd8, %rd6;
$L__BB10_9:
	sub.s64 	%rd62, %rd78, %rd80;
	shr.u64 	%rd63, %rd62, 1;
	add.s64 	%rd64, %rd63, %rd80;
	add.s64 	%rd65, %rd64, %rd5;
	mad.lo.s64 	%rd66, %rd65, 48, %rd19;
	ld.global.f64 	%fd3, [%rd66+40];
	not.b64 	%rd67, %rd64;
	add.s64 	%rd68, %rd20, %rd67;
	mad.lo.s64 	%rd69, %rd68, 48, %rd19;
	ld.global.f64 	%fd4, [%rd69+40];
	setp.geu.f64 	%p8, %fd4, %fd3;
	add.s64 	%rd70, %rd64, 1;
	selp.b64 	%rd80, %rd70, %rd80, %p8;
	selp.b64 	%rd78, %rd78, %rd64, %p8;
	setp.lt.u64 	%p9, %rd80, %rd78;
	@%p9 bra 	$L__BB10_9;
$L__BB10_10:
	add.s64 	%rd71, %rd80, %rd5;
	shl.b64 	%rd72, %rd2, 3;
	add.s64 	%rd73, %rd1, %rd72;
	st.global.u64 	[%rd73], %rd71;
$L__BB10_11:
	ret;

}
	// .globl	_ZN3cub18CUB_300001_SM_10006detail10merge_sort26DeviceMergeSortMergeKernelINS2_10policy_hubIP10PolynomialE9Policy600ES6_PNS0_8NullTypeES6_SA_mN4cuda3std3__44lessIS5_EES5_S9_EEvbT2_T3_T4_PT6_PT7_T5_PSI_SI_NS1_7vsmem_tE
.visible .entry _ZN3cub18CUB_300001_SM_10006detail10merge_sort26DeviceMergeSortMergeKernelINS2_10policy_hubIP10PolynomialE9Policy600ES6_PNS0_8NullTypeES6_SA_mN4cuda3std3__44lessIS5_EES5_S9_EEvbT2_T3_T4_PT6_PT7_T5_PSI_SI_NS1_7vsmem_tE(
	.param .u8 _ZN3cub18CUB_300001_SM_10006detail10merge_sort26DeviceMergeSortMergeKernelINS2_10policy_hubIP10PolynomialE9Policy600ES6_PNS0_8NullTypeES6_SA_mN4cuda3std3__44lessIS5_EES5_S9_EEvbT2_T3_T4_PT6_PT7_T5_PSI_SI_NS1_7vsmem_tE_param_0,
	.param .u64 .ptr .align 1 _ZN3cub18CUB_300001_SM_10006detail10merge_sort26DeviceMergeSortMergeKernelINS2_10policy_hubIP10PolynomialE9Policy600ES6_PNS0_8NullTypeES6_SA_mN4cuda3std3__44lessIS5_EES5_S9_EEvbT2_T3_T4_PT6_PT7_T5_PSI_SI_NS1_7vsmem_tE_param_1,
	.param .u64 .ptr .align 1 _ZN3cub18CUB_300001_SM_10006detail10merge_sort26DeviceMergeSortMergeKernelINS2_10policy_hubIP10PolynomialE9Policy600ES6_PNS0_8NullTypeES6_SA_mN4cuda3std3__44lessIS5_EES5_S9_EEvbT2_T3_T4_PT6_PT7_T5_PSI_SI_NS1_7vsmem_tE_param_2,
	.param .u64 _ZN3cub18CUB_300001_SM_10006detail10merge_sort26DeviceMergeSortMergeKernelINS2_10policy_hubIP10PolynomialE9Policy600ES6_PNS0_8NullTypeES6_SA_mN4cuda3std3__44lessIS5_EES5_S9_EEvbT2_T3_T4_PT6_PT7_T5_PSI_SI_NS1_7vsmem_tE_param_3,
	.param .u64 .ptr .align 1 _ZN3cub18CUB_300001_SM_10006detail10merge_sort26DeviceMergeSortMergeKernelINS2_10policy_hubIP10PolynomialE9Policy600ES6_PNS0_8NullTypeES6_SA_mN4cuda3std3__44lessIS5_EES5_S9_EEvbT2_T3_T4_PT6_PT7_T5_PSI_SI_NS1_7vsmem_tE_param_4,
	.param .u64 .ptr .align 1 _ZN3cub18CUB_300001_SM_10006detail10merge_sort26DeviceMergeSortMergeKernelINS2_10policy_hubIP10PolynomialE9Policy600ES6_PNS0_8NullTypeES6_SA_mN4cuda3std3__44lessIS5_EES5_S9_EEvbT2_T3_T4_PT6_PT7_T5_PSI_SI_NS1_7vsmem_tE_param_5,
	.param .align 1 .b8 _ZN3cub18CUB_300001_SM_10006detail10merge_sort26DeviceMergeSortMergeKernelINS2_10policy_hubIP10PolynomialE9Policy600ES6_PNS0_8NullTypeES6_SA_mN4cuda3std3__44lessIS5_EES5_S9_EEvbT2_T3_T4_PT6_PT7_T5_PSI_SI_NS1_7vsmem_tE_param_6[1],
	.param .u64 .ptr .align 1 _ZN3cub18CUB_300001_SM_10006detail10merge_sort26DeviceMergeSortMergeKernelINS2_10policy_hubIP10PolynomialE9Policy600ES6_PNS0_8NullTypeES6_SA_mN4cuda3std3__44lessIS5_EES5_S9_EEvbT2_T3_T4_PT6_PT7_T5_PSI_SI_NS1_7vsmem_tE_param_7,
	.param .u64 _ZN3cub18CUB_300001_SM_10006detail10merge_sort26DeviceMergeSortMergeKernelINS2_10policy_hubIP10PolynomialE9Policy600ES6_PNS0_8NullTypeES6_SA_mN4cuda3std3__44lessIS5_EES5_S9_EEvbT2_T3_T4_PT6_PT7_T5_PSI_SI_NS1_7vsmem_tE_param_8,
	.param .align 8 .b8 _ZN3cub18CUB_300001_SM_10006detail10merge_sort26DeviceMergeSortMergeKernelINS2_10policy_hubIP10PolynomialE9Policy600ES6_PNS0_8NullTypeES6_SA_mN4cuda3std3__44lessIS5_EES5_S9_EEvbT2_T3_T4_PT6_PT7_T5_PSI_SI_NS1_7vsmem_tE_param_9[8]
)
.maxntid 256
{
	.reg .pred 	%p<36>;
	.reg .b16 	%rs<6>;
	.reg .b32 	%r<117>;
	.reg .b64 	%rd<115>;
	.reg .b64 	%fd<162>;
	// demoted variable
	.shared .align 16 .b8 _ZZN3cub18CUB_300001_SM_10006detail10merge_sort26DeviceMergeSortMergeKernelINS2_10policy_hubIP10PolynomialE9Policy600ES6_PNS0_8NullTypeES6_SA_mN4cuda3std3__44lessIS5_EES5_S9_EEvbT2_T3_T4_PT6_PT7_T5_PSI_SI_NS1_7vsmem_tEE19static_temp_storage[12336];
	ld.param.u64 	%rd23, [_ZN3cub18CUB_300001_SM_10006detail10merge_sort26DeviceMergeSortMergeKernelINS2_10policy_hubIP10PolynomialE9Policy600ES6_PNS0_8NullTypeES6_SA_mN4cuda3std3__44lessIS5_EES5_S9_EEvbT2_T3_T4_PT6_PT7_T5_PSI_SI_NS1_7vsmem_tE_param_1];
	ld.param.u64 	%rd24, [_ZN3cub18CUB_300001_SM_10006detail10merge_sort26DeviceMergeSortMergeKernelINS2_10policy_hubIP10PolynomialE9Policy600ES6_PNS0_8NullTypeES6_SA_mN4cuda3std3__44lessIS5_EES5_S9_EEvbT2_T3_T4_PT6_PT7_T5_PSI_SI_NS1_7vsmem_tE_param_4];
	cvta.to.global.u64 	%rd1, %rd24;
	cvta.to.global.u64 	%rd2, %rd23;
	mov.u32 	%r30, %ctaid.x;
	mov.u32 	%r31, %nctaid.x;
	cvt.u64.u32 	%rd3, %r30;
	mov.u32 	%r1, %tid.x;
	add.s32 	%r32, %r31, -1;
	setp.ge.u32 	%p1, %r30, %r32;
	@%p1 bra 	$L__BB11_17;
	ld.param.u64 	%rd114, [_ZN3cub18CUB_300001_SM_10006detail10merge_sort26DeviceMergeSortMergeKernelINS2_10policy_hubIP10PolynomialE9Policy600ES6_PNS0_8NullTypeES6_SA_mN4cuda3std3__44lessIS5_EES5_S9_EEvbT2_T3_T4_PT6_PT7_T5_PSI_SI_NS1_7vsmem_tE_param_8];
	ld.param.u64 	%rd112, [_ZN3cub18CUB_300001_SM_10006detail10merge_sort26DeviceMergeSortMergeKernelINS2_10policy_hubIP10PolynomialE9Policy600ES6_PNS0_8NullTypeES6_SA_mN4cuda3std3__44lessIS5_EES5_S9_EEvbT2_T3_T4_PT6_PT7_T5_PSI_SI_NS1_7vsmem_tE_param_7];
	ld.param.u64 	%rd110, [_ZN3cub18CUB_300001_SM_10006detail10merge_sort26DeviceMergeSortMergeKernelINS2_10policy_hubIP10PolynomialE9Policy600ES6_PNS0_8NullTypeES6_SA_mN4cuda3std3__44lessIS5_EES5_S9_EEvbT2_T3_T4_PT6_PT7_T5_PSI_SI_NS1_7vsmem_tE_param_3];
	ld.param.s8 	%rs4, [_ZN3cub18CUB_300001_SM_10006detail10merge_sort26DeviceMergeSortMergeKernelINS2_10policy_hubIP10PolynomialE9Policy600ES6_PNS0_8NullTypeES6_SA_mN4cuda3std3__44lessIS5_EES5_S9_EEvbT2_T3_T4_PT6_PT7_T5_PSI_SI_NS1_7vsmem_tE_param_0];
	cvta.to.global.u64 	%rd66, %rd112;
	shl.b64 	%rd67, %rd3, 3;
	add.s64 	%rd68, %rd66, %rd67;
	ld.global.u64 	%rd4, [%rd68];
	ld.global.u64 	%rd69, [%rd68+8];
	neg.s64 	%rd70, %rd114;
	and.b64  	%rd71, %rd70, %rd3;
	shl.b64 	%rd5, %rd71, 8;
	shl.b64 	%rd72, %rd114, 7;
	and.b64  	%rd6, %rd72, -256;
	sub.s64 	%rd73, %rd3, %rd71;
	shl.b64 	%rd74, %rd73, 8;
	sub.s64 	%rd75, %rd4, %rd5;
	sub.s64 	%rd76, %rd69, %rd5;
	sub.s64 	%rd77, %rd110, %rd5;
	max.u64 	%rd78, %rd77, %rd6;
	sub.s64 	%rd79, %rd78, %rd6;
	sub.s64 	%rd80, %rd74, %rd75;
	min.u64 	%rd7, %rd80, %rd79;
	setp.eq.s64 	%p22, %rd73, -1;
	selp.b64 	%rd81, 255, 256, %p22;
	add.s64 	%rd82, %rd81, %rd74;
	sub.s64 	%rd83, %rd82, %rd76;
	or.b64  	%rd84, %rd70, %rd3;
	setp.eq.s64 	%p23, %rd84, -1;
	min.u64 	%rd85, %rd6, %rd77;
	selp.b64 	%rd86, %rd85, %rd76, %p23;
	selp.b64 	%rd87, %rd6, %rd83, %p23;
	min.u64 	%rd88, %rd87, %rd79;
	cvt.u32.u64 	%r75, %rd75;
	cvt.u32.u64 	%r76, %rd86;
	sub.s32 	%r2, %r76, %r75;
	cvt.u32.u64 	%r77, %rd88;
	cvt.u32.u64 	%r78, %rd7;
	sub.s32 	%r3, %r77, %r78;
	// begin inline asm
	griddepcontrol.wait;
	// end inline asm
	setp.eq.s16 	%p24, %rs4, 0;
	@%p24 bra 	$L__BB11_5;
	add.s64 	%rd89, %rd5, %rd6;
	add.s64 	%rd8, %rd89, %rd7;
	setp.ge.s32 	%p25, %r1, %r2;
	@%p25 bra 	$L__BB11_4;
	cvt.u64.u32 	%rd93, %r1;
	add.s64 	%rd94, %rd4, %rd93;
	mad.lo.s64 	%rd95, %rd94, 48, %rd2;
	ld.global.f64 	%fd143, [%rd95];
	ld.global.f64 	%fd142, [%rd95+8];
	ld.global.f64 	%fd141, [%rd95+16];
	ld.global.f64 	%fd140, [%rd95+24];
	ld.global.f64 	%fd139, [%rd95+32];
	ld.global.f64 	%fd138, [%rd95+40];
	bra.uni 	$L__BB11_8;
$L__BB11_4:
	sub.s32 	%r79, %r1, %r2;
	cvt.s64.s32 	%rd90, %r79;
	add.s64 	%rd91, %rd8, %rd90;
	mad.lo.s64 	%rd92, %rd91, 48, %rd2;
	ld.global.f64 	%fd143, [%rd92];
	ld.global.f64 	%fd142, [%rd92+8];
	ld.global.f64 	%fd141, [%rd92+16];
	ld.global.f64 	%fd140, [%rd92+24];
	ld.global.f64 	%fd139, [%rd92+32];
	ld.global.f64 	%fd138, [%rd92+40];
	bra.uni 	$L__BB11_8;
$L__BB11_5:
	add.s64 	%rd96, %rd5, %rd6;
	add.s64 	%rd9, %rd96, %rd7;
	setp.ge.s32 	%p26, %r1, %r2;
	@%p26 bra 	$L__BB11_7;
	cvt.u64.u32 	%rd100, %r1;
	add.s64 	%rd101, %rd4, %rd100;
	mad.lo.s64 	%rd102, %rd101, 48, %rd1;
	ld.global.f64 	%fd143, [%rd102];
	ld.global.f64 	%fd142, [%rd102+8];
	ld.global.f64 	%fd141, [%rd102+16];
	ld.global.f64 	%fd140, [%rd102+24];
	ld.global.f64 	%fd139, [%rd102+32];
	ld.global.f64 	%fd138, [%rd102+40];
	bra.uni 	$L__BB11_8;
$L__BB11_7:
	sub.s32 	%r80, %r1, %r2;
	cvt.s64.s32 	%rd97, %r80;
	add.s64 	%rd98, %rd9, %rd97;
	mad.lo.s64 	%rd99, %rd98, 48, %rd1;
	ld.global.f64 	%fd143, [%rd99];
	ld.global.f64 	%fd142, [%rd99+8];
	ld.global.f64 	%fd141, [%rd99+16];
	ld.global.f64 	%fd140, [%rd99+24];
	ld.global.f64 	%fd139, [%rd99+32];
	ld.global.f64 	%fd138, [%rd99+40];
$L__BB11_8:
	mov.u32 	%r81, _ZZN3cub18CUB_300001_SM_10006detail10merge_sort26DeviceMergeSortMergeKernelINS2_10policy_hubIP10PolynomialE9Policy600ES6_PNS0_8NullTypeES6_SA_mN4cuda3std3__44lessIS5_EES5_S9_EEvbT2_T3_T4_PT6_PT7_T5_PSI_SI_NS1_7vsmem_tEE19static_temp_storage;
	mad.lo.s32 	%r82, %r1, 48, %r81;
	st.shared.v2.f64 	[%r82], {%fd143, %fd142};
	st.shared.v2.f64 	[%r82+16], {%fd141, %fd140};
	st.shared.v2.f64 	[%r82+32], {%fd139, %fd138};
	bar.sync 	0;
	// begin inline asm
	griddepcontrol.launch_dependents;
	// end inline asm
	add.s32 	%r4, %r3, %r2;
	min.s32 	%r5, %r1, %r4;
	setp.lt.s32 	%p27, %r5, %r3;
	sub.s32 	%r83, %r5, %r3;
	selp.b32 	%r113, 0, %r83, %p27;
	min.s32 	%r111, %r5, %r2;
	setp.ge.s32 	%p28, %r113, %r111;
	@%p28 bra 	$L__BB11_11;
	add.s32 	%r8, %r5, %r2;
$L__BB11_10:
	sub.s32 	%r84, %r111, %r113;
	shr.u32 	%r85, %r84, 31;
	add.s32 	%r86, %r84, %r85;
	shr.s32 	%r87, %r86, 1;
	add.s32 	%r88, %r87, %r113;
	mad.lo.s32 	%r90, %r88, 48, %r81;
	ld.shared.f64 	%fd117, [%r90+40];
	not.b32 	%r91, %r88;
	add.s32 	%r92, %r8, %r91;
	mad.lo.s32 	%r93, %r92, 48, %r81;
	ld.shared.f64 	%fd118, [%r93+40];
	setp.geu.f64 	%p29, %fd118, %fd117;
	add.s32 	%r94, %r88, 1;
	selp.b32 	%r113, %r94, %r113, %p29;
	selp.b32 	%r111, %r111, %r88, %p29;
	setp.lt.s32 	%p30, %r113, %r111;
	@%p30 bra 	$L__BB11_10;
$L__BB11_11:
	sub.s32 	%r95, %r5, %r113;
	add.s32 	%r14, %r95, %r2;
	mad.lo.s32 	%r97, %r113, 48, %r81;
	ld.shared.v2.f64 	{%fd31, %fd32}, [%r97];
	ld.shared.v2.f64 	{%fd33, %fd34}, [%r97+16];
	ld.shared.v2.f64 	{%fd35, %fd36}, [%r97+32];
	setp.ge.s32 	%p31, %r14, %r4;
	@%p31 bra 	$L__BB11_13;
	mov.u32 	%r98, _ZZN3cub18CUB_300001_SM_10006detail10merge_sort26DeviceMergeSortMergeKernelINS2_10policy_hubIP10PolynomialE9Policy600ES6_PNS0_8NullTypeES6_SA_mN4cuda3std3__44lessIS5_EES5_S9_EEvbT2_T3_T4_PT6_PT7_T5_PSI_SI_NS1_7vsmem_tEE19static_temp_storage;
	mad.lo.s32 	%r99, %r14, 48, %r98;
	ld.shared.v2.f64 	{%fd148, %fd149}, [%r99+32];
	ld.shared.v2.f64 	{%fd146, %fd147}, [%r99+16];
	ld.shared.v2.f64 	{%fd144, %fd145}, [%r99];
	setp.ge.s32 	%p32, %r113, %r2;
	setp.lt.f64 	%p33, %fd149, %fd36;
	or.pred  	%p34, %p32, %p33;
	@%p34 bra 	$L__BB11_14;
$L__BB11_13:
	mov.f64 	%fd144, %fd31;
	mov.f64 	%fd145, %fd32;
	mov.f64 	%fd146, %fd33;
	mov.f64 	%fd147, %fd34;
	mov.f64 	%fd148, %fd35;
	mov.f64 	%fd149, %fd36;
$L__BB11_14:
	ld.param.s8 	%rs5, [_ZN3cub18CUB_300001_SM_10006detail10merge_sort26DeviceMergeSortMergeKernelINS2_10policy_hubIP10PolynomialE9Policy600ES6_PNS0_8NullTypeES6_SA_mN4cuda3std3__44lessIS5_EES5_S9_EEvbT2_T3_T4_PT6_PT7_T5_PSI_SI_NS1_7vsmem_tE_param_0];
	mov.u32 	%r100, %ctaid.x;
	mul.wide.u32 	%rd10, %r100, 256;
	setp.eq.s16 	%p35, %rs5, 0;
	bar.sync 	0;
	@%p35 bra 	$L__BB11_16;
	// begin inline asm
	mov.u32 %r101, %laneid;
	// end inline asm
	and.b32  	%r102, %r1, 992;
	add.s32 	%r103, %r101, %r102;
	mov.u32 	%r104, _ZZN3cub18CUB_300001_SM_10006detail10merge_sort26DeviceMergeSortMergeKernelINS2_10policy_hubIP10PolynomialE9Policy600ES6_PNS0_8NullTypeES6_SA_mN4cuda3std3__44lessIS5_EES5_S9_EEvbT2_T3_T4_PT6_PT7_T5_PSI_SI_NS1_7vsmem_tEE19static_temp_storage;
	mad.lo.s32 	%r105, %r103, 48, %r104;
	st.shared.v2.f64 	[%r105], {%fd144, %fd145};
	st.shared.v2.f64 	[%r105+16], {%fd146, %fd147};
	st.shared.v2.f64 	[%r105+32], {%fd148, %fd149};
	bar.warp.sync 	-1;
	ld.shared.v2.f64 	{%fd121, %fd122}, [%r105];
	ld.shared.v2.f64 	{%fd123, %fd124}, [%r105+16];
	ld.shared.v2.f64 	{%fd125, %fd126}, [%r105+32];
	cvt.u64.u32 	%rd103, %r1;
	add.s64 	%rd104, %rd10, %rd103;
	mad.lo.s64 	%rd105, %rd104, 48, %rd1;
	st.global.f64 	[%rd105], %fd121;
	st.global.f64 	[%rd105+8], %fd122;
	st.global.f64 	[%rd105+16], %fd123;
	st.global.f64 	[%rd105+24], %fd124;
	st.global.f64 	[%rd105+32], %fd125;
	st.global.f64 	[%rd105+40], %fd126;
	bra.uni 	$L__BB11_41;
$L__BB11_16:
	// begin inline asm
	mov.u32 %r106, %laneid;
	// end inline asm
	and.b32  	%r107, %r1, 992;
	add.s32 	%r108, %r106, %r107;
	mov.u32 	%r109, _ZZN3cub18CUB_300001_SM_10006detail10merge_sort26DeviceMergeSortMergeKernelINS2_10policy_hubIP10PolynomialE9Policy600ES6_PNS0_8NullTypeES6_SA_mN4cuda3std3__44lessIS5_EES5_S9_EEvbT2_T3_T4_PT6_PT7_T5_PSI_SI_NS1_7vsmem_tEE19static_temp_storage;
	mad.lo.s32 	%r110, %r108, 48, %r109;
	st.shared.v2.f64 	[%r110], {%fd144, %fd145};
	st.shared.v2.f64 	[%r110+16], {%fd146, %fd147};
	st.shared.v2.f64 	[%r110+32], {%fd148, %fd149};
	bar.warp.sync 	-1;
	ld.shared.v2.f64 	{%fd127, %fd128}, [%r110];
	ld.shared.v2.f64 	{%fd129, %fd130}, [%r110+16];
	ld.shared.v2.f64 	{%fd131, %fd132}, [%r110+32];
	cvt.u64.u32 	%rd106, %r1;
	add.s64 	%rd107, %rd10, %rd106;
	mad.lo.s64 	%rd108, %rd107, 48, %rd2;
	st.global.f64 	[%rd108], %fd127;
	st.global.f64 	[%rd108+8], %fd128;
	st.global.f64 	[%rd108+16], %fd129;
	st.global.f64 	[%rd108+24], %fd130;
	st.global.f64 	[%rd108+32], %fd131;
	st.global.f64 	[%rd108+40], %fd132;
	bra.uni 	$L__BB11_41;
$L__BB11_17:
	ld.param.u64 	%rd113, [_ZN3cub18CUB_300001_SM_10006detail10merge_sort26DeviceMergeSortMergeKernelINS2_10policy_hubIP10PolynomialE9Policy600ES6_PNS0_8NullTypeES6_SA_mN4cuda3std3__44lessIS5_EES5_S9_EEvbT2_T3_T4_PT6_PT7_T5_PSI_SI_NS1_7vsmem_tE_param_8];
	ld.param.u64 	%rd111, [_ZN3cub18CUB_300001_SM_10006detail10merge_sort26DeviceMergeSortMergeKernelINS2_10policy_hubIP10PolynomialE9Policy600ES6_PNS0_8NullTypeES6_SA_mN4cuda3std3__44lessIS5_EES5_S9_EEvbT2_T3_T4_PT6_PT7_T5_PSI_SI_NS1_7vsmem_tE_param_7];
	ld.param.u64 	%rd109, [_ZN3cub18CUB_300001_SM_10006detail10merge_sort26DeviceMergeSortMergeKernelINS2_10policy_hubIP10PolynomialE9Policy600ES6_PNS0_8NullTypeES6_SA_mN4cuda3std3__44lessIS5_EES5_S9_EEvbT2_T3_T4_PT6_PT7_T5_PSI_SI_NS1_7vsmem_tE_param_3];
	ld.param.s8 	%rs2, [_ZN3cub18CUB_300001_SM_10006detail10merge_sort26DeviceMergeSortMergeKernelINS2_10policy_hubIP10PolynomialE9Policy600ES6_PNS0_8NullTypeES6_SA_mN4cuda3std3__44lessIS5_EES5_S9_EEvbT2_T3_T4_PT6_PT7_T5_PSI_SI_NS1_7vsmem_tE_param_0];
	cvta.to.global.u64 	%rd25, %rd111;
	shl.b64 	%rd26, %rd3, 3;
	add.s64 	%rd27, %rd25, %rd26;
	ld.global.u64 	%rd11, [%rd27];
	ld.global.u64 	%rd28, [%rd27+8];
	neg.s64 	%rd29, %rd113;
	and.b64  	%rd30, %rd29, %rd3;
	shl.b64 	%rd12, %rd30, 8;
	shl.b64 	%rd31, %rd113, 7;
	and.b64  	%rd13, %rd31, -256;
	sub.s64 	%rd32, %rd3, %rd30;
	shl.b64 	%rd33, %rd32, 8;
	sub.s64 	%rd34, %rd11, %rd12;
	sub.s64 	%rd35, %rd28, %rd12;
	sub.s64 	%rd36, %rd109, %rd12;
	max.u64 	%rd37, %rd36, %rd13;
	sub.s64 	%rd38, %rd37, %rd13;
	sub.s64 	%rd39, %rd33, %rd34;
	min.u64 	%rd14, %rd39, %rd38;
	setp.eq.s64 	%p2, %rd32, -1;
	selp.b64 	%rd40, 255, 256, %p2;
	add.s64 	%rd41, %rd40, %rd33;
	sub.s64 	%rd42, %rd41, %rd35;
	or.b64  	%rd43, %rd29, %rd3;
	setp.eq.s64 	%p3, %rd43, -1;
	min.u64 	%rd44, %rd13, %rd36;
	selp.b64 	%rd45, %rd44, %rd35, %p3;
	selp.b64 	%rd46, %rd13, %rd42, %p3;
	min.u64 	%rd47, %rd46, %rd38;
	cvt.u32.u64 	%r33, %rd34;
	cvt.u32.u64 	%r34, %rd45;
	sub.s32 	%r15, %r34, %r33;
	cvt.u32.u64 	%r35, %rd47;
	cvt.u32.u64 	%r36, %rd14;
	sub.s32 	%r16, %r35, %r36;
	// begin inline asm
	griddepcontrol.wait;
	// end inline asm
	setp.eq.s16 	%p4, %rs2, 0;
	mov.f64 	%fd151, 0d0000000000000000;
	mov.f64 	%fd152, 0d0000000000000000;
	mov.f64 	%fd153, 0d0000000000000000;
	mov.f64 	%fd154, 0d0000000000000000;
	mov.f64 	%fd155, 0d0000000000000000;
	@%p4 bra 	$L__BB11_22;
	add.s64 	%rd48, %rd12, %rd13;
	add.s64 	%rd15, %rd48, %rd14;
	add.s32 	%r37, %r16, %r15;
	setp.ge.s32 	%p5, %r1, %r37;
	@%p5 bra 	$L__BB11_26;
	setp.ge.s32 	%p6, %r1, %r15;
	@%p6 bra 	$L__BB11_21;
	cvt.u64.u32 	%rd52, %r1;
	add.s64 	%rd53, %rd11, %rd52;
	mad.lo.s64 	%rd54, %rd53, 48, %rd2;
	ld.global.f64 	%fd155, [%rd54];
	ld.global.f64 	%fd154, [%rd54+8];
	ld.global.f64 	%fd153, [%rd54+16];
	ld.global.f64 	%fd152, [%rd54+24];
	ld.global.f64 	%fd151, [%rd54+32];
	ld.global.f64 	%fd150, [%rd54+40];
	bra.uni 	$L__BB11_26;
$L__BB11_21:
	sub.s32 	%r38, %r1, %r15;
	cvt.s64.s32 	%rd49, %r38;
	add.s64 	%rd50, %rd15, %rd49;
	mad.lo.s64 	%rd51, %rd50, 48, %rd2;
	ld.global.f64 	%fd155, [%rd51];
	ld.global.f64 	%fd154, [%rd51+8];
	ld.global.f64 	%fd153, [%rd51+16];
	ld.global.f64 	%fd152, [%rd51+24];
	ld.global.f64 	%fd151, [%rd51+32];
	ld.global.f64 	%fd150, [%rd51+40];
	bra.uni 	$L__BB11_26;
$L__BB11_22:
	add.s64 	%rd55, %rd12, %rd13;
	add.s64 	%rd16, %rd55, %rd14;
	add.s32 	%r39, %r16, %r15;
	setp.ge.s32 	%p7, %r1, %r39;
	@%p7 bra 	$L__BB11_26;
	setp.ge.s32 	%p8, %r1, %r15;
	@%p8 bra 	$L__BB11_25;
	cvt.u64.u32 	%rd59, %r1;
	add.s64 	%rd60, %rd11, %rd59;
	mad.lo.s64 	%rd61, %rd60, 48, %rd1;
	ld.global.f64 	%fd155, [%rd61];
	ld.global.f64 	%fd154, [%rd61+8];
	ld.global.f64 	%fd153, [%rd61+16];
	ld.global.f64 	%fd152, [%rd61+24];
	ld.global.f64 	%fd151, [%rd61+32];
	ld.global.f64 	%fd150, [%rd61+40];
	bra.uni 	$L__BB11_26;
$L__BB11_25:
	sub.s32 	%r40, %r1, %r15;
	cvt.s64.s32 	%rd56, %r40;
	add.s64 	%rd57, %rd16, %rd56;
	mad.lo.s64 	%rd58, %rd57, 48, %rd1;
	ld.global.f64 	%fd155, [%rd58];
	ld.global.f64 	%fd154, [%rd58+8];
	ld.global.f64 	%fd153, [%rd58+16];
	ld.global.f64 	%fd152, [%rd58+24];
	ld.global.f64 	%fd151, [%rd58+32];
	ld.global.f64 	%fd150, [%rd58+40];
$L__BB11_26:
	mov.u32 	%r41, _ZZN3cub18CUB_300001_SM_10006detail10merge_sort26DeviceMergeSortMergeKernelINS2_10policy_hubIP10PolynomialE9Policy600ES6_PNS0_8NullTypeES6_SA_mN4cuda3std3__44lessIS5_EES5_S9_EEvbT2_T3_T4_PT6_PT7_T5_PSI_SI_NS1_7vsmem_tEE19static_temp_storage;
	mad.lo.s32 	%r42, %r1, 48, %r41;
	st.shared.v2.f64 	[%r42], {%fd155, %fd154};
	st.shared.v2.f64 	[%r42+16], {%fd153, %fd152};
	st.shared.v2.f64 	[%r42+32], {%fd151, %fd150};
	bar.sync 	0;
	// begin inline asm
	griddepcontrol.launch_dependents;
	// end inline asm
	add.s32 	%r17, %r16, %r15;
	min.s32 	%r18, %r1, %r17;
	setp.lt.s32 	%p9, %r18, %r16;
	sub.s32 	%r43, %r18, %r16;
	selp.b32 	%r116, 0, %r43, %p9;
	min.s32 	%r114, %r18, %r15;
	setp.ge.s32 	%p10, %r116, %r114;
	@%p10 bra 	$L__BB11_29;
	add.s32 	%r21, %r18, %r15;
$L__BB11_28:
	sub.s32 	%r44, %r114, %r116;
	shr.u32 	%r45, %r44, 31;
	add.s32 	%r46, %r44, %r45;
	shr.s32 	%r47, %r46, 1;
	add.s32 	%r48, %r47, %r116;
	mad.lo.s32 	%r50, %r48, 48, %r41;
	ld.shared.f64 	%fd113, [%r50+40];
	not.b32 	%r51, %r48;
	add.s32 	%r52, %r21, %r51;
	mad.lo.s32 	%r53, %r52, 48, %r41;
	ld.shared.f64 	%fd114, [%r53+40];
	setp.geu.f64 	%p11, %fd114, %fd113;
	add.s32 	%r54, %r48, 1;
	selp.b32 	%r116, %r54, %r116, %p11;
	selp.b32 	%r114, %r114, %r48, %p11;
	setp.lt.s32 	%p12, %r116, %r114;
	@%p12 bra 	$L__BB11_28;
$L__BB11_29:
	sub.s32 	%r55, %r18, %r116;
	add.s32 	%r27, %r55, %r15;
	mad.lo.s32 	%r57, %r116, 48, %r41;
	ld.shared.v2.f64 	{%fd79, %fd80}, [%r57];
	ld.shared.v2.f64 	{%fd81, %fd82}, [%r57+16];
	ld.shared.v2.f64 	{%fd83, %fd84}, [%r57+32];
	setp.ge.s32 	%p13, %r27, %r17;
	@%p13 bra 	$L__BB11_31;
	mov.u32 	%r58, _ZZN3cub18CUB_300001_SM_10006detail10merge_sort26DeviceMergeSortMergeKernelINS2_10policy_hubIP10PolynomialE9Policy600ES6_PNS0_8NullTypeES6_SA_mN4cuda3std3__44lessIS5_EES5_S9_EEvbT2_T3_T4_PT6_PT7_T5_PSI_SI_NS1_7vsmem_tEE19static_temp_storage;
	mad.lo.s32 	%r59, %r27, 48, %r58;
	ld.shared.v2.f64 	{%fd160, %fd161}, [%r59+32];
	ld.shared.v2.f64 	{%fd158, %fd159}, [%r59+16];
	ld.shared.v2.f64 	{%fd156, %fd157}, [%r59];
	setp.ge.s32 	%p14, %r116, %r15;
	setp.lt.f64 	%p15, %fd161, %fd84;
	or.pred  	%p16, %p14, %p15;
	@%p16 bra 	$L__BB11_32;
$L__BB11_31:
	mov.f64 	%fd156, %fd79;
	mov.f64 	%fd157, %fd80;
	mov.f64 	%fd158, %fd81;
	mov.f64 	%fd159, %fd82;
	mov.f64 	%fd160, %fd83;
	mov.f64 	%fd161, %fd84;
$L__BB11_32:
	ld.param.s8 	%rs3, [_ZN3cub18CUB_300001_SM_10006detail10merge_sort26DeviceMergeSortMergeKernelINS2_10policy_hubIP10PolynomialE9Policy600ES6_PNS0_8NullTypeES6_SA_mN4cuda3std3__44lessIS5_EES5_S9_EEvbT2_T3_T4_PT6_PT7_T5_PSI_SI_NS1_7vsmem_tE_param_0];
	mov.u32 	%r60, %ctaid.x;
	mul.wide.u32 	%rd17, %r60, 256;
	setp.eq.s16 	%p17, %rs3, 0;
	bar.sync 	0;
	@%p17 bra 	$L__BB11_37;
	// begin inline asm
	mov.u32 %r61, %laneid;
	// end inline asm
	and.b32  	%r28, %r1, 992;
	add.s32 	%r62, %r61, %r28;
	mov.u32 	%r63, _ZZN3cub18CUB_300001_SM_10006detail10merge_sort26DeviceMergeSortMergeKernelINS2_10policy_hubIP10PolynomialE9Policy600ES6_PNS0_8NullTypeES6_SA_mN4cuda3std3__44lessIS5_EES5_S9_EEvbT2_T3_T4_PT6_PT7_T5_PSI_SI_NS1_7vsmem_tEE19static_temp_storage;
	mad.lo.s32 	%r64, %r62, 48, %r63;
	st.shared.v2.f64 	[%r64], {%fd156, %fd157};
	st.shared.v2.f64 	[%r64+16], {%fd158, %fd159};
	st.shared.v2.f64 	[%r64+32], {%fd160, %fd161};
	bar.warp.sync 	-1;
	ld.shared.v2.f64 	{%fd98, %fd97}, [%r64];
	ld.shared.v2.f64 	{%fd100, %fd99}, [%r64+16];
	ld.shared.v2.f64 	{%fd102, %fd101}, [%r64+32];
	setp.ne.s32 	%p18, %r1, 0;
	@%p18 bra 	$L__BB11_35;
	st.volatile.shared.u32 	[_ZZN3cub18CUB_300001_SM_10006detail10merge_sort26DeviceMergeSortMergeKernelINS2_10policy_hubIP10PolynomialE9Policy600ES6_PNS0_8NullTypeES6_SA_mN4cuda3std3__44lessIS5_EES5_S9_EEvbT2_T3_T4_PT6_PT7_T5_PSI_SI_NS1_7vsmem_tEE19static_temp_storage+12288], %r17;
$L__BB11_35:
	bar.sync 	0;
	ld.volatile.shared.u32 	%r65, [_ZZN3cub18CUB_300001_SM_10006detail10merge_sort26DeviceMergeSortMergeKernelINS2_10policy_hubIP10PolynomialE9Policy600ES6_PNS0_8NullTypeES6_SA_mN4cuda3std3__44lessIS5_EES5_S9_EEvbT2_T3_T4_PT6_PT7_T5_PSI_SI_NS1_7vsmem_tEE19static_temp_storage+12288];
	and.b32  	%r66, %r1, 31;
	add.s32 	%r67, %r28, %r66;
	cvt.u64.u32 	%rd62, %r67;
	add.s64 	%rd63, %rd17, %rd62;
	mad.lo.s64 	%rd18, %rd63, 48, %rd1;
	setp.ge.s32 	%p19, %r67, %r65;
	@%p19 bra 	$L__BB11_41;
	st.global.f64 	[%rd18], %fd98;
	st.global.f64 	[%rd18+8], %fd97;
	st.global.f64 	[%rd18+16], %fd100;
	st.global.f64 	[%rd18+24], %fd99;
	st.global.f64 	[%rd18+32], %fd102;
	st.global.f64 	[%rd18+40], %fd101;
	bra.uni 	$L__BB11_41;
$L__BB11_37:
	// begin inline asm
	mov.u32 %r68, %laneid;
	// end inline asm
	and.b32  	%r29, %r1, 992;
	add.s32 	%r69, %r68, %r29;
	mov.u32 	%r70, _ZZN3cub18CUB_300001_SM_10006detail10merge_sort26DeviceMergeSortMergeKernelINS2_10policy_hubIP10PolynomialE9Policy600ES6_PNS0_8NullTypeES6_SA_mN4cuda3std3__44lessIS5_EES5_S9_EEvbT2_T3_T4_PT6_PT7_T5_PSI_SI_NS1_7vsmem_tEE19static_temp_storage;
	mad.lo.s32 	%r71, %r69, 48, %r70;
	st.shared.v2.f64 	[%r71], {%fd156, %fd157};
	st.shared.v2.f64 	[%r71+16], {%fd158, %fd159};
	st.shared.v2.f64 	[%r71+32], {%fd160, %fd161};
	bar.warp.sync 	-1;
	ld.shared.v2.f64 	{%fd104, %fd103}, [%r71];
	ld.shared.v2.f64 	{%fd106, %fd105}, [%r71+16];
	ld.shared.v2.f64 	{%fd108, %fd107}, [%r71+32];
	setp.ne.s32 	%p20, %r1, 0;
	@%p20 bra 	$L__BB11_39;
	st.volatile.shared.u32 	[_ZZN3cub18CUB_300001_SM_10006detail10merge_sort26DeviceMergeSortMergeKernelINS2_10policy_hubIP10PolynomialE9Policy600ES6_PNS0_8NullTypeES6_SA_mN4cuda3std3__44lessIS5_EES5_S9_EEvbT2_T3_T4_PT6_PT7_T5_PSI_SI_NS1_7vsmem_tEE19static_temp_storage+12288], %r17;
$L__BB11_39:
	bar.sync 	0;
	ld.volatile.shared.u32 	%r72, [_ZZN3cub18CUB_300001_SM_10006detail10merge_sort26DeviceMergeSortMergeKernelINS2_10policy_hubIP10PolynomialE9Policy600ES6_PNS0_8NullTypeES6_SA_mN4cuda3std3__44lessIS5_EES5_S9_EEvbT2_T3_T4_PT6_PT7_T5_PSI_SI_NS1_7vsmem_tEE19static_temp_storage+12288];
	and.b32  	%r73, %r1, 31;
	add.s32 	%r74, %r29, %r73;
	cvt.u64.u32 	%rd64, %r74;
	add.s64 	%rd65, %rd17, %rd64;
	mad.lo.s64 	%rd19, %rd65, 48, %rd2;
	setp.ge.s32 	%p21, %r74, %r72;
	@%p21 bra 	$L__BB11_41;
	st.global.f64 	[%rd19], %fd104;
	st.global.f64 	[%rd19+8], %fd103;
	st.global.f64 	[%rd19+16], %fd106;
	st.global.f64 	[%rd19+24], %fd105;
	st.global.f64 	[%rd19+32], %fd108;
	st.global.f64 	[%rd19+40], %fd107;
$L__BB11_41:
	ret;

}
.func  (.param .b64 func_retval0) __internal_accurate_pow(
	.param .b64 __internal_accurate_pow_param_0,
	.param .b64 __internal_accurate_pow_param_1
)
{
	.reg .pred 	%p<8>;
	.reg .b32 	%r<49>;
	.reg .b32 	%f<3>;
	.reg .b64 	%fd<109>;

	ld.param.f64 	%fd10, [__internal_accurate_pow_param_0];
	ld.param.f64 	%fd11, [__internal_accurate_pow_param_1];
	{
	.reg .b32 %temp; 
	mov.b64 	{%temp, %r46}, %fd10;
	}
	{
	.reg .b32 %temp; 
	mov.b64 	{%r45, %temp}, %fd10;
	}
	shr.u32 	%r47, %r46, 20;
	setp.gt.u32 	%p1, %r46, 1048575;
	@%p1 bra 	$L__BB12_2;
	mul.f64 	%fd12, %fd10, 0d4350000000000000;
	{
	.reg .b32 %temp; 
	mov.b64 	{%temp, %r46}, %fd12;
	}
	{
	.reg .b32 %temp; 
	mov.b64 	{%r45, %temp}, %fd12;
	}
	shr.u32 	%r16, %r46, 20;
	add.s32 	%r47, %r16, -54;
$L__BB12_2:
	add.s32 	%r48, %r47, -1023;
	and.b32  	%r17, %r46, -2146435073;
	or.b32  	%r18, %r17, 1072693248;
	mov.b64 	%fd107, {%r45, %r18};
	setp.lt.u32 	%p2, %r18, 1073127583;
	@%p2 bra 	$L__BB12_4;
	{
	.reg .b32 %temp; 
	mov.b64 	{%r19, %temp}, %fd107;
	}
	{
	.reg .b32 %temp; 
	mov.b64 	{%temp, %r20}, %fd107;
	}
	add.s32 	%r21, %r20, -1048576;
	mov.b64 	%fd107, {%r19, %r21};
	add.s32 	%r48, %r47, -1022;
$L__BB12_4:
	add.f64 	%fd13, %fd107, 0dBFF0000000000000;
	add.f64 	%fd14, %fd107, 0d3FF0000000000000;
	rcp.approx.ftz.f64 	%fd15, %fd14;
	neg.f64 	%fd16, %fd14;
	fma.rn.f64 	%fd17, %fd16, %fd15, 0d3FF0000000000000;
	fma.rn.f64 	%fd18, %fd17, %fd17, %fd17;
	fma.rn.f64 	%fd19, %fd18, %fd15, %fd15;
	mul.f64 	%fd20, %fd13, %fd19;
	fma.rn.f64 	%fd21, %fd13, %fd19, %fd20;
	mul.f64 	%fd22, %fd21, %fd21;
	fma.rn.f64 	%fd23, %fd22, 0d3EB0F5FF7D2CAFE2, 0d3ED0F5D241AD3B5A;
	fma.rn.f64 	%fd24, %fd23, %fd22, 0d3EF3B20A75488A3F;
	fma.rn.f64 	%fd25, %fd24, %fd22, 0d3F1745CDE4FAECD5;
	fma.rn.f64 	%fd26, %fd25, %fd22, 0d3F3C71C7258A578B;
	fma.rn.f64 	%fd27, %fd26, %fd22, 0d3F6249249242B910;
	fma.rn.f64 	%fd28, %fd27, %fd22, 0d3F89999999999DFB;
	sub.f64 	%fd29, %fd13, %fd21;
	add.f64 	%fd30, %fd29, %fd29;
	neg.f64 	%fd31, %fd21;
	fma.rn.f64 	%fd32, %fd31, %fd13, %fd30;
	mul.f64 	%fd33, %fd19, %fd32;
	fma.rn.f64 	%fd34, %fd22, %fd28, 0d3FB5555555555555;
	mov.f64 	%fd35, 0d3FB5555555555555;
	sub.f64 	%fd36, %fd35, %fd34;
	fma.rn.f64 	%fd37, %fd22, %fd28, %fd36;
	add.f64 	%fd38, %fd37, 0dBC46A4CB00B9E7B0;
	add.f64 	%fd39, %fd34, %fd38;
	sub.f64 	%fd40, %fd34, %fd39;
	add.f64 	%fd41, %fd38, %fd40;
	mul.rn.f64 	%fd42, %fd21, %fd21;
	neg.f64 	%fd43, %fd42;
	fma.rn.f64 	%fd44, %fd21, %fd21, %fd43;
	{
	.reg .b32 %temp; 
	mov.b64 	{%r22, %temp}, %fd33;
	}
	{
	.reg .b32 %temp; 
	mov.b64 	{%temp, %r23}, %fd33;
	}
	add.s32 	%r24, %r23, 1048576;
	mov.b64 	%fd45, {%r22, %r24};
	fma.rn.f64 	%fd46, %fd21, %fd45, %fd44;
	mul.rn.f64 	%fd47, %fd42, %fd21;
	neg.f64 	%fd48, %fd47;
	fma.rn.f64 	%fd49, %fd42, %fd21, %fd48;
	fma.rn.f64 	%fd50, %fd42, %fd33, %fd49;
	fma.rn.f64 	%fd51, %fd46, %fd21, %fd50;
	mul.rn.f64 	%fd52, %fd39, %fd47;
	neg.f64 	%fd53, %fd52;
	fma.rn.f64 	%fd54, %fd39, %fd47, %fd53;
	fma.rn.f64 	%fd55, %fd39, %fd51, %fd54;
	fma.rn.f64 	%fd56, %fd41, %fd47, %fd55;
	add.f64 	%fd57, %fd52, %fd56;
	sub.f64 	%fd58, %fd52, %fd57;
	add.f64 	%fd59, %fd56, %fd58;
	add.f64 	%fd60, %fd21, %fd57;
	sub.f64 	%fd61, %fd21, %fd60;
	add.f64 	%fd62, %fd57, %fd61;
	add.f64 	%fd63, %fd59, %fd62;
	add.f64 	%fd64, %fd33, %fd63;
	add.f64 	%fd65, %fd60, %fd64;
	sub.f64 	%fd66, %fd60, %fd65;
	add.f64 	%fd67, %fd64, %fd66;
	xor.b32  	%r25, %r48, -2147483648;
	mov.b32 	%r26, 1127219200;
	mov.b64 	%fd68, {%r25, %r26};
	mov.b32 	%r27, -2147483648;
	mov.b64 	%fd69, {%r27, %r26};
	sub.f64 	%fd70, %fd68, %fd69;
	fma.rn.f64 	%fd71, %fd70, 0d3FE62E42FEFA39EF, %fd65;
	fma.rn.f64 	%fd72, %fd70, 0dBFE62E42FEFA39EF, %fd71;
	sub.f64 	%fd73, %fd72, %fd65;
	sub.f64 	%fd74, %fd67, %fd73;
	fma.rn.f64 	%fd75, %fd70, 0d3C7ABC9E3B39803F, %fd74;
	add.f64 	%fd76, %fd71, %fd75;
	sub.f64 	%fd77, %fd71, %fd76;
	add.f64 	%fd78, %fd75, %fd77;
	{
	.reg .b32 %temp; 
	mov.b64 	{%temp, %r28}, %fd11;
	}
	{
	.reg .b32 %temp; 
	mov.b64 	{%r29, %temp}, %fd11;
	}
	shl.b32 	%r30, %r28, 1;
	setp.gt.u32 	%p3, %r30, -33554433;
	and.b32  	%r31, %r28, -15728641;
	selp.b32 	%r32, %r31, %r28, %p3;
	mov.b64 	%fd79, {%r29, %r32};
	mul.rn.f64 	%fd80, %fd76, %fd79;
	neg.f64 	%fd81, %fd80;
	fma.rn.f64 	%fd82, %fd76, %fd79, %fd81;
	fma.rn.f64 	%fd83, %fd78, %fd79, %fd82;
	add.f64 	%fd4, %fd80, %fd83;
	sub.f64 	%fd84, %fd80, %fd4;
	add.f64 	%fd5, %fd83, %fd84;
	fma.rn.f64 	%fd85, %fd4, 0d3FF71547652B82FE, 0d4338000000000000;
	{
	.reg .b32 %temp; 
	mov.b64 	{%r13, %temp}, %fd85;
	}
	mov.f64 	%fd86, 0dC338000000000000;
	add.rn.f64 	%fd87, %fd85, %fd86;
	fma.rn.f64 	%fd88, %fd87, 0dBFE62E42FEFA39EF, %fd4;
	fma.rn.f64 	%fd89, %fd87, 0dBC7ABC9E3B39803F, %fd88;
	fma.rn.f64 	%fd90, %fd89, 0d3E5ADE1569CE2BDF, 0d3E928AF3FCA213EA;
	fma.rn.f64 	%fd91, %fd90, %fd89, 0d3EC71DEE62401315;
	fma.rn.f64 	%fd92, %fd91, %fd89, 0d3EFA01997C89EB71;
	fma.rn.f64 	%fd93, %fd92, %fd89, 0d3F2A01A014761F65;
	fma.rn.f64 	%fd94, %fd93, %fd89, 0d3F56C16C1852B7AF;
	fma.rn.f64 	%fd95, %fd94, %fd89, 0d3F81111111122322;
	fma.rn.f64 	%fd96, %fd95, %fd89, 0d3FA55555555502A1;
	fma.rn.f64 	%fd97, %fd96, %fd89, 0d3FC5555555555511;
	fma.rn.f64 	%fd98, %fd97, %fd89, 0d3FE000000000000B;
	fma.rn.f64 	%fd99, %fd98, %fd89, 0d3FF0000000000000;
	fma.rn.f64 	%fd100, %fd99, %fd89, 0d3FF0000000000000;
	{
	.reg .b32 %temp; 
	mov.b64 	{%r14, %temp}, %fd100;
	}
	{
	.reg .b32 %temp; 
	mov.b64 	{%temp, %r15}, %fd100;
	}
	shl.b32 	%r33, %r13, 20;
	add.s32 	%r34, %r33, %r15;
	mov.b64 	%fd108, {%r14, %r34};
	{
	.reg .b32 %temp; 
	mov.b64 	{%temp, %r35}, %fd4;
	}
	mov.b32 	%f2, %r35;
	abs.f32 	%f1, %f2;
	setp.lt.f32 	%p4, %f1, 0f4086232B;
	@%p4 bra 	$L__BB12_7;
	setp.lt.f64 	%p5, %fd4, 0d0000000000000000;
	add.f64 	%fd101, %fd4, 0d7FF0000000000000;
	selp.f64 	%fd108, 0d0000000000000000, %fd101, %p5;
	setp.geu.f32 	%p6, %f1, 0f40874800;
	@%p6 bra 	$L__BB12_7;
	shr.u32 	%r36, %r13, 31;
	add.s32 	%r37, %r13, %r36;
	shr.s32 	%r38, %r37, 1;
	shl.b32 	%r39, %r38, 20;
	add.s32 	%r40, %r15, %r39;
	mov.b64 	%fd102, {%r14, %r40};
	sub.s32 	%r41, %r13, %r38;
	shl.b32 	%r42, %r41, 20;
	add.s32 	%r43, %r42, 1072693248;
	mov.b32 	%r44, 0;
	mov.b64 	%fd103, {%r44, %r43};
	mul.f64 	%fd108, %fd103, %fd102;
$L__BB12_7:
	abs.f64 	%fd104, %fd108;
	setp.eq.f64 	%p7, %fd104, 0d7FF0000000000000;
	fma.rn.f64 	%fd105, %fd108, %fd5, %fd108;
	selp.f64 	%fd106, %fd108, %fd105, %p7;
	st.param.f64 	[func_retval0], %fd106;
	ret;

}


// ===== COMPILED SASS (sm_100) =====

	.target	sm_100

	.elftype	@"ET_EXEC"


//--------------------- .note.nv.tkinfo           --------------------------
	.section	.note.nv.tkinfo,"",@"SHT_NOTE"
	.sectionflags	@"SHF_NOTE_NV_TKINFO"
	.tkinfo
        /*0018*/ 	.word	0x00000002
        /*0030*/ 	.string	""
        /*0030*/ 	.string	"ptxas"
        /*0030*/ 	.string	"Cuda compilation tools, release 13.0, V13.0.88"
        /*0030*/ 	.string	"Build cuda_13.0.r13.0/compiler.36424714_0"
        /*0030*/ 	.string	"-arch sm_100 -m 64 "



//--------------------- .note.nv.cuinfo           --------------------------
	.section	.note.nv.cuinfo,"",@"SHT_NOTE"
	.sectionflags	@"SHF_NOTE_NV_CUINFO"
        /*0018*/ 	.short	0x0002
        /*001a*/ 	.short	0x0064
        /*001c*/ 	.short	0x0082
	.zero		2


//--------------------- .nv.info                  --------------------------
	.section	.nv.info,"",@"SHT_CUDA_INFO"
	.align	4


	//----- nvinfo : EIATTR_REGCOUNT
	.align		4
        /*0000*/ 	.byte	0x04, 0x2f
        /*0002*/ 	.short	(.L_55 - .L_54)
	.align		4
.L_54:
        /*0004*/ 	.word	index@(_Z10ClearErrorP10Polynomiali)
        /*0008*/ 	.word	0x00000008


	//----- nvinfo : EIATTR_FRAME_SIZE
	.align		4
.L_55:
        /*000c*/ 	.byte	0x04, 0x11
        /*000e*/ 	.short	(.L_57 - .L_56)
	.align		4
.L_56:
        /*0010*/ 	.word	index@(_Z10ClearErrorP10Polynomiali)
        /*0014*/ 	.word	0x00000000


	//----- nvinfo : EIATTR_REGCOUNT
	.align		4
.L_57:
        /*0018*/ 	.byte	0x04, 0x2f
        /*001a*/ 	.short	(.L_59 - .L_58)
	.align		4
.L_58:
        /*001c*/ 	.word	index@(_Z7FitnessPdS_P10Polynomialii)
        /*0020*/ 	.word	0x00000022


	//----- nvinfo : EIATTR_FRAME_SIZE
	.align		4
.L_59:
        /*0024*/ 	.byte	0x04, 0x11
        /*0026*/ 	.short	(.L_61 - .L_60)
	.align		4
.L_60:
        /*0028*/ 	.word	index@($_Z7FitnessPdS_P10Polynomialii$__internal_accurate_pow)
        /*002c*/ 	.word	0x00000000


	//----- nvinfo : EIATTR_FRAME_SIZE
	.align		4
.L_61:
        /*0030*/ 	.byte	0x04, 0x11
        /*0032*/ 	.short	(.L_63 - .L_62)
	.align		4
.L_62:
        /*0034*/ 	.word	index@(_Z7FitnessPdS_P10Polynomialii)
        /*0038*/ 	.word	0x00000000


	//----- nvinfo : EIATTR_REGCOUNT
	.align		4
.L_63:
        /*003c*/ 	.byte	0x04, 0x2f
        /*003e*/ 	.short	(.L_65 - .L_64)
	.align		4
.L_64:
        /*0040*/ 	.word	index@(_Z9CrossoverP10Polynomialii)
        /*0044*/ 	.word	0x00000012


	//----- nvinfo : EIATTR_FRAME_SIZE
	.align		4
.L_65:
        /*0048*/ 	.byte	0x04, 0x11
        /*004a*/ 	.short	(.L_67 - .L_66)
	.align		4
.L_66:
        /*004c*/ 	.word	index@(_Z9CrossoverP10Polynomialii)
        /*0050*/ 	.word	0x00000000


	//----- nvinfo : EIATTR_REGCOUNT
	.align		4
.L_67:
        /*0054*/ 	.byte	0x04, 0x2f
        /*0056*/ 	.short	(.L_69 - .L_68)
	.align		4
.L_68:
        /*0058*/ 	.word	index@(_Z13CrossoverNextP10Polynomialii)
        /*005c*/ 	.word	0x00000010


	//----- nvinfo : EIATTR_FRAME_SIZE
	.align		4
.L_69:
        /*0060*/ 	.byte	0x04, 0x11
        /*0062*/ 	.short	(.L_71 - .L_70)
	.align		4
.L_70:
        /*0064*/ 	.word	index@($__internal_2_$__cuda_sm20_sqrt_rn_f32_slowpath)
        /*0068*/ 	.word	0x00000000


	//----- nvinfo : EIATTR_FRAME_SIZE
	.align		4
.L_71:
        /*006c*/ 	.byte	0x04, 0x11
        /*006e*/ 	.short	(.L_73 - .L_72)
	.align		4
.L_72:
        /*0070*/ 	.word	index@(_Z13CrossoverNextP10Polynomialii)
        /*0074*/ 	.word	0x00000000


	//----- nvinfo : EIATTR_REGCOUNT
	.align		4
.L_73:
        /*0078*/ 	.byte	0x04, 0x2f
        /*007a*/ 	.short	(.L_75 - .L_74)
	.align		4
.L_74:
        /*007c*/ 	.word	index@(_Z8MutationP10Polynomialiidd)
        /*0080*/ 	.word	0x0000001e


	//----- nvinfo : EIATTR_FRAME_SIZE
	.align		4
.L_75:
        /*0084*/ 	.byte	0x04, 0x11
        /*0086*/ 	.short	(.L_77 - .L_76)
	.align		4
.L_76:
        /*0088*/ 	.word	index@($__internal_1_$__cuda_sm20_sqrt_rn_f32_slowpath)
        /*008c*/ 	.word	0x00000000


	//----- nvinfo : EIATTR_FRAME_SIZE
	.align		4
.L_77:
        /*0090*/ 	.byte	0x04, 0x11
        /*0092*/ 	.short	(.L_79 - .L_78)
	.align		4
.L_78:
        /*0094*/ 	.word	index@($__internal_0_$__cuda_sm20_dsqrt_rn_f64_mediumpath_v1)
        /*0098*/ 	.word	0x00000000


	//----- nvinfo : EIATTR_FRAME_SIZE
	.align		4
.L_79:
        /*009c*/ 	.byte	0x04, 0x11
        /*009e*/ 	.short	(.L_81 - .L_80)
	.align		4
.L_80:
        /*00a0*/ 	.word	index@(_Z8MutationP10Polynomialiidd)
        /*00a4*/ 	.word	0x00000000


	//----- nvinfo : EIATTR_REGCOUNT
	.align		4
.L_81:
        /*00a8*/ 	.byte	0x04, 0x2f
        /*00aa*/ 	.short	(.L_83 - .L_82)
	.align		4
.L_82:
        /*00ac*/ 	.word	index@(_ZN3cub18CUB_300001_SM_10006detail11EmptyKernelIvEEvv)
        /*00b0*/ 	.word	0x00000004


	//----- nvinfo : EIATTR_FRAME_SIZE
	.align		4
.L_83:
        /*00b4*/ 	.byte	0x04, 0x11
        /*00b6*/ 	.short	(.L_85 - .L_84)
	.align		4
.L_84:
        /*00b8*/ 	.word	index@(_ZN3cub18CUB_300001_SM_10006detail11EmptyKernelIvEEvv)
        /*00bc*/ 	.word	0x00000000


	//----- nvinfo : EIATTR_REGCOUNT
	.align		4
.L_85:
        /*00c0*/ 	.byte	0x04, 0x2f
        /*00c2*/ 	.short	(.L_87 - .L_86)
	.align		4
.L_86:
        /*00c4*/ 	.word	index@(_ZN3cub18CUB_300001_SM_10006detail10merge_sort30DeviceMergeSortBlockSortKernelINS2_10policy_hubIP10PolynomialE9Policy600ES6_PNS0_8NullTypeES6_SA_jN4cuda3std3__44lessIS5_EES5_S9_EEvbT0_T1_T2_T3_T4_PT6_PT7_T5_NS1_7vsmem_tE)
        /*00c8*/ 	.word	0x00000025


	//----- nvinfo : EIATTR_FRAME_SIZE
	.align		4
.L_87:
        /*00cc*/ 	.byte	0x04, 0x11
        /*00ce*/ 	.short	(.L_89 - .L_88)
	.align		4
.L_88:
        /*00d0*/ 	.word	index@(_ZN3cub18CUB_300001_SM_10006detail10merge_sort30DeviceMergeSortBlockSortKernelINS2_10policy_hubIP10PolynomialE9Policy600ES6_PNS0_8NullTypeES6_SA_jN4cuda3std3__44lessIS5_EES5_S9_EEvbT0_T1_T2_T3_T4_PT6_PT7_T5_NS1_7vsmem_tE)
        /*00d4*/ 	.word	0x00000000


	//----- nvinfo : EIATTR_REGCOUNT
	.align		4
.L_89:
        /*00d8*/ 	.byte	0x04, 0x2f
        /*00da*/ 	.short	(.L_91 - .L_90)
	.align		4
.L_90:
        /*00dc*/ 	.word	index@(_ZN3cub18CUB_300001_SM_10006detail10merge_sort30DeviceMergeSortPartitionKernelIP10PolynomialjN4cuda3std3__44lessIS4_EES4_EEvbT_PT2_T0_SE_PSE_T1_SE_i)
        /*00e0*/ 	.word	0x00000014


	//----- nvinfo : EIATTR_FRAME_SIZE
	.align		4
.L_91:
        /*00e4*/ 	.byte	0x04, 0x11
        /*00e6*/ 	.short	(.L_93 - .L_92)
	.align		4
.L_92:
        /*00e8*/ 	.word	index@(_ZN3cub18CUB_300001_SM_10006detail10merge_sort30DeviceMergeSortPartitionKernelIP10PolynomialjN4cuda3std3__44lessIS4_EES4_EEvbT_PT2_T0_SE_PSE_T1_SE_i)
        /*00ec*/ 	.word	0x00000000


	//----- nvinfo : EIATTR_REGCOUNT
	.align		4
.L_93:
        /*00f0*/ 	.byte	0x04, 0x2f
        /*00f2*/ 	.short	(.L_95 - .L_94)
	.align		4
.L_94:
        /*00f4*/ 	.word	index@(_ZN3cub18CUB_300001_SM_10006detail10merge_sort26DeviceMergeSortMergeKernelINS2_10policy_hubIP10PolynomialE9Policy600ES6_PNS0_8NullTypeES6_SA_jN4cuda3std3__44lessIS5_EES5_S9_EEvbT2_T3_T4_PT6_PT7_T5_PSI_SI_NS1_7vsmem_tE)
        /*00f8*/ 	.word	0x00000024


	//----- nvinfo : EIATTR_FRAME_SIZE
	.align		4
.L_95:
        /*00fc*/ 	.byte	0x04, 0x11
        /*00fe*/ 	.short	(.L_97 - .L_96)
	.align		4
.L_96:
        /*0100*/ 	.word	index@(_ZN3cub18CUB_300001_SM_10006detail10merge_sort26DeviceMergeSortMergeKernelINS2_10policy_hubIP10PolynomialE9Policy600ES6_PNS0_8NullTypeES6_SA_jN4cuda3std3__44lessIS5_EES5_S9_EEvbT2_T3_T4_PT6_PT7_T5_PSI_SI_NS1_7vsmem_tE)
        /*0104*/ 	.word	0x00000000


	//----- nvinfo : EIATTR_REGCOUNT
	.align		4
.L_97:
        /*0108*/ 	.byte	0x04, 0x2f
        /*010a*/ 	.short	(.L_99 - .L_98)
	.align		4
.L_98:
        /*010c*/ 	.word	index@(_ZN3cub18CUB_300001_SM_10006detail10merge_sort30DeviceMergeSortBlockSortKernelINS2_10policy_hubIP10PolynomialE9Policy600ES6_PNS0_8NullTypeES6_SA_mN4cuda3std3__44lessIS5_EES5_S9_EEvbT0_T1_T2_T3_T4_PT6_PT7_T5_NS1_7vsmem_tE)
        /*0110*/ 	.word	0x00000028


	//----- nvinfo : EIATTR_FRAME_SIZE
	.align		4
.L_99:
        /*0114*/ 	.byte	0x04, 0x11
        /*0116*/ 	.short	(.L_101 - .L_100)
	.align		4
.L_100:
        /*0118*/ 	.word	index@(_ZN3cub18CUB_300001_SM_10006detail10merge_sort30DeviceMergeSortBlockSortKernelINS2_10policy_hubIP10PolynomialE9Policy600ES6_PNS0_8NullTypeES6_SA_mN4cuda3std3__44lessIS5_EES5_S9_EEvbT0_T1_T2_T3_T4_PT6_PT7_T5_NS1_7vsmem_tE)
        /*011c*/ 	.word	0x00000000


	//----- nvinfo : EIATTR_REGCOUNT
	.align		4
.L_101:
        /*0120*/ 	.byte	0x04, 0x2f
        /*0122*/ 	.short	(.L_103 - .L_102)
	.align		4
.L_102:
        /*0124*/ 	.word	index@(_ZN3cub18CUB_300001_SM_10006detail10merge_sort30DeviceMergeSortPartitionKernelIP10PolynomialmN4cuda3std3__44lessIS4_EES4_EEvbT_PT2_T0_SE_PSE_T1_SE_i)
        /*0128*/ 	.word	0x00000018


	//----- nvinfo : EIATTR_FRAME_SIZE
	.align		4
.L_103:
        /*012c*/ 	.byte	0x04, 0x11
        /*012e*/ 	.short	(.L_105 - .L_104)
	.align		4
.L_104:
        /*0130*/ 	.word	index@(_ZN3cub18CUB_300001_SM_10006detail10merge_sort30DeviceMergeSortPartitionKernelIP10PolynomialmN4cuda3std3__44lessIS4_EES4_EEvbT_PT2_T0_SE_PSE_T1_SE_i)
        /*0134*/ 	.word	0x00000000


	//----- nvinfo : EIATTR_REGCOUNT
	.align		4
.L_105:
        /*0138*/ 	.byte	0x04, 0x2f
        /*013a*/ 	.short	(.L_107 - .L_106)
	.align		4
.L_106:
        /*013c*/ 	.word	index@(_ZN3cub18CUB_300001_SM_10006detail10merge_sort26DeviceMergeSortMergeKernelINS2_10policy_hubIP10PolynomialE9Policy600ES6_PNS0_8NullTypeES6_SA_mN4cuda3std3__44lessIS5_EES5_S9_EEvbT2_T3_T4_PT6_PT7_T5_PSI_SI_NS1_7vsmem_tE)
        /*0140*/ 	.word	0x00000020


	//----- nvinfo : EIATTR_FRAME_SIZE
	.align		4
.L_107:
        /*0144*/ 	.byte	0x04, 0x11
        /*0146*/ 	.short	(.L_109 - .L_108)
	.align		4
.L_108:
        /*0148*/ 	.word	index@(_ZN3cub18CUB_300001_SM_10006detail10merge_sort26DeviceMergeSortMergeKernelINS2_10policy_hubIP10PolynomialE9Policy600ES6_PNS0_8NullTypeES6_SA_mN4cuda3std3__44lessIS5_EES5_S9_EEvbT2_T3_T4_PT6_PT7_T5_PSI_SI_NS1_7vsmem_tE)
        /*014c*/ 	.word	0x00000000


	//----- nvinfo : EIATTR_MIN_STACK_SIZE
	.align		4
.L_109:
        /*0150*/ 	.byte	0x04, 0x12
        /*0152*/ 	.short	(.L_111 - .L_110)
	.align		4
.L_110:
        /*0154*/ 	.word	index@(_ZN3cub18CUB_300001_SM_10006detail10merge_sort26DeviceMergeSortMergeKernelINS2_10policy_hubIP10PolynomialE9Policy600ES6_PNS0_8NullTypeES6_SA_mN4cuda3std3__44lessIS5_EES5_S9_EEvbT2_T3_T4_PT6_PT7_T5_PSI_SI_NS1_7vsmem_tE)
        /*0158*/ 	.word	0x00000000


	//----- nvinfo : EIATTR_MIN_STACK_SIZE
	.align		4
.L_111:
        /*015c*/ 	.byte	0x04, 0x12
        /*015e*/ 	.short	(.L_113 - .L_112)
	.align		4
.L_112:
        /*0160*/ 	.word	index@(_ZN3cub18CUB_300001_SM_10006detail10merge_sort30DeviceMergeSortPartitionKernelIP10PolynomialmN4cuda3std3__44lessIS4_EES4_EEvbT_PT2_T0_SE_PSE_T1_SE_i)
        /*0164*/ 	.word	0x00000000


	//----- nvinfo : EIATTR_MIN_STACK_SIZE
	.align		4
.L_113:
        /*0168*/ 	.byte	0x04, 0x12
        /*016a*/ 	.short	(.L_115 - .L_114)
	.align		4
.L_114:
        /*016c*/ 	.word	index@(_ZN3cub18CUB_300001_SM_10006detail10merge_sort30DeviceMergeSortBlockSortKernelINS2_10policy_hubIP10PolynomialE9Policy600ES6_PNS0_8NullTypeES6_SA_mN4cuda3std3__44lessIS5_EES5_S9_EEvbT0_T1_T2_T3_T4_PT6_PT7_T5_NS1_7vsmem_tE)
        /*0170*/ 	.word	0x00000000


	//----- nvinfo : EIATTR_MIN_STACK_SIZE
	.align		4
.L_115:
        /*0174*/ 	.byte	0x04, 0x12
        /*0176*/ 	.short	(.L_117 - .L_116)
	.align		4
.L_116:
        /*0178*/ 	.word	index@(_ZN3cub18CUB_300001_SM_10006detail10merge_sort26DeviceMergeSortMergeKernelINS2_10policy_hubIP10PolynomialE9Policy600ES6_PNS0_8NullTypeES6_SA_jN4cuda3std3__44lessIS5_EES5_S9_EEvbT2_T3_T4_PT6_PT7_T5_PSI_SI_NS1_7vsmem_tE)
        /*017c*/ 	.word	0x00000000


	//----- nvinfo : EIATTR_MIN_STACK_SIZE
	.align		4
.L_117:
        /*0180*/ 	.byte	0x04, 0x12
        /*0182*/ 	.short	(.L_119 - .L_118)
	.align		4
.L_118:
        /*0184*/ 	.word	index@(_ZN3cub18CUB_300001_SM_10006detail10merge_sort30DeviceMergeSortPartitionKernelIP10PolynomialjN4cuda3std3__44lessIS4_EES4_EEvbT_PT2_T0_SE_PSE_T1_SE_i)
        /*0188*/ 	.word	0x00000000


	//----- nvinfo : EIATTR_MIN_STACK_SIZE
	.align		4
.L_119:
        /*018c*/ 	.byte	0x04, 0x12
        /*018e*/ 	.short	(.L_121 - .L_120)
	.align		4
.L_120:
        /*0190*/ 	.word	index@(_ZN3cub18CUB_300001_SM_10006detail10merge_sort30DeviceMergeSortBlockSortKernelINS2_10policy_hubIP10PolynomialE9Policy600ES6_PNS0_8NullTypeES6_SA_jN4cuda3std3__44lessIS5_EES5_S9_EEvbT0_T1_T2_T3_T4_PT6_PT7_T5_NS1_7vsmem_tE)
        /*0194*/ 	.word	0x00000000


	//----- nvinfo : EIATTR_MIN_STACK_SIZE
	.align		4
.L_121:
        /*0198*/ 	.byte	0x04, 0x12
        /*019a*/ 	.short	(.L_123 - .L_122)
	.align		4
.L_122:
        /*019c*/ 	.word	index@(_ZN3cub18CUB_300001_SM_10006detail11EmptyKernelIvEEvv)
        /*01a0*/ 	.word	0x00000000


	//----- nvinfo : EIATTR_MIN_STACK_SIZE
	.align		4
.L_123:
        /*01a4*/ 	.byte	0x04, 0x12
        /*01a6*/ 	.short	(.L_125 - .L_124)
	.align		4
.L_124:
        /*01a8*/ 	.word	index@(_Z8MutationP10Polynomialiidd)
        /*01ac*/ 	.word	0x00000000


	//----- nvinfo : EIATTR_MIN_STACK_SIZE
	.align		4
.L_125:
        /*01b0*/ 	.byte	0x04, 0x12
        /*01b2*/ 	.short	(.L_127 - .L_126)
	.align		4
.L_126:
        /*01b4*/ 	.word	index@(_Z13CrossoverNextP10Polynomialii)
        /*01b8*/ 	.word	0x00000000


	//----- nvinfo : EIATTR_MIN_STACK_SIZE
	.align		4
.L_127:
        /*01bc*/ 	.byte	0x04, 0x12
        /*01be*/ 	.short	(.L_129 - .L_128)
	.align		4
.L_128:
        /*01c0*/ 	.word	index@(_Z9CrossoverP10Polynomialii)
        /*01c4*/ 	.word	0x00000000


	//----- nvinfo : EIATTR_MIN_STACK_SIZE
	.align		4
.L_129:
        /*01c8*/ 	.byte	0x04, 0x12
        /*01ca*/ 	.short	(.L_131 - .L_130)
	.align		4
.L_130:
        /*01cc*/ 	.word	index@(_Z7FitnessPdS_P10Polynomialii)
        /*01d0*/ 	.word	0x00000000


	//----- nvinfo : EIATTR_MIN_STACK_SIZE
	.align		4
.L_131:
        /*01d4*/ 	.byte	0x04, 0x12
        /*01d6*/ 	.short	(.L_133 - .L_132)
	.align		4
.L_132:
        /*01d8*/ 	.word	index@(_Z10ClearErrorP10Polynomiali)
        /*01dc*/ 	.word	0x00000000
.L_133:


//--------------------- .nv.compat                --------------------------
	.section	.nv.compat,"",@"SHT_CUDA_COMPAT_INFO"
	.align	4
        /*0000*/ 	.byte	0x02, 0x09, 0x00, 0x00, 0x02, 0x02, 0x01, 0x00, 0x02, 0x05, 0x05, 0x00, 0x03, 0x07, 0x01, 0x01
        /*0010*/ 	.byte	0x02, 0x03, 0x00, 0x00, 0x02, 0x06, 0x01, 0x00, 0x04, 0x0b, 0x08, 0x00, 0x01, 0x00, 0x00, 0x00
        /*0020*/ 	.byte	0x00, 0x00, 0x00, 0x00


//--------------------- .nv.info._ZN3cub18CUB_300001_SM_10006detail10merge_sort26DeviceMergeSortMergeKernelINS2_10policy_hubIP10PolynomialE9Policy600ES6_PNS0_8NullTypeES6_SA_mN4cuda3std3__44lessIS5_EES5_S9_EEvbT2_T3_T4_PT6_PT7_T5_PSI_SI_NS1_7vsmem_tE --------------------------
	.section	.nv.info._ZN3cub18CUB_300001_SM_10006detail10merge_sort26DeviceMergeSortMergeKernelINS2_10policy_hubIP10PolynomialE9Policy600ES6_PNS0_8NullTypeES6_SA_mN4cuda3std3__44lessIS5_EES5_S9_EEvbT2_T3_T4_PT6_PT7_T5_PSI_SI_NS1_7vsmem_tE,"",@"SHT_CUDA_INFO"
	.sectionflags	@""
	.align	4


	//----- nvinfo : EIATTR_CUDA_API_VERSION
	.align		4
        /*0000*/ 	.byte	0x04, 0x37
        /*0002*/ 	.short	(.L_135 - .L_134)
.L_134:
        /*0004*/ 	.word	0x00000082


	//----- nvinfo : EIATTR_KPARAM_INFO
	.align		4
.L_135:
        /*0008*/ 	.byte	0x04, 0x17
        /*000a*/ 	.short	(.L_137 - .L_136)
.L_136:
        /*000c*/ 	.word	0x00000000
        /*0010*/ 	.short	0x0009
        /*0012*/ 	.short	0x0048
        /*0014*/ 	.byte	0x00, 0xf0, 0x21, 0x00


	//----- nvinfo : EIATTR_KPARAM_INFO
	.align		4
.L_137:
        /*0018*/ 	.byte	0x04, 0x17
        /*001a*/ 	.short	(.L_139 - .L_138)
.L_138:
        /*001c*/ 	.word	0x00000000
        /*0020*/ 	.short	0x0008
        /*0022*/ 	.short	0x0040
        /*0024*/ 	.byte	0x00, 0xf0, 0x21, 0x00


	//----- nvinfo : EIATTR_KPARAM_INFO
	.align		4
.L_139:
        /*0028*/ 	.byte	0x04, 0x17
        /*002a*/ 	.short	(.L_141 - .L_140)
.L_140:
        /*002c*/ 	.word	0x00000000
        /*0030*/ 	.short	0x0007
        /*0032*/ 	.short	0x0038
        /*0034*/ 	.byte	0x00, 0xf5, 0x21, 0x00


	//----- nvinfo : EIATTR_KPARAM_INFO
	.align		4
.L_141:
        /*0038*/ 	.byte	0x04, 0x17
        /*003a*/ 	.short	(.L_143 - .L_142)
.L_142:
        /*003c*/ 	.word	0x00000000
        /*0040*/ 	.short	0x0006
        /*0042*/ 	.short	0x0030
        /*0044*/ 	.byte	0x00, 0xf0, 0x05, 0x00


	//----- nvinfo : EIATTR_KPARAM_INFO
	.align		4
.L_143:
        /*0048*/ 	.byte	0x04, 0x17
        /*004a*/ 	.short	(.L_145 - .L_144)
.L_144:
        /*004c*/ 	.word	0x00000000
        /*0050*/ 	.short	0x0005
        /*0052*/ 	.short	0x0028
        /*0054*/ 	.byte	0x00, 0xf5, 0x21, 0x00


	//----- nvinfo : EIATTR_KPARAM_INFO
	.align		4
.L_145:
        /*0058*/ 	.byte	0x04, 0x17
        /*005a*/ 	.short	(.L_147 - .L_146)
.L_146:
        /*005c*/ 	.word	0x00000000
        /*0060*/ 	.short	0x0004
        /*0062*/ 	.short	0x0020
        /*0064*/ 	.byte	0x00, 0xf5, 0x21, 0x00


	//----- nvinfo : EIATTR_KPARAM_INFO
	.align		4
.L_147:
        /*0068*/ 	.byte	0x04, 0x17
        /*006a*/ 	.short	(.L_149 - .L_148)
.L_148:
        /*006c*/ 	.word	0x00000000
        /*0070*/ 	.short	0x0003
        /*0072*/ 	.short	0x0018
        /*0074*/ 	.byte	0x00, 0xf0, 0x21, 0x00


	//----- nvinfo : EIATTR_KPARAM_INFO
	.align		4
.L_149:
        /*0078*/ 	.byte	0x04, 0x17
        /*007a*/ 	.short	(.L_151 - .L_150)
.L_150:
        /*007c*/ 	.word	0x00000000
        /*0080*/ 	.short	0x0002
        /*0082*/ 	.short	0x0010
        /*0084*/ 	.byte	0x00, 0xf5, 0x21, 0x00


	//----- nvinfo : EIATTR_KPARAM_INFO
	.align		4
.L_151:
        /*0088*/ 	.byte	0x04, 0x17
        /*008a*/ 	.short	(.L_153 - .L_152)
.L_152:
        /*008c*/ 	.word	0x00000000
        /*0090*/ 	.short	0x0001
        /*0092*/ 	.short	0x0008
        /*0094*/ 	.byte	0x00, 0xf5, 0x21, 0x00


	//----- nvinfo : EIATTR_KPARAM_INFO
	.align		4
.L_153:
        /*0098*/ 	.byte	0x04, 0x17
        /*009a*/ 	.short	(.L_155 - .L_154)
.L_154:
        /*009c*/ 	.word	0x00000000
        /*00a0*/ 	.short	0x0000
        /*00a2*/ 	.short	0x0000
        /*00a4*/ 	.byte	0x00, 0xf0, 0x05, 0x00


	//----- nvinfo : EIATTR_SPARSE_MMA_MASK
	.align		4
.L_155:
        /*00a8*/ 	.byte	0x03, 0x50
        /*00aa*/ 	.short	0x0000


	//----- nvinfo : EIATTR_MAXREG_COUNT
	.align		4
        /*00ac*/ 	.byte	0x03, 0x1b
        /*00ae*/ 	.short	0x00ff


	//----- nvinfo : EIATTR_NUM_BARRIERS
	.align		4
        /*00b0*/ 	.byte	0x02, 0x4c
        /*00b2*/ 	.byte	0x01
	.zero		1


	//----- nvinfo : EIATTR_MERCURY_ISA_VERSION
	.align		4
        /*00b4*/ 	.byte	0x03, 0x5f
        /*00b6*/ 	.short	0x0101


	//----- nvinfo : EIATTR_COOP_GROUP_MASK_REGIDS
	.align		4
        /*00b8*/ 	.byte	0x04, 0x29
        /*00ba*/ 	.short	(.L_157 - .L_156)


	//   ....[0]....
.L_156:
        /*00bc*/ 	.word	0xffffffff


	//   ....[1]....
        /*00c0*/ 	.word	0xffffffff


	//   ....[2]....
        /*00c4*/ 	.word	0xffffffff


	//   ....[3]....
        /*00c8*/ 	.word	0xffffffff


	//----- nvinfo : EIATTR_COOP_GROUP_INSTR_OFFSETS
	.align		4
.L_157:
        /*00cc*/ 	.byte	0x04, 0x28
        /*00ce*/ 	.short	(.L_159 - .L_158)


	//   ....[0]....
.L_158:
        /*00d0*/ 	.word	0x00000c90


	//   ....[1]....
        /*00d4*/ 	.word	0x00000e10


	//   ....[2]....
        /*00d8*/ 	.word	0x00001b70


	//   ....[3]....
        /*00dc*/ 	.word	0x00001d70


	//----- nvinfo : EIATTR_VRC_CTA_INIT_COUNT
	.align		4
.L_159:
        /*00e0*/ 	.byte	0x02, 0x4a
	.zero		1
	.zero		1


	//----- nvinfo : EIATTR_EXIT_INSTR_OFFSETS
	.align		4
        /*00e4*/ 	.byte	0x04, 0x1c
        /*00e6*/ 	.short	(.L_161 - .L_160)


	//   ....[0]....
.L_160:
        /*00e8*/ 	.word	0x00000d50


	//   ....[1]....
        /*00ec*/ 	.word	0x00000ed0


	//   ....[2]....
        /*00f0*/ 	.word	0x00001c60


	//   ....[3]....
        /*00f4*/ 	.word	0x00001cd0


	//   ....[4]....
        /*00f8*/ 	.word	0x00001e60


	//   ....[5]....
        /*00fc*/ 	.word	0x00001ed0


	//----- nvinfo : EIATTR_MAX_THREADS
	.align		4
.L_161:
        /*0100*/ 	.byte	0x04, 0x05
        /*0102*/ 	.short	(.L_163 - .L_162)
.L_162:
        /*0104*/ 	.word	0x00000100
        /*0108*/ 	.word	0x00000001
        /*010c*/ 	.word	0x00000001


	//----- nvinfo : EIATTR_CRS_STACK_SIZE
	.align		4
.L_163:
        /*0110*/ 	.byte	0x04, 0x1e
        /*0112*/ 	.short	(.L_165 - .L_164)
.L_164:
        /*0114*/ 	.word	0x00000000


	//----- nvinfo : EIATTR_CBANK_PARAM_SIZE
	.align		4
.L_165:
        /*0118*/ 	.byte	0x03, 0x19
        /*011a*/ 	.short	0x0050


	//----- nvinfo : EIATTR_PARAM_CBANK
	.align		4
        /*011c*/ 	.byte	0x04, 0x0a
        /*011e*/ 	.short	(.L_167 - .L_166)
	.align		4
.L_166:
        /*0120*/ 	.word	index@(.nv.constant0._ZN3cub18CUB_300001_SM_10006detail10merge_sort26DeviceMergeSortMergeKernelINS2_10policy_hubIP10PolynomialE9Policy600ES6_PNS0_8NullTypeES6_SA_mN4cuda3std3__44lessIS5_EES5_S9_EEvbT2_T3_T4_PT6_PT7_T5_PSI_SI_NS1_7vsmem_tE)
        /*0124*/ 	.short	0x0380
        /*0126*/ 	.short	0x0050


	//----- nvinfo : EIATTR_SW_WAR
	.align		4
.L_167:
        /*0128*/ 	.byte	0x04, 0x36
        /*012a*/ 	.short	(.L_169 - .L_168)
.L_168:
        /*012c*/ 	.word	0x00000008
.L_169:


//--------------------- .nv.info._ZN3cub18CUB_300001_SM_10006detail10merge_sort30DeviceMergeSortPartitionKernelIP10PolynomialmN4cuda3std3__44lessIS4_EES4_EEvbT_PT2_T0_SE_PSE_T1_SE_i --------------------------
	.section	.nv.info._ZN3cub18CUB_300001_SM_10006detail10merge_sort30DeviceMergeSortPartitionKernelIP10PolynomialmN4cuda3std3__44lessIS4_EES4_EEvbT_PT2_T0_SE_PSE_T1_SE_i,"",@"SHT_CUDA_INFO"
	.sectionflags	@""
	.align	4


	//----- nvinfo : EIATTR_CUDA_API_VERSION
	.align		4
        /*0000*/ 	.byte	0x04, 0x37
        /*0002*/ 	.short	(.L_171 - .L_170)
.L_170:
        /*0004*/ 	.word	0x00000082


	//----- nvinfo : EIATTR_KPARAM_INFO
	.align		4
.L_171:
        /*0008*/ 	.byte	0x04, 0x17
        /*000a*/ 	.short	(.L_173 - .L_172)
.L_172:
        /*000c*/ 	.word	0x00000000
        /*0010*/ 	.short	0x0008
        /*0012*/ 	.short	0x0040
        /*0014*/ 	.byte	0x00, 0xf0, 0x11, 0x00


	//----- nvinfo : EIATTR_KPARAM_INFO
	.align		4
.L_173:
        /*0018*/ 	.byte	0x04, 0x17
        /*001a*/ 	.short	(.L_175 - .L_174)
.L_174:
        /*001c*/ 	.word	0x00000000
        /*0020*/ 	.short	0x0007
        /*0022*/ 	.short	0x0038
        /*0024*/ 	.byte	0x00, 0xf0, 0x21, 0x00


	//----- nvinfo : EIATTR_KPARAM_INFO
	.align		4
.L_175:
        /*0028*/ 	.byte	0x04, 0x17
        /*002a*/ 	.short	(.L_177 - .L_176)
.L_176:
        /*002c*/ 	.word	0x00000000
        /*0030*/ 	.short	0x0006
        /*0032*/ 	.short	0x0030
        /*0034*/ 	.byte	0x00, 0xf0, 0x05, 0x00


	//----- nvinfo : EIATTR_KPARAM_INFO
	.align		4
.L_177:
        /*0038*/ 	.byte	0x04, 0x17
        /*003a*/ 	.short	(.L_179 - .L_178)
.L_178:
        /*003c*/ 	.word	0x00000000
        /*0040*/ 	.short	0x0005
        /*0042*/ 	.short	0x0028
        /*0044*/ 	.byte	0x00, 0xf5, 0x21, 0x00


	//----- nvinfo : EIATTR_KPARAM_INFO
	.align		4
.L_179:
        /*0048*/ 	.byte	0x04, 0x17
        /*004a*/ 	.short	(.L_181 - .L_180)
.L_180:
        /*004c*/ 	.word	0x00000000
        /*0050*/ 	.short	0x0004
        /*0052*/ 	.short	0x0020
        /*0054*/ 	.byte	0x00, 0xf0, 0x21, 0x00


	//----- nvinfo : EIATTR_KPARAM_INFO
	.align		4
.L_181:
        /*0058*/ 	.byte	0x04, 0x17
        /*005a*/ 	.short	(.L_183 - .L_182)
.L_182:
        /*005c*/ 	.word	0x00000000
        /*0060*/ 	.short	0x0003
        /*0062*/ 	.short	0x0018
        /*0064*/ 	.byte	0x00, 0xf0, 0x21, 0x00


	//----- nvinfo : EIATTR_KPARAM_INFO
	.align		4
.L_183:
        /*0068*/ 	.byte	0x04, 0x17
        /*006a*/ 	.short	(.L_185 - .L_184)
.L_184:
        /*006c*/ 	.word	0x00000000
        /*0070*/ 	.short	0x0002
        /*0072*/ 	.short	0x0010
        /*0074*/ 	.byte	0x00, 0xf5, 0x21, 0x00


	//----- nvinfo : EIATTR_KPARAM_INFO
	.align		4
.L_185:
        /*0078*/ 	.byte	0x04, 0x17
        /*007a*/ 	.short	(.L_187 - .L_186)
.L_186:
        /*007c*/ 	.word	0x00000000
        /*0080*/ 	.short	0x0001
        /*0082*/ 	.short	0x0008
        /*0084*/ 	.byte	0x00, 0xf5, 0x21, 0x00


	//----- nvinfo : EIATTR_KPARAM_INFO
	.align		4
.L_187:
        /*0088*/ 	.byte	0x04, 0x17
        /*008a*/ 	.short	(.L_189 - .L_188)
.L_188:
        /*008c*/ 	.word	0x00000000
        /*0090*/ 	.short	0x0000
        /*0092*/ 	.short	0x0000
        /*0094*/ 	.byte	0x00, 0xf0, 0x05, 0x00


	//----- nvinfo : EIATTR_SPARSE_MMA_MASK
	.align		4
.L_189:
        /*0098*/ 	.byte	0x03, 0x50
        /*009a*/ 	.short	0x0000


	//----- nvinfo : EIATTR_MAXREG_COUNT
	.align		4
        /*009c*/ 	.byte	0x03, 0x1b
        /*009e*/ 	.short	0x00ff


	//----- nvinfo : EIATTR_MERCURY_ISA_VERSION
	.align		4
        /*00a0*/ 	.byte	0x03, 0x5f
        /*00a2*/ 	.short	0x0101


	//----- nvinfo : EIATTR_VRC_CTA_INIT_COUNT
	.align		4
        /*00a4*/ 	.byte	0x02, 0x4a
	.zero		1
	.zero		1


	//----- nvinfo : EIATTR_EXIT_INSTR_OFFSETS
	.align		4
        /*00a8*/ 	.byte	0x04, 0x1c
        /*00aa*/ 	.short	(.L_191 - .L_190)


	//   ....[0]....
.L_190:
        /*00ac*/ 	.word	0x00000080


	//   ....[1]....
        /*00b0*/ 	.word	0x000003d0


	//   ....[2]....
        /*00b4*/ 	.word	0x00000bc0


	//----- nvinfo : EIATTR_CRS_STACK_SIZE
	.align		4
.L_191:
        /*00b8*/ 	.byte	0x04, 0x1e
        /*00ba*/ 	.short	(.L_193 - .L_192)
.L_192:
        /*00bc*/ 	.word	0x00000000


	//----- nvinfo : EIATTR_CBANK_PARAM_SIZE
	.align		4
.L_193:
        /*00c0*/ 	.byte	0x03, 0x19
        /*00c2*/ 	.short	0x0044


	//----- nvinfo : EIATTR_PARAM_CBANK
	.align		4
        /*00c4*/ 	.byte	0x04, 0x0a
        /*00c6*/ 	.short	(.L_195 - .L_194)
	.align		4
.L_194:
        /*00c8*/ 	.word	index@(.nv.constant0._ZN3cub18CUB_300001_SM_10006detail10merge_sort30DeviceMergeSortPartitionKernelIP10PolynomialmN4cuda3std3__44lessIS4_EES4_EEvbT_PT2_T0_SE_PSE_T1_SE_i)
        /*00cc*/ 	.short	0x0380
        /*00ce*/ 	.short	0x0044


	//----- nvinfo : EIATTR_SW_WAR
	.align		4
.L_195:
        /*00d0*/ 	.byte	0x04, 0x36
        /*00d2*/ 	.short	(.L_197 - .L_196)
.L_196:
        /*00d4*/ 	.word	0x00000008
.L_197:


//--------------------- .nv.info._ZN3cub18CUB_300001_SM_10006detail10merge_sort30DeviceMergeSortBlockSortKernelINS2_10policy_hubIP10PolynomialE9Policy600ES6_PNS0_8NullTypeES6_SA_mN4cuda3std3__44lessIS5_EES5_S9_EEvbT0_T1_T2_T3_T4_PT6_PT7_T5_NS1_7vsmem_tE --------------------------
	.section	.nv.info._ZN3cub18CUB_300001_SM_10006detail10merge_sort30DeviceMergeSortBlockSortKernelINS2_10policy_hubIP10PolynomialE9Policy600ES6_PNS0_8NullTypeES6_SA_mN4cuda3std3__44lessIS5_EES5_S9_EEvbT0_T1_T2_T3_T4_PT6_PT7_T5_NS1_7vsmem_tE,"",@"SHT_CUDA_INFO"
	.sectionflags	@""
	.align	4


	//----- nvinfo : EIATTR_CUDA_API_VERSION
	.align		4
        /*0000*/ 	.byte	0x04, 0x37
        /*0002*/ 	.short	(.L_199 - .L_198)
.L_198:
        /*0004*/ 	.word	0x00000082


	//----- nvinfo : EIATTR_KPARAM_INFO
	.align		4
.L_199:
        /*0008*/ 	.byte	0x04, 0x17
        /*000a*/ 	.short	(.L_201 - .L_200)
.L_200:
        /*000c*/ 	.word	0x00000000
        /*0010*/ 	.short	0x0009
        /*0012*/ 	.short	0x0048
        /*0014*/ 	.byte	0x00, 0xf0, 0x21, 0x00


	//----- nvinfo : EIATTR_KPARAM_INFO
	.align		4
.L_201:
        /*0018*/ 	.byte	0x04, 0x17
        /*001a*/ 	.short	(.L_203 - .L_202)
.L_202:
        /*001c*/ 	.word	0x00000000
        /*0020*/ 	.short	0x0008
        /*0022*/ 	.short	0x0040
        /*0024*/ 	.byte	0x00, 0xf0, 0x05, 0x00


	//----- nvinfo : EIATTR_KPARAM_INFO
	.align		4
.L_203:
        /*0028*/ 	.byte	0x04, 0x17
        /*002a*/ 	.short	(.L_205 - .L_204)
.L_204:
        /*002c*/ 	.word	0x00000000
        /*0030*/ 	.short	0x0007
        /*0032*/ 	.short	0x0038
        /*0034*/ 	.byte	0x00, 0xf5, 0x21, 0x00


	//----- nvinfo : EIATTR_KPARAM_INFO
	.align		4
.L_205:
        /*0038*/ 	.byte	0x04, 0x17
        /*003a*/ 	.short	(.L_207 - .L_206)
.L_206:
        /*003c*/ 	.word	0x00000000
        /*0040*/ 	.short	0x0006
        /*0042*/ 	.short	0x0030
        /*0044*/ 	.byte	0x00, 0xf5, 0x21, 0x00


	//----- nvinfo : EIATTR_KPARAM_INFO
	.align		4
.L_207:
        /*0048*/ 	.byte	0x04, 0x17
        /*004a*/ 	.short	(.L_209 - .L_208)
.L_208:
        /*004c*/ 	.word	0x00000000
        /*0050*/ 	.short	0x0005
        /*0052*/ 	.short	0x0028
        /*0054*/ 	.byte	0x00, 0xf0, 0x21, 0x00


	//----- nvinfo : EIATTR_KPARAM_INFO
	.align		4
.L_209:
        /*0058*/ 	.byte	0x04, 0x17
        /*005a*/ 	.short	(.L_211 - .L_210)
.L_210:
        /*005c*/ 	.word	0x00000000
        /*0060*/ 	.short	0x0004
        /*0062*/ 	.short	0x0020
        /*0064*/ 	.byte	0x00, 0xf5, 0x21, 0x00


	//----- nvinfo : EIATTR_KPARAM_INFO
	.align		4
.L_211:
        /*0068*/ 	.byte	0x04, 0x17
        /*006a*/ 	.short	(.L_213 - .L_212)
.L_212:
        /*006c*/ 	.word	0x00000000
        /*0070*/ 	.short	0x0003
        /*0072*/ 	.short	0x0018
        /*0074*/ 	.byte	0x00, 0xf5, 0x21, 0x00


	//----- nvinfo : EIATTR_KPARAM_INFO
	.align		4
.L_213:
        /*0078*/ 	.byte	0x04, 0x17
        /*007a*/ 	.short	(.L_215 - .L_214)
.L_214:
        /*007c*/ 	.word	0x00000000
        /*0080*/ 	.short	0x0002
        /*0082*/ 	.short	0x0010
        /*0084*/ 	.byte	0x00, 0xf5, 0x21, 0x00


	//----- nvinfo : EIATTR_KPARAM_INFO
	.align		4
.L_215:
        /*0088*/ 	.byte	0x04, 0x17
        /*008a*/ 	.short	(.L_217 - .L_216)
.L_216:
        /*008c*/ 	.word	0x00000000
        /*0090*/ 	.short	0x0001
        /*0092*/ 	.short	0x0008
        /*0094*/ 	.byte	0x00, 0xf5, 0x21, 0x00


	//----- nvinfo : EIATTR_KPARAM_INFO
	.align		4
.L_217:
        /*0098*/ 	.byte	0x04, 0x17
        /*009a*/ 	.short	(.L_219 - .L_218)
.L_218:
        /*009c*/ 	.word	0x00000000
        /*00a0*/ 	.short	0x0000
        /*00a2*/ 	.short	0x0000
        /*00a4*/ 	.byte	0x00, 0xf0, 0x05, 0x00


	//----- nvinfo : EIATTR_SPARSE_MMA_MASK
	.align		4
.L_219:
        /*00a8*/ 	.byte	0x03, 0x50
        /*00aa*/ 	.short	0x0000


	//----- nvinfo : EIATTR_MAXREG_COUNT
	.align		4
        /*00ac*/ 	.byte	0x03, 0x1b
        /*00ae*/ 	.short	0x00ff


	//----- nvinfo : EIATTR_NUM_BARRIERS
	.align		4
        /*00b0*/ 	.byte	0x02, 0x4c
        /*00b2*/ 	.byte	0x01
	.zero		1


	//----- nvinfo : EIATTR_MERCURY_ISA_VERSION
	.align		4
        /*00b4*/ 	.byte	0x03, 0x5f
        /*00b6*/ 	.short	0x0101


	//----- nvinfo : EIATTR_COOP_GROUP_MASK_REGIDS
	.align		4
        /*00b8*/ 	.byte	0x04, 0x29
        /*00ba*/ 	.short	(.L_221 - .L_220)


	//   ....[0]....
.L_220:
        /*00bc*/ 	.word	0xffffffff


	//   ....[1]....
        /*00c0*/ 	.word	0xffffffff


	//   ....[2]....
        /*00c4*/ 	.word	0xffffffff


	//   ....[3]....
        /*00c8*/ 	.word	0xffffffff


	//   ....[4]....
        /*00cc*/ 	.word	0xffffffff


	//   ....[5]....
        /*00d0*/ 	.word	0xffffffff


	//----- nvinfo : EIATTR_COOP_GROUP_INSTR_OFFSETS
	.align		4
.L_221:
        /*00d4*/ 	.byte	0x04, 0x28
        /*00d6*/ 	.short	(.L_223 - .L_222)


	//   ....[0]....
.L_222:
        /*00d8*/ 	.word	0x00000230


	//   ....[1]....
        /*00dc*/ 	.word	0x00000820


	//   ....[2]....
        /*00e0*/ 	.word	0x00000940


	//   ....[3]....
        /*00e4*/ 	.word	0x00000c40


	//   ....[4]....
        /*00e8*/ 	.word	0x00001260


	//   ....[5]....
        /*00ec*/ 	.word	0x00001410


	//----- nvinfo : EIATTR_VRC_CTA_INIT_COUNT
	.align		4
.L_223:
        /*00f0*/ 	.byte	0x02, 0x4a
	.zero		1
	.zero		1


	//----- nvinfo : EIATTR_EXIT_INSTR_OFFSETS
	.align		4
        /*00f4*/ 	.byte	0x04, 0x1c
        /*00f6*/ 	.short	(.L_225 - .L_224)


	//   ....[0]....
.L_224:
        /*00f8*/ 	.word	0x000008e0


	//   ....[1]....
        /*00fc*/ 	.word	0x00000a00


	//   ....[2]....
        /*0100*/ 	.word	0x00001330


	//   ....[3]....
        /*0104*/ 	.word	0x000013a0


	//   ....[4]....
        /*0108*/ 	.word	0x000014e0


	//   ....[5]....
        /*010c*/ 	.word	0x00001550


	//----- nvinfo : EIATTR_MAX_THREADS
	.align		4
.L_225:
        /*0110*/ 	.byte	0x04, 0x05
        /*0112*/ 	.short	(.L_227 - .L_226)
.L_226:
        /*0114*/ 	.word	0x00000100
        /*0118*/ 	.word	0x00000001
        /*011c*/ 	.word	0x00000001


	//----- nvinfo : EIATTR_CRS_STACK_SIZE
	.align		4
.L_227:
        /*0120*/ 	.byte	0x04, 0x1e
        /*0122*/ 	.short	(.L_229 - .L_228)
.L_228:
        /*0124*/ 	.word	0x00000000


	//----- nvinfo : EIATTR_CBANK_PARAM_SIZE
	.align		4
.L_229:
        /*0128*/ 	.byte	0x03, 0x19
        /*012a*/ 	.short	0x0050


	//----- nvinfo : EIATTR_PARAM_CBANK
	.align		4
        /*012c*/ 	.byte	0x04, 0x0a
        /*012e*/ 	.short	(.L_231 - .L_230)
	.align		4
.L_230:
        /*0130*/ 	.word	index@(.nv.constant0._ZN3cub18CUB_300001_SM_10006detail10merge_sort30DeviceMergeSortBlockSortKernelINS2_10policy_hubIP10PolynomialE9Policy600ES6_PNS0_8NullTypeES6_SA_mN4cuda3std3__44lessIS5_EES5_S9_EEvbT0_T1_T2_T3_T4_PT6_PT7_T5_NS1_7vsmem_tE)
        /*0134*/ 	.short	0x0380
        /*0136*/ 	.short	0x0050


	//----- nvinfo : EIATTR_SW_WAR
	.align		4
.L_231:
        /*0138*/ 	.byte	0x04, 0x36
        /*013a*/ 	.short	(.L_233 - .L_232)
.L_232:
        /*013c*/ 	.word	0x00000008
.L_233:


//--------------------- .nv.info._ZN3cub18CUB_300001_SM_10006detail10merge_sort26DeviceMergeSortMergeKernelINS2_10policy_hubIP10PolynomialE9Policy600ES6_PNS0_8NullTypeES6_SA_jN4cuda3std3__44lessIS5_EES5_S9_EEvbT2_T3_T4_PT6_PT7_T5_PSI_SI_NS1_7vsmem_tE --------------------------
	.section	.nv.info._ZN3cub18CUB_300001_SM_10006detail10merge_sort26DeviceMergeSortMergeKernelINS2_10policy_hubIP10PolynomialE9Policy600ES6_PNS0_8NullTypeES6_SA_jN4cuda3std3__44lessIS5_EES5_S9_EEvbT2_T3_T4_PT6_PT7_T5_PSI_SI_NS1_7vsmem_tE,"",@"SHT_CUDA_INFO"
	.sectionflags	@""
	.align	4


	//----- nvinfo : EIATTR_CUDA_API_VERSION
	.align		4
        /*0000*/ 	.byte	0x04, 0x37
        /*0002*/ 	.short	(.L_235 - .L_234)
.L_234:
        /*0004*/ 	.word	0x00000082


	//----- nvinfo : EIATTR_KPARAM_INFO
	.align		4
.L_235:
        /*0008*/ 	.byte	0x04, 0x17
        /*000a*/ 	.short	(.L_237 - .L_236)
.L_236:
        /*000c*/ 	.word	0x00000000
        /*0010*/ 	.short	0x0009
        /*0012*/ 	.short	0x0048
        /*0014*/ 	.byte	0x00, 0xf0, 0x21, 0x00


	//----- nvinfo : EIATTR_KPARAM_INFO
	.align		4
.L_237:
        /*0018*/ 	.byte	0x04, 0x17
        /*001a*/ 	.short	(.L_239 - .L_238)
.L_238:
        /*001c*/ 	.word	0x00000000
        /*0020*/ 	.short	0x0008
        /*0022*/ 	.short	0x0040
        /*0024*/ 	.byte	0x00, 0xf0, 0x11, 0x00


	//----- nvinfo : EIATTR_KPARAM_INFO
	.align		4
.L_239:
        /*0028*/ 	.byte	0x04, 0x17
        /*002a*/ 	.short	(.L_241 - .L_240)
.L_240:
        /*002c*/ 	.word	0x00000000
        /*0030*/ 	.short	0x0007
        /*0032*/ 	.short	0x0038
        /*0034*/ 	.byte	0x00, 0xf5, 0x21, 0x00


	//----- nvinfo : EIATTR_KPARAM_INFO
	.align		4
.L_241:
        /*0038*/ 	.byte	0x04, 0x17
        /*003a*/ 	.short	(.L_243 - .L_242)
.L_242:
        /*003c*/ 	.word	0x00000000
        /*0040*/ 	.short	0x0006
        /*0042*/ 	.short	0x0030
        /*0044*/ 	.byte	0x00, 0xf0, 0x05, 0x00


	//----- nvinfo : EIATTR_KPARAM_INFO
	.align		4
.L_243:
        /*0048*/ 	.byte	0x04, 0x17
        /*004a*/ 	.short	(.L_245 - .L_244)
.L_244:
        /*004c*/ 	.word	0x00000000
        /*0050*/ 	.short	0x0005
        /*0052*/ 	.short	0x0028
        /*0054*/ 	.byte	0x00, 0xf5, 0x21, 0x00


	//----- nvinfo : EIATTR_KPARAM_INFO
	.align		4
.L_245:
        /*0058*/ 	.byte	0x04, 0x17
        /*005a*/ 	.short	(.L_247 - .L_246)
.L_246:
        /*005c*/ 	.word	0x00000000
        /*0060*/ 	.short	0x0004
        /*0062*/ 	.short	0x0020
        /*0064*/ 	.byte	0x00, 0xf5, 0x21, 0x00


	//----- nvinfo : EIATTR_KPARAM_INFO
	.align		4
.L_247:
        /*0068*/ 	.byte	0x04, 0x17
        /*006a*/ 	.short	(.L_249 - .L_248)
.L_248:
        /*006c*/ 	.word	0x00000000
        /*0070*/ 	.short	0x0003
        /*0072*/ 	.short	0x0018
        /*0074*/ 	.byte	0x00, 0xf0, 0x11, 0x00


	//----- nvinfo : EIATTR_KPARAM_INFO
	.align		4
.L_249:
        /*0078*/ 	.byte	0x04, 0x17
        /*007a*/ 	.short	(.L_251 - .L_250)
.L_250:
        /*007c*/ 	.word	0x00000000
        /*0080*/ 	.short	0x0002
        /*0082*/ 	.short	0x0010
        /*0084*/ 	.byte	0x00, 0xf5, 0x21, 0x00


	//----- nvinfo : EIATTR_KPARAM_INFO
	.align		4
.L_251:
        /*0088*/ 	.byte	0x04, 0x17
        /*008a*/ 	.short	(.L_253 - .L_252)
.L_252:
        /*008c*/ 	.word	0x00000000
        /*0090*/ 	.short	0x0001
        /*0092*/ 	.short	0x0008
        /*0094*/ 	.byte	0x00, 0xf5, 0x21, 0x00


	//----- nvinfo : EIATTR_KPARAM_INFO
	.align		4
.L_253:
        /*0098*/ 	.byte	0x04, 0x17
        /*009a*/ 	.short	(.L_255 - .L_254)
.L_254:
        /*009c*/ 	.word	0x00000000
        /*00a0*/ 	.short	0x0000
        /*00a2*/ 	.short	0x0000
        /*00a4*/ 	.byte	0x00, 0xf0, 0x05, 0x00


	//----- nvinfo : EIATTR_SPARSE_MMA_MASK
	.align		4
.L_255:
        /*00a8*/ 	.byte	0x03, 0x50
        /*00aa*/ 	.short	0x0000


	//----- nvinfo : EIATTR_MAXREG_COUNT
	.align		4
        /*00ac*/ 	.byte	0x03, 0x1b
        /*00ae*/ 	.short	0x00ff


	//----- nvinfo : EIATTR_NUM_BARRIERS
	.align		4
        /*00b0*/ 	.byte	0x02, 0x4c
        /*00b2*/ 	.byte	0x01
	.zero		1


	//----- nvinfo : EIATTR_MERCURY_ISA_VERSION
	.align		4
        /*00b4*/ 	.byte	0x03, 0x5f
        /*00b6*/ 	.short	0x0101


	//----- nvinfo : EIATTR_COOP_GROUP_MASK_REGIDS
	.align		4
        /*00b8*/ 	.byte	0x04, 0x29
        /*00ba*/ 	.short	(.L_257 - .L_256)


	//   ....[0]....
.L_256:
        /*00bc*/ 	.word	0xffffffff


	//   ....[1]....
        /*00c0*/ 	.word	0xffffffff


	//   ....[2]....
        /*00c4*/ 	.word	0xffffffff


	//   ....[3]....
        /*00c8*/ 	.word	0xffffffff


	//----- nvinfo : EIATTR_COOP_GROUP_INSTR_OFFSETS
	.align		4
.L_257:
        /*00cc*/ 	.byte	0x04, 0x28
        /*00ce*/ 	.short	(.L_259 - .L_258)


	//   ....[0]....
.L_258:
        /*00d0*/ 	.word	0x00000ae0


	//   ....[1]....
        /*00d4*/ 	.word	0x00000c60


	//   ....[2]....
        /*00d8*/ 	.word	0x00001830


	//   ....[3]....
        /*00dc*/ 	.word	0x00001a30


	//----- nvinfo : EIATTR_VRC_CTA_INIT_COUNT
	.align		4
.L_259:
        /*00e0*/ 	.byte	0x02, 0x4a
	.zero		1
	.zero		1


	//----- nvinfo : EIATTR_EXIT_INSTR_OFFSETS
	.align		4
        /*00e4*/ 	.byte	0x04, 0x1c
        /*00e6*/ 	.short	(.L_261 - .L_260)


	//   ....[0]....
.L_260:
        /*00e8*/ 	.word	0x00000bb0


	//   ....[1]....
        /*00ec*/ 	.word	0x00000d30


	//   ....[2]....
        /*00f0*/ 	.word	0x00001920


	//   ....[3]....
        /*00f4*/ 	.word	0x00001990


	//   ....[4]....
        /*00f8*/ 	.word	0x00001b20


	//   ....[5]....
        /*00fc*/ 	.word	0x00001b90


	//----- nvinfo : EIATTR_MAX_THREADS
	.align		4
.L_261:
        /*0100*/ 	.byte	0x04, 0x05
        /*0102*/ 	.short	(.L_263 - .L_262)
.L_262:
        /*0104*/ 	.word	0x00000100
        /*0108*/ 	.word	0x00000001
        /*010c*/ 	.word	0x00000001


	//----- nvinfo : EIATTR_CRS_STACK_SIZE
	.align		4
.L_263:
        /*0110*/ 	.byte	0x04, 0x1e
        /*0112*/ 	.short	(.L_265 - .L_264)
.L_264:
        /*0114*/ 	.word	0x00000000


	//----- nvinfo : EIATTR_CBANK_PARAM_SIZE
	.align		4
.L_265:
        /*0118*/ 	.byte	0x03, 0x19
        /*011a*/ 	.short	0x0050


	//----- nvinfo : EIATTR_PARAM_CBANK
	.align		4
        /*011c*/ 	.byte	0x04, 0x0a
        /*011e*/ 	.short	(.L_267 - .L_266)
	.align		4
.L_266:
        /*0120*/ 	.word	index@(.nv.constant0._ZN3cub18CUB_300001_SM_10006detail10merge_sort26DeviceMergeSortMergeKernelINS2_10policy_hubIP10PolynomialE9Policy600ES6_PNS0_8NullTypeES6_SA_jN4cuda3std3__44lessIS5_EES5_S9_EEvbT2_T3_T4_PT6_PT7_T5_PSI_SI_NS1_7vsmem_tE)
        /*0124*/ 	.short	0x0380
        /*0126*/ 	.short	0x0050


	//----- nvinfo : EIATTR_SW_WAR
	.align		4
.L_267:
        /*0128*/ 	.byte	0x04, 0x36
        /*012a*/ 	.short	(.L_269 - .L_268)
.L_268:
        /*012c*/ 	.word	0x00000008
.L_269:


//--------------------- .nv.info._ZN3cub18CUB_300001_SM_10006detail10merge_sort30DeviceMergeSortPartitionKernelIP10PolynomialjN4cuda3std3__44lessIS4_EES4_EEvbT_PT2_T0_SE_PSE_T1_SE_i --------------------------
	.section	.nv.info._ZN3cub18CUB_300001_SM_10006detail10merge_sort30DeviceMergeSortPartitionKernelIP10PolynomialjN4cuda3std3__44lessIS4_EES4_EEvbT_PT2_T0_SE_PSE_T1_SE_i,"",@"SHT_CUDA_INFO"
	.sectionflags	@""
	.align	4


	//----- nvinfo : EIATTR_CUDA_API_VERSION
	.align		4
        /*0000*/ 	.byte	0x04, 0x37
        /*0002*/ 	.short	(.L_271 - .L_270)
.L_270:
        /*0004*/ 	.word	0x00000082


	//----- nvinfo : EIATTR_KPARAM_INFO
	.align		4
.L_271:
        /*0008*/ 	.byte	0x04, 0x17
        /*000a*/ 	.short	(.L_273 - .L_272)
.L_272:
        /*000c*/ 	.word	0x00000000
        /*0010*/ 	.short	0x0008
        /*0012*/ 	.short	0x0030
        /*0014*/ 	.byte	0x00, 0xf0, 0x11, 0x00


	//----- nvinfo : EIATTR_KPARAM_INFO
	.align		4
.L_273:
        /*0018*/ 	.byte	0x04, 0x17
        /*001a*/ 	.short	(.L_275 - .L_274)
.L_274:
        /*001c*/ 	.word	0x00000000
        /*0020*/ 	.short	0x0007
        /*0022*/ 	.short	0x002c
        /*0024*/ 	.byte	0x00, 0xf0, 0x11, 0x00


	//----- nvinfo : EIATTR_KPARAM_INFO
	.align		4
.L_275:
        /*0028*/ 	.byte	0x04, 0x17
        /*002a*/ 	.short	(.L_277 - .L_276)
.L_276:
        /*002c*/ 	.word	0x00000000
        /*0030*/ 	.short	0x0006
        /*0032*/ 	.short	0x0028
        /*0034*/ 	.byte	0x00, 0xf0, 0x05, 0x00


	//----- nvinfo : EIATTR_KPARAM_INFO
	.align		4
.L_277:
        /*0038*/ 	.byte	0x04, 0x17
        /*003a*/ 	.short	(.L_279 - .L_278)
.L_278:
        /*003c*/ 	.word	0x00000000
        /*0040*/ 	.short	0x0005
        /*0042*/ 	.short	0x0020
        /*0044*/ 	.byte	0x00, 0xf5, 0x21, 0x00


	//----- nvinfo : EIATTR_KPARAM_INFO
	.align		4
.L_279:
        /*0048*/ 	.byte	0x04, 0x17
        /*004a*/ 	.short	(.L_281 - .L_280)
.L_280:
        /*004c*/ 	.word	0x00000000
        /*0050*/ 	.short	0x0004
        /*0052*/ 	.short	0x001c
        /*0054*/ 	.byte	0x00, 0xf0, 0x11, 0x00


	//----- nvinfo : EIATTR_KPARAM_INFO
	.align		4
.L_281:
        /*0058*/ 	.byte	0x04, 0x17
        /*005a*/ 	.short	(.L_283 - .L_282)
.L_282:
        /*005c*/ 	.word	0x00000000
        /*0060*/ 	.short	0x0003
        /*0062*/ 	.short	0x0018
        /*0064*/ 	.byte	0x00, 0xf0, 0x11, 0x00


	//----- nvinfo : EIATTR_KPARAM_INFO
	.align		4
.L_283:
        /*0068*/ 	.byte	0x04, 0x17
        /*006a*/ 	.short	(.L_285 - .L_284)
.L_284:
        /*006c*/ 	.word	0x00000000
        /*0070*/ 	.short	0x0002
        /*0072*/ 	.short	0x0010
        /*0074*/ 	.byte	0x00, 0xf5, 0x21, 0x00


	//----- nvinfo : EIATTR_KPARAM_INFO
	.align		4
.L_285:
        /*0078*/ 	.byte	0x04, 0x17
        /*007a*/ 	.short	(.L_287 - .L_286)
.L_286:
        /*007c*/ 	.word	0x00000000
        /*0080*/ 	.short	0x0001
        /*0082*/ 	.short	0x0008
        /*0084*/ 	.byte	0x00, 0xf5, 0x21, 0x00


	//----- nvinfo : EIATTR_KPARAM_INFO
	.align		4
.L_287:
        /*0088*/ 	.byte	0x04, 0x17
        /*008a*/ 	.short	(.L_289 - .L_288)
.L_288:
        /*008c*/ 	.word	0x00000000
        /*0090*/ 	.short	0x0000
        /*0092*/ 	.short	0x0000
        /*0094*/ 	.byte	0x00, 0xf0, 0x05, 0x00


	//----- nvinfo : EIATTR_SPARSE_MMA_MASK
	.align		4
.L_289:
        /*0098*/ 	.byte	0x03, 0x50
        /*009a*/ 	.short	0x0000


	//----- nvinfo : EIATTR_MAXREG_COUNT
	.align		4
        /*009c*/ 	.byte	0x03, 0x1b
        /*009e*/ 	.short	0x00ff


	//----- nvinfo : EIATTR_MERCURY_ISA_VERSION
	.align		4
        /*00a0*/ 	.byte	0x03, 0x5f
        /*00a2*/ 	.short	0x0101


	//----- nvinfo : EIATTR_VRC_CTA_INIT_COUNT
	.align		4
        /*00a4*/ 	.byte	0x02, 0x4a
	.zero		1
	.zero		1


	//----- nvinfo : EIATTR_EXIT_INSTR_OFFSETS
	.align		4
        /*00a8*/ 	.byte	0x04, 0x1c
        /*00aa*/ 	.short	(.L_291 - .L_290)


	//   ....[0]....
.L_290:
        /*00ac*/ 	.word	0x00000070


	//   ....[1]....
        /*00b0*/ 	.word	0x000001e0


	//   ....[2]....
        /*00b4*/ 	.word	0x00000690


	//----- nvinfo : EIATTR_CRS_STACK_SIZE
	.align		4
.L_291:
        /*00b8*/ 	.byte	0x04, 0x1e
        /*00ba*/ 	.short	(.L_293 - .L_292)
.L_292:
        /*00bc*/ 	.word	0x00000000


	//----- nvinfo : EIATTR_CBANK_PARAM_SIZE
	.align		4
.L_293:
        /*00c0*/ 	.byte	0x03, 0x19
        /*00c2*/ 	.short	0x0034


	//----- nvinfo : EIATTR_PARAM_CBANK
	.align		4
        /*00c4*/ 	.byte	0x04, 0x0a
        /*00c6*/ 	.short	(.L_295 - .L_294)
	.align		4
.L_294:
        /*00c8*/ 	.word	index@(.nv.constant0._ZN3cub18CUB_300001_SM_10006detail10merge_sort30DeviceMergeSortPartitionKernelIP10PolynomialjN4cuda3std3__44lessIS4_EES4_EEvbT_PT2_T0_SE_PSE_T1_SE_i)
        /*00cc*/ 	.short	0x0380
        /*00ce*/ 	.short	0x0034


	//----- nvinfo : EIATTR_SW_WAR
	.align		4
.L_295:
        /*00d0*/ 	.byte	0x04, 0x36
        /*00d2*/ 	.short	(.L_297 - .L_296)
.L_296:
        /*00d4*/ 	.word	0x00000008
.L_297:


//--------------------- .nv.info._ZN3cub18CUB_300001_SM_10006detail10merge_sort30DeviceMergeSortBlockSortKernelINS2_10policy_hubIP10PolynomialE9Policy600ES6_PNS0_8NullTypeES6_SA_jN4cuda3std3__44lessIS5_EES5_S9_EEvbT0_T1_T2_T3_T4_PT6_PT7_T5_NS1_7vsmem_tE --------------------------
	.section	.nv.info._ZN3cub18CUB_300001_SM_10006detail10merge_sort30DeviceMergeSortBlockSortKernelINS2_10policy_hubIP10PolynomialE9Policy600ES6_PNS0_8NullTypeES6_SA_jN4cuda3std3__44lessIS5_EES5_S9_EEvbT0_T1_T2_T3_T4_PT6_PT7_T5_NS1_7vsmem_tE,"",@"SHT_CUDA_INFO"
	.sectionflags	@""
	.align	4


	//----- nvinfo : EIATTR_CUDA_API_VERSION
	.align		4
        /*0000*/ 	.byte	0x04, 0x37
        /*0002*/ 	.short	(.L_299 - .L_298)
.L_298:
        /*0004*/ 	.word	0x00000082


	//----- nvinfo : EIATTR_KPARAM_INFO
	.align		4
.L_299:
        /*0008*/ 	.byte	0x04, 0x17
        /*000a*/ 	.short	(.L_301 - .L_300)
.L_300:
        /*000c*/ 	.word	0x00000000
        /*0010*/ 	.short	0x0009
        /*0012*/ 	.short	0x0048
        /*0014*/ 	.byte	0x00, 0xf0, 0x21, 0x00


	//----- nvinfo : EIATTR_KPARAM_INFO
	.align		4
.L_301:
        /*0018*/ 	.byte	0x04, 0x17
        /*001a*/ 	.short	(.L_303 - .L_302)
.L_302:
        /*001c*/ 	.word	0x00000000
        /*0020*/ 	.short	0x0008
        /*0022*/ 	.short	0x0040
        /*0024*/ 	.byte	0x00, 0xf0, 0x05, 0x00


	//----- nvinfo : EIATTR_KPARAM_INFO
	.align		4
.L_303:
        /*0028*/ 	.byte	0x04, 0x17
        /*002a*/ 	.short	(.L_305 - .L_304)
.L_304:
        /*002c*/ 	.word	0x00000000
        /*0030*/ 	.short	0x0007
        /*0032*/ 	.short	0x0038
        /*0034*/ 	.byte	0x00, 0xf5, 0x21, 0x00


	//----- nvinfo : EIATTR_KPARAM_INFO
	.align		4
.L_305:
        /*0038*/ 	.byte	0x04, 0x17
        /*003a*/ 	.short	(.L_307 - .L_306)
.L_306:
        /*003c*/ 	.word	0x00000000
        /*0040*/ 	.short	0x0006
        /*0042*/ 	.short	0x0030
        /*0044*/ 	.byte	0x00, 0xf5, 0x21, 0x00


	//----- nvinfo : EIATTR_KPARAM_INFO
	.align		4
.L_307:
        /*0048*/ 	.byte	0x04, 0x17
        /*004a*/ 	.short	(.L_309 - .L_308)
.L_308:
        /*004c*/ 	.word	0x00000000
        /*0050*/ 	.short	0x0005
        /*0052*/ 	.short	0x0028
        /*0054*/ 	.byte	0x00, 0xf0, 0x11, 0x00


	//----- nvinfo : EIATTR_KPARAM_INFO
	.align		4
.L_309:
        /*0058*/ 	.byte	0x04, 0x17
        /*005a*/ 	.short	(.L_311 - .L_310)
.L_310:
        /*005c*/ 	.word	0x00000000
        /*0060*/ 	.short	0x0004
        /*0062*/ 	.short	0x0020
        /*0064*/ 	.byte	0x00, 0xf5, 0x21, 0x00


	//----- nvinfo : EIATTR_KPARAM_INFO
	.align		4
.L_311:
        /*0068*/ 	.byte	0x04, 0x17
        /*006a*/ 	.short	(.L_313 - .L_312)
.L_312:
        /*006c*/ 	.word	0x00000000
        /*0070*/ 	.short	0x0003
        /*0072*/ 	.short	0x0018
        /*0074*/ 	.byte	0x00, 0xf5, 0x21, 0x00


	//----- nvinfo : EIATTR_KPARAM_INFO
	.align		4
.L_313:
        /*0078*/ 	.byte	0x04, 0x17
        /*007a*/ 	.short	(.L_315 - .L_314)
.L_314:
        /*007c*/ 	.word	0x00000000
        /*0080*/ 	.short	0x0002
        /*0082*/ 	.short	0x0010
        /*0084*/ 	.byte	0x00, 0xf5, 0x21, 0x00


	//----- nvinfo : EIATTR_KPARAM_INFO
	.align		4
.L_315:
        /*0088*/ 	.byte	0x04, 0x17
        /*008a*/ 	.short	(.L_317 - .L_316)
.L_316:
        /*008c*/ 	.word	0x00000000
        /*0090*/ 	.short	0x0001
        /*0092*/ 	.short	0x0008
        /*0094*/ 	.byte	0x00, 0xf5, 0x21, 0x00


	//----- nvinfo : EIATTR_KPARAM_INFO
	.align		4
.L_317:
        /*0098*/ 	.byte	0x04, 0x17
        /*009a*/ 	.short	(.L_319 - .L_318)
.L_318:
        /*009c*/ 	.word	0x00000000
        /*00a0*/ 	.short	0x0000
        /*00a2*/ 	.short	0x0000
        /*00a4*/ 	.byte	0x00, 0xf0, 0x05, 0x00


	//----- nvinfo : EIATTR_SPARSE_MMA_MASK
	.align		4
.L_319:
        /*00a8*/ 	.byte	0x03, 0x50
        /*00aa*/ 	.short	0x0000


	//----- nvinfo : EIATTR_MAXREG_COUNT
	.align		4
        /*00ac*/ 	.byte	0x03, 0x1b
        /*00ae*/ 	.short	0x00ff


	//----- nvinfo : EIATTR_NUM_BARRIERS
	.align		4
        /*00b0*/ 	.byte	0x02, 0x4c
        /*00b2*/ 	.byte	0x01
	.zero		1


	//----- nvinfo : EIATTR_MERCURY_ISA_VERSION
	.align		4
        /*00b4*/ 	.byte	0x03, 0x5f
        /*00b6*/ 	.short	0x0101


	//----- nvinfo : EIATTR_COOP_GROUP_MASK_REGIDS
	.align		4
        /*00b8*/ 	.byte	0x04, 0x29
        /*00ba*/ 	.short	(.L_321 - .L_320)


	//   ....[0]....
.L_320:
        /*00bc*/ 	.word	0xffffffff


	//   ....[1]....
        /*00c0*/ 	.word	0xffffffff


	//   ....[2]....
        /*00c4*/ 	.word	0xffffffff


	//   ....[3]....
        /*00c8*/ 	.word	0xffffffff


	//   ....[4]....
        /*00cc*/ 	.word	0xffffffff


	//   ....[5]....
        /*00d0*/ 	.word	0xffffffff


	//----- nvinfo : EIATTR_COOP_GROUP_INSTR_OFFSETS
	.align		4
.L_321:
        /*00d4*/ 	.byte	0x04, 0x28
        /*00d6*/ 	.short	(.L_323 - .L_322)


	//   ....[0]....
.L_322:
        /*00d8*/ 	.word	0x00000200


	//   ....[1]....
        /*00dc*/ 	.word	0x000007c0


	//   ....[2]....
        /*00e0*/ 	.word	0x000008f0


	//   ....[3]....
        /*00e4*/ 	.word	0x00000be0


	//   ....[4]....
        /*00e8*/ 	.word	0x00001200


	//   ....[5]....
        /*00ec*/ 	.word	0x000013a0


	//----- nvinfo : EIATTR_VRC_CTA_INIT_COUNT
	.align		4
.L_323:
        /*00f0*/ 	.byte	0x02, 0x4a
	.zero		1
	.zero		1


	//----- nvinfo : EIATTR_EXIT_INSTR_OFFSETS
	.align		4
        /*00f4*/ 	.byte	0x04, 0x1c
        /*00f6*/ 	.short	(.L_325 - .L_324)


	//   ....[0]....
.L_324:
        /*00f8*/ 	.word	0x00000890


	//   ....[1]....
        /*00fc*/ 	.word	0x000009c0


	//   ....[2]....
        /*0100*/ 	.word	0x000012d0


	//   ....[3]....
        /*0104*/ 	.word	0x00001340


	//   ....[4]....
        /*0108*/ 	.word	0x00001470


	//   ....[5]....
        /*010c*/ 	.word	0x000014e0


	//----- nvinfo : EIATTR_MAX_THREADS
	.align		4
.L_325:
        /*0110*/ 	.byte	0x04, 0x05
        /*0112*/ 	.short	(.L_327 - .L_326)
.L_326:
        /*0114*/ 	.word	0x00000100
        /*0118*/ 	.word	0x00000001
        /*011c*/ 	.word	0x00000001


	//----- nvinfo : EIATTR_CRS_STACK_SIZE
	.align		4
.L_327:
        /*0120*/ 	.byte	0x04, 0x1e
        /*0122*/ 	.short	(.L_329 - .L_328)
.L_328:
        /*0124*/ 	.word	0x00000000


	//----- nvinfo : EIATTR_CBANK_PARAM_SIZE
	.align		4
.L_329:
        /*0128*/ 	.byte	0x03, 0x19
        /*012a*/ 	.short	0x0050


	//----- nvinfo : EIATTR_PARAM_CBANK
	.align		4
        /*012c*/ 	.byte	0x04, 0x0a
        /*012e*/ 	.short	(.L_331 - .L_330)
	.align		4
.L_330:
        /*0130*/ 	.word	index@(.nv.constant0._ZN3cub18CUB_300001_SM_10006detail10merge_sort30DeviceMergeSortBlockSortKernelINS2_10policy_hubIP10PolynomialE9Policy600ES6_PNS0_8NullTypeES6_SA_jN4cuda3std3__44lessIS5_EES5_S9_EEvbT0_T1_T2_T3_T4_PT6_PT7_T5_NS1_7vsmem_tE)
        /*0134*/ 	.short	0x0380
        /*0136*/ 	.short	0x0050


	//----- nvinfo : EIATTR_SW_WAR
	.align		4
.L_331:
        /*0138*/ 	.byte	0x04, 0x36
        /*013a*/ 	.short	(.L_333 - .L_332)
.L_332:
        /*013c*/ 	.word	0x00000008
.L_333:


//--------------------- .nv.info._ZN3cub18CUB_300001_SM_10006detail11EmptyKernelIvEEvv --------------------------
	.section	.nv.info._ZN3cub18CUB_300001_SM_10006detail11EmptyKernelIvEEvv,"",@"SHT_CUDA_INFO"
	.sectionflags	@""
	.align	4


	//----- nvinfo : EIATTR_CUDA_API_VERSION
	.align		4
        /*0000*/ 	.byte	0x04, 0x37
        /*0002*/ 	.short	(.L_335 - .L_334)
.L_334:
        /*0004*/ 	.word	0x00000082


	//----- nvinfo : EIATTR_SPARSE_MMA_MASK
	.align		4
.L_335:
        /*0008*/ 	.byte	0x03, 0x50
        /*000a*/ 	.short	0x0000


	//----- nvinfo : EIATTR_MAXREG_COUNT
	.align		4
        /*000c*/ 	.byte	0x03, 0x1b
        /*000e*/ 	.short	0x00ff


	//----- nvinfo : EIATTR_MERCURY_ISA_VERSION
	.align		4
        /*0010*/ 	.byte	0x03, 0x5f
        /*0012*/ 	.short	0x0101


	//----- nvinfo : EIATTR_VRC_CTA_INIT_COUNT
	.align		4
        /*0014*/ 	.byte	0x02, 0x4a
	.zero		1
	.zero		1


	//----- nvinfo : EIATTR_EXIT_INSTR_OFFSETS
	.align		4
        /*0018*/ 	.byte	0x04, 0x1c
        /*001a*/ 	.short	(.L_337 - .L_336)


	//   ....[0]....
.L_336:
        /*001c*/ 	.word	0x00000010


	//----- nvinfo : EIATTR_SW_WAR
	.align		4
.L_337:
        /*0020*/ 	.byte	0x04, 0x36
        /*0022*/ 	.short	(.L_339 - .L_338)
.L_338:
        /*0024*/ 	.word	0x00000008
.L_339:


//--------------------- .nv.info._Z8MutationP10Polynomialiidd --------------------------
	.section	.nv.info._Z8MutationP10Polynomialiidd,"",@"SHT_CUDA_INFO"
	.sectionflags	@""
	.align	4


	//----- nvinfo : EIATTR_CUDA_API_VERSION
	.align		4
        /*0000*/ 	.byte	0x04, 0x37
        /*0002*/ 	.short	(.L_341 - .L_340)
.L_340:
        /*0004*/ 	.word	0x00000082


	//----- nvinfo : EIATTR_KPARAM_INFO
	.align		4
.L_341:
        /*0008*/ 	.byte	0x04, 0x17
        /*000a*/ 	.short	(.L_343 - .L_342)
.L_342:
        /*000c*/ 	.word	0x00000000
        /*0010*/ 	.short	0x0004
        /*0012*/ 	.short	0x0018
        /*0014*/ 	.byte	0x00, 0xf0, 0x21, 0x00


	//----- nvinfo : EIATTR_KPARAM_INFO
	.align		4
.L_343:
        /*0018*/ 	.byte	0x04, 0x17
        /*001a*/ 	.short	(.L_345 - .L_344)
.L_344:
        /*001c*/ 	.word	0x00000000
        /*0020*/ 	.short	0x0003
        /*0022*/ 	.short	0x0010
        /*0024*/ 	.byte	0x00, 0xf0, 0x21, 0x00


	//----- nvinfo : EIATTR_KPARAM_INFO
	.align		4
.L_345:
        /*0028*/ 	.byte	0x04, 0x17
        /*002a*/ 	.short	(.L_347 - .L_346)
.L_346:
        /*002c*/ 	.word	0x00000000
        /*0030*/ 	.short	0x0002
        /*0032*/ 	.short	0x000c
        /*0034*/ 	.byte	0x00, 0xf0, 0x11, 0x00


	//----- nvinfo : EIATTR_KPARAM_INFO
	.align		4
.L_347:
        /*0038*/ 	.byte	0x04, 0x17
        /*003a*/ 	.short	(.L_349 - .L_348)
.L_348:
        /*003c*/ 	.word	0x00000000
        /*0040*/ 	.short	0x0001
        /*0042*/ 	.short	0x0008
        /*0044*/ 	.byte	0x00, 0xf0, 0x11, 0x00


	//----- nvinfo : EIATTR_KPARAM_INFO
	.align		4
.L_349:
        /*0048*/ 	.byte	0x04, 0x17
        /*004a*/ 	.short	(.L_351 - .L_350)
.L_350:
        /*004c*/ 	.word	0x00000000
        /*0050*/ 	.short	0x0000
        /*0052*/ 	.short	0x0000
        /*0054*/ 	.byte	0x00, 0xf5, 0x21, 0x00


	//----- nvinfo : EIATTR_SPARSE_MMA_MASK
	.align		4
.L_351:
        /*0058*/ 	.byte	0x03, 0x50
        /*005a*/ 	.short	0x0000


	//----- nvinfo : EIATTR_MAXREG_COUNT
	.align		4
        /*005c*/ 	.byte	0x03, 0x1b
        /*005e*/ 	.short	0x00ff


	//----- nvinfo : EIATTR_MERCURY_ISA_VERSION
	.align		4
        /*0060*/ 	.byte	0x03, 0x5f
        /*0062*/ 	.short	0x0101


	//----- nvinfo : EIATTR_VRC_CTA_INIT_COUNT
	.align		4
        /*0064*/ 	.byte	0x02, 0x4a
	.zero		1
	.zero		1


	//----- nvinfo : EIATTR_EXIT_INSTR_OFFSETS
	.align		4
        /*0068*/ 	.byte	0x04, 0x1c
        /*006a*/ 	.short	(.L_353 - .L_352)


	//   ....[0]....
.L_352:
        /*006c*/ 	.word	0x00000080


	//   ....[1]....
        /*0070*/ 	.word	0x000014b0


	//----- nvinfo : EIATTR_CRS_STACK_SIZE
	.align		4
.L_353:
        /*0074*/ 	.byte	0x04, 0x1e
        /*0076*/ 	.short	(.L_355 - .L_354)
.L_354:
        /*0078*/ 	.word	0x00000000


	//----- nvinfo : EIATTR_CBANK_PARAM_SIZE
	.align		4
.L_355:
        /*007c*/ 	.byte	0x03, 0x19
        /*007e*/ 	.short	0x0020


	//----- nvinfo : EIATTR_PARAM_CBANK
	.align		4
        /*0080*/ 	.byte	0x04, 0x0a
        /*0082*/ 	.short	(.L_357 - .L_356)
	.align		4
.L_356:
        /*0084*/ 	.word	index@(.nv.constant0._Z8MutationP10Polynomialiidd)
        /*0088*/ 	.short	0x0380
        /*008a*/ 	.short	0x0020


	//----- nvinfo : EIATTR_SW_WAR
	.align		4
.L_357:
        /*008c*/ 	.byte	0x04, 0x36
        /*008e*/ 	.short	(.L_359 - .L_358)
.L_358:
        /*0090*/ 	.word	0x00000008
.L_359:


//--------------------- .nv.info._Z13CrossoverNextP10Polynomialii --------------------------
	.section	.nv.info._Z13CrossoverNextP10Polynomialii,"",@"SHT_CUDA_INFO"
	.sectionflags	@""
	.align	4


	//----- nvinfo : EIATTR_CUDA_API_VERSION
	.align		4
        /*0000*/ 	.byte	0x04, 0x37
        /*0002*/ 	.short	(.L_361 - .L_360)
.L_360:
        /*0004*/ 	.word	0x00000082


	//----- nvinfo : EIATTR_KPARAM_INFO
	.align		4
.L_361:
        /*0008*/ 	.byte	0x04, 0x17
        /*000a*/ 	.short	(.L_363 - .L_362)
.L_362:
        /*000c*/ 	.word	0x00000000
        /*0010*/ 	.short	0x0002
        /*0012*/ 	.short	0x000c
        /*0014*/ 	.byte	0x00, 0xf0, 0x11, 0x00


	//----- nvinfo : EIATTR_KPARAM_INFO
	.align		4
.L_363:
        /*0018*/ 	.byte	0x04, 0x17
        /*001a*/ 	.short	(.L_365 - .L_364)
.L_364:
        /*001c*/ 	.word	0x00000000
        /*0020*/ 	.short	0x0001
        /*0022*/ 	.short	0x0008
        /*0024*/ 	.byte	0x00, 0xf0, 0x11, 0x00


	//----- nvinfo : EIATTR_KPARAM_INFO
	.align		4
.L_365:
        /*0028*/ 	.byte	0x04, 0x17
        /*002a*/ 	.short	(.L_367 - .L_366)
.L_366:
        /*002c*/ 	.word	0x00000000
        /*0030*/ 	.short	0x0000
        /*0032*/ 	.short	0x0000
        /*0034*/ 	.byte	0x00, 0xf5, 0x21, 0x00


	//----- nvinfo : EIATTR_SPARSE_MMA_MASK
	.align		4
.L_367:
        /*0038*/ 	.byte	0x03, 0x50
        /*003a*/ 	.short	0x0000


	//----- nvinfo : EIATTR_MAXREG_COUNT
	.align		4
        /*003c*/ 	.byte	0x03, 0x1b
        /*003e*/ 	.short	0x00ff


	//----- nvinfo : EIATTR_MERCURY_ISA_VERSION
	.align		4
        /*0040*/ 	.byte	0x03, 0x5f
        /*0042*/ 	.short	0x0101


	//----- nvinfo : EIATTR_VRC_CTA_INIT_COUNT
	.align		4
        /*0044*/ 	.byte	0x02, 0x4a
	.zero		1
	.zero		1


	//----- nvinfo : EIATTR_EXIT_INSTR_OFFSETS
	.align		4
        /*0048*/ 	.byte	0x04, 0x1c
        /*004a*/ 	.short	(.L_369 - .L_368)


	//   ....[0]....
.L_368:
        /*004c*/ 	.word	0x000000a0


	//   ....[1]....
        /*0050*/ 	.word	0x000019d0


	//   ....[2]....
        /*0054*/ 	.word	0x00001a20


	//----- nvinfo : EIATTR_CRS_STACK_SIZE
	.align		4
.L_369:
        /*0058*/ 	.byte	0x04, 0x1e
        /*005a*/ 	.short	(.L_371 - .L_370)
.L_370:
        /*005c*/ 	.word	0x00000000


	//----- nvinfo : EIATTR_CBANK_PARAM_SIZE
	.align		4
.L_371:
        /*0060*/ 	.byte	0x03, 0x19
        /*0062*/ 	.short	0x0010


	//----- nvinfo : EIATTR_PARAM_CBANK
	.align		4
        /*0064*/ 	.byte	0x04, 0x0a
        /*0066*/ 	.short	(.L_373 - .L_372)
	.align		4
.L_372:
        /*0068*/ 	.word	index@(.nv.constant0._Z13CrossoverNextP10Polynomialii)
        /*006c*/ 	.short	0x0380
        /*006e*/ 	.short	0x0010


	//----- nvinfo : EIATTR_SW_WAR
	.align		4
.L_373:
        /*0070*/ 	.byte	0x04, 0x36
        /*0072*/ 	.short	(.L_375 - .L_374)
.L_374:
        /*0074*/ 	.word	0x00000008
.L_375:


//--------------------- .nv.info._Z9CrossoverP10Polynomialii --------------------------
	.section	.nv.info._Z9CrossoverP10Polynomialii,"",@"SHT_CUDA_INFO"
	.sectionflags	@""
	.align	4


	//----- nvinfo : EIATTR_CUDA_API_VERSION
	.align		4
        /*0000*/ 	.byte	0x04, 0x37
        /*0002*/ 	.short	(.L_377 - .L_376)
.L_376:
        /*0004*/ 	.word	0x00000082


	//----- nvinfo : EIATTR_KPARAM_INFO
	.align		4
.L_377:
        /*0008*/ 	.byte	0x04, 0x17
        /*000a*/ 	.short	(.L_379 - .L_378)
.L_378:
        /*000c*/ 	.word	0x00000000
        /*0010*/ 	.short	0x0002
        /*0012*/ 	.short	0x000c
        /*0014*/ 	.byte	0x00, 0xf0, 0x11, 0x00


	//----- nvinfo : EIATTR_KPARAM_INFO
	.align		4
.L_379:
        /*0018*/ 	.byte	0x04, 0x17
        /*001a*/ 	.short	(.L_381 - .L_380)
.L_380:
        /*001c*/ 	.word	0x00000000
        /*0020*/ 	.short	0x0001
        /*0022*/ 	.short	0x0008
        /*0024*/ 	.byte	0x00, 0xf0, 0x11, 0x00


	//----- nvinfo : EIATTR_KPARAM_INFO
	.align		4
.L_381:
        /*0028*/ 	.byte	0x04, 0x17
        /*002a*/ 	.short	(.L_383 - .L_382)
.L_382:
        /*002c*/ 	.word	0x00000000
        /*0030*/ 	.short	0x0000
        /*0032*/ 	.short	0x0000
        /*0034*/ 	.byte	0x00, 0xf5, 0x21, 0x00


	//----- nvinfo : EIATTR_SPARSE_MMA_MASK
	.align		4
.L_383:
        /*0038*/ 	.byte	0x03, 0x50
        /*003a*/ 	.short	0x0000


	//----- nvinfo : EIATTR_MAXREG_COUNT
	.align		4
        /*003c*/ 	.byte	0x03, 0x1b
        /*003e*/ 	.short	0x00ff


	//----- nvinfo : EIATTR_MERCURY_ISA_VERSION
	.align		4
        /*0040*/ 	.byte	0x03, 0x5f
        /*0042*/ 	.short	0x0101


	//----- nvinfo : EIATTR_VRC_CTA_INIT_COUNT
	.align		4
        /*0044*/ 	.byte	0x02, 0x4a
	.zero		1
	.zero		1


	//----- nvinfo : EIATTR_EXIT_INSTR_OFFSETS
	.align		4
        /*0048*/ 	.byte	0x04, 0x1c
        /*004a*/ 	.short	(.L_385 - .L_384)


	//   ....[0]....
.L_384:
        /*004c*/ 	.word	0x00000080


	//   ....[1]....
        /*0050*/ 	.word	0x00000170


	//----- nvinfo : EIATTR_CBANK_PARAM_SIZE
	.align		4
.L_385:
        /*0054*/ 	.byte	0x03, 0x19
        /*0056*/ 	.short	0x0010


	//----- nvinfo : EIATTR_PARAM_CBANK
	.align		4
        /*0058*/ 	.byte	0x04, 0x0a
        /*005a*/ 	.short	(.L_387 - .L_386)
	.align		4
.L_386:
        /*005c*/ 	.word	index@(.nv.constant0._Z9CrossoverP10Polynomialii)
        /*0060*/ 	.short	0x0380
        /*0062*/ 	.short	0x0010


	//----- nvinfo : EIATTR_SW_WAR
	.align		4
.L_387:
        /*0064*/ 	.byte	0x04, 0x36
        /*0066*/ 	.short	(.L_389 - .L_388)
.L_388:
        /*0068*/ 	.word	0x00000008
.L_389:


//--------------------- .nv.info._Z7FitnessPdS_P10Polynomialii --------------------------
	.section	.nv.info._Z7FitnessPdS_P10Polynomialii,"",@"SHT_CUDA_INFO"
	.sectionflags	@""
	.align	4


	//----- nvinfo : EIATTR_CUDA_API_VERSION
	.align		4
        /*0000*/ 	.byte	0x04, 0x37
        /*0002*/ 	.short	(.L_391 - .L_390)
.L_390:
        /*0004*/ 	.word	0x00000082


	//----- nvinfo : EIATTR_KPARAM_INFO
	.align		4
.L_391:
        /*0008*/ 	.byte	0x04, 0x17
        /*000a*/ 	.short	(.L_393 - .L_392)
.L_392:
        /*000c*/ 	.word	0x00000000
        /*0010*/ 	.short	0x0004
        /*0012*/ 	.short	0x001c
        /*0014*/ 	.byte	0x00, 0xf0, 0x11, 0x00


	//----- nvinfo : EIATTR_KPARAM_INFO
	.align		4
.L_393:
        /*0018*/ 	.byte	0x04, 0x17
        /*001a*/ 	.short	(.L_395 - .L_394)
.L_394:
        /*001c*/ 	.word	0x00000000
        /*0020*/ 	.short	0x0003
        /*0022*/ 	.short	0x0018
        /*0024*/ 	.byte	0x00, 0xf0, 0x11, 0x00


	//----- nvinfo : EIATTR_KPARAM_INFO
	.align		4
.L_395:
        /*0028*/ 	.byte	0x04, 0x17
        /*002a*/ 	.short	(.L_397 - .L_396)
.L_396:
        /*002c*/ 	.word	0x00000000
        /*0030*/ 	.short	0x0002
        /*0032*/ 	.short	0x0010
        /*0034*/ 	.byte	0x00, 0xf5, 0x21, 0x00


	//----- nvinfo : EIATTR_KPARAM_INFO
	.align		4
.L_397:
        /*0038*/ 	.byte	0x04, 0x17
        /*003a*/ 	.short	(.L_399 - .L_398)
.L_398:
        /*003c*/ 	.word	0x00000000
        /*0040*/ 	.short	0x0001
        /*0042*/ 	.short	0x0008
        /*0044*/ 	.byte	0x00, 0xf5, 0x21, 0x00


	//----- nvinfo : EIATTR_KPARAM_INFO
	.align		4
.L_399:
        /*0048*/ 	.byte	0x04, 0x17
        /*004a*/ 	.short	(.L_401 - .L_400)
.L_400:
        /*004c*/ 	.word	0x00000000
        /*0050*/ 	.short	0x0000
        /*0052*/ 	.short	0x0000
        /*0054*/ 	.byte	0x00, 0xf5, 0x21, 0x00


	//----- nvinfo : EIATTR_SPARSE_MMA_MASK
	.align		4
.L_401:
        /*0058*/ 	.byte	0x03, 0x50
        /*005a*/ 	.short	0x0000


	//----- nvinfo : EIATTR_MAXREG_COUNT
	.align		4
        /*005c*/ 	.byte	0x03, 0x1b
        /*005e*/ 	.short	0x00ff


	//----- nvinfo : EIATTR_MERCURY_ISA_VERSION
	.align		4
        /*0060*/ 	.byte	0x03, 0x5f
        /*0062*/ 	.short	0x0101


	//----- nvinfo : EIATTR_VRC_CTA_INIT_COUNT
	.align		4
        /*0064*/ 	.byte	0x02, 0x4a
	.zero		1
	.zero		1


	//----- nvinfo : EIATTR_EXIT_INSTR_OFFSETS
	.align		4
        /*0068*/ 	.byte	0x04, 0x1c
        /*006a*/ 	.short	(.L_403 - .L_402)


	//   ....[0]....
.L_402:
        /*006c*/ 	.word	0x00000070


	//   ....[1]....
        /*0070*/ 	.word	0x000014c0


	//----- nvinfo : EIATTR_CRS_STACK_SIZE
	.align		4
.L_403:
        /*0074*/ 	.byte	0x04, 0x1e
        /*0076*/ 	.short	(.L_405 - .L_404)
.L_404:
        /*0078*/ 	.word	0x00000000


	//----- nvinfo : EIATTR_CBANK_PARAM_SIZE
	.align		4
.L_405:
        /*007c*/ 	.byte	0x03, 0x19
        /*007e*/ 	.short	0x0020


	//----- nvinfo : EIATTR_PARAM_CBANK
	.align		4
        /*0080*/ 	.byte	0x04, 0x0a
        /*0082*/ 	.short	(.L_407 - .L_406)
	.align		4
.L_406:
        /*0084*/ 	.word	index@(.nv.constant0._Z7FitnessPdS_P10Polynomialii)
        /*0088*/ 	.short	0x0380
        /*008a*/ 	.short	0x0020


	//----- nvinfo : EIATTR_SW_WAR
	.align		4
.L_407:
        /*008c*/ 	.byte	0x04, 0x36
        /*008e*/ 	.short	(.L_409 - .L_408)
.L_408:
        /*0090*/ 	.word	0x00000008
.L_409:


//--------------------- .nv.info._Z10ClearErrorP10Polynomiali --------------------------
	.section	.nv.info._Z10ClearErrorP10Polynomiali,"",@"SHT_CUDA_INFO"
	.sectionflags	@""
	.align	4


	//----- nvinfo : EIATTR_CUDA_API_VERSION
	.align		4
        /*0000*/ 	.byte	0x04, 0x37
        /*0002*/ 	.short	(.L_411 - .L_410)
.L_410:
        /*0004*/ 	.word	0x00000082


	//----- nvinfo : EIATTR_KPARAM_INFO
	.align		4
.L_411:
        /*0008*/ 	.byte	0x04, 0x17
        /*000a*/ 	.short	(.L_413 - .L_412)
.L_412:
        /*000c*/ 	.word	0x00000000
        /*0010*/ 	.short	0x0001
        /*0012*/ 	.short	0x0008
        /*0014*/ 	.byte	0x00, 0xf0, 0x11, 0x00


	//----- nvinfo : EIATTR_KPARAM_INFO
	.align		4
.L_413:
        /*0018*/ 	.byte	0x04, 0x17
        /*001a*/ 	.short	(.L_415 - .L_414)
.L_414:
        /*001c*/ 	.word	0x00000000
        /*0020*/ 	.short	0x0000
        /*0022*/ 	.short	0x0000
        /*0024*/ 	.byte	0x00, 0xf5, 0x21, 0x00


	//----- nvinfo : EIATTR_SPARSE_MMA_MASK
	.align		4
.L_415:
        /*0028*/ 	.byte	0x03, 0x50
        /*002a*/ 	.short	0x0000


	//----- nvinfo : EIATTR_MAXREG_COUNT
	.align		4
        /*002c*/ 	.byte	0x03, 0x1b
        /*002e*/ 	.short	0x00ff


	//----- nvinfo : EIATTR_MERCURY_ISA_VERSION
	.align		4
        /*0030*/ 	.byte	0x03, 0x5f
        /*0032*/ 	.short	0x0101


	//----- nvinfo : EIATTR_VRC_CTA_INIT_COUNT
	.align		4
        /*0034*/ 	.byte	0x02, 0x4a
	.zero		1
	.zero		1


	//----- nvinfo : EIATTR_EXIT_INSTR_OFFSETS
	.align		4
        /*0038*/ 	.byte	0x04, 0x1c
        /*003a*/ 	.short	(.L_417 - .L_416)


	//   ....[0]....
.L_416:
        /*003c*/ 	.word	0x00000040


	//   ....[1]....
        /*0040*/ 	.word	0x00000090


	//----- nvinfo : EIATTR_CBANK_PARAM_SIZE
	.align		4
.L_417:
        /*0044*/ 	.byte	0x03, 0x19
        /*0046*/ 	.short	0x000c


	//----- nvinfo : EIATTR_PARAM_CBANK
	.align		4
        /*0048*/ 	.byte	0x04, 0x0a
        /*004a*/ 	.short	(.L_419 - .L_418)
	.align		4
.L_418:
        /*004c*/ 	.word	index@(.nv.constant0._Z10ClearErrorP10Polynomiali)
        /*0050*/ 	.short	0x0380
        /*0052*/ 	.short	0x000c


	//----- nvinfo : EIATTR_SW_WAR
	.align		4
.L_419:
        /*0054*/ 	.byte	0x04, 0x36
        /*0056*/ 	.short	(.L_421 - .L_420)
.L_420:
        /*0058*/ 	.word	0x00000008
.L_421:


//--------------------- .nv.callgraph             --------------------------
	.section	.nv.callgraph,"",@"SHT_CUDA_CALLGRAPH"
	.align	4
	.sectionentsize	8
	.align		4
        /*0000*/ 	.word	0x00000000
	.align		4
        /*0004*/ 	.word	0xffffffff
	.align		4
        /*0008*/ 	.word	0x00000000
	.align		4
        /*000c*/ 	.word	0xfffffffe
	.align		4
        /*0010*/ 	.word	0x00000000
	.align		4
        /*0014*/ 	.word	0xfffffffd
	.align		4
        /*0018*/ 	.word	0x00000000
	.align		4
        /*001c*/ 	.word	0xfffffffc


//--------------------- .nv.constant4             --------------------------
	.section	.nv.constant4,"a",@progbits
	.align	8
	.align		8
.nv.constant4:
        /*0000*/ 	.dword	precalc_xorwow_matrix
	.align		8
        /*0008*/ 	.dword	precalc_xorwow_offset_matrix
	.align		8
        /*0010*/ 	.dword	mrg32k3aM1
	.align		8
        /*0018*/ 	.dword	mrg32k3aM2
	.align		8
        /*0020*/ 	.dword	mrg32k3aM1SubSeq
	.align		8
        /*0028*/ 	.dword	mrg32k3aM2SubSeq
	.align		8
        /*0030*/ 	.dword	mrg32k3aM1Seq
	.align		8
        /*0038*/ 	.dword	mrg32k3aM2Seq
	.align		8
        /*0040*/ 	.dword	_ZN34_INTERNAL_aced29e5_4_k_cu_e3c07ade4cuda3std3__45__cpo5beginE
	.align		8
        /*0048*/ 	.dword	_ZN34_INTERNAL_aced29e5_4_k_cu_e3c07ade4cuda3std3__45__cpo3endE
	.align		8
        /*0050*/ 	.dword	_ZN34_INTERNAL_aced29e5_4_k_cu_e3c07ade4cuda3std3__45__cpo6cbeginE
	.align		8
        /*0058*/ 	.dword	_ZN34_INTERNAL_aced29e5_4_k_cu_e3c07ade4cuda3std3__45__cpo4cendE
	.align		8
        /*0060*/ 	.dword	_ZN34_INTERNAL_aced29e5_4_k_cu_e3c07ade4cuda3std3__45__cpo6rbeginE
	.align		8
        /*0068*/ 	.dword	_ZN34_INTERNAL_aced29e5_4_k_cu_e3c07ade4cuda3std3__45__cpo4rendE
	.align		8
        /*0070*/ 	.dword	_ZN34_INTERNAL_aced29e5_4_k_cu_e3c07ade4cuda3std3__45__cpo7crbeginE
	.align		8
        /*0078*/ 	.dword	_ZN34_INTERNAL_aced29e5_4_k_cu_e3c07ade4cuda3std3__45__cpo5crendE
	.align		8
        /*0080*/ 	.dword	_ZN34_INTERNAL_aced29e5_4_k_cu_e3c07ade4cuda3std3__436_GLOBAL__N__aced29e5_4_k_cu_e3c07ade6ignoreE
	.align		8
        /*0088*/ 	.dword	_ZN34_INTERNAL_aced29e5_4_k_cu_e3c07ade4cuda3std3__419piecewise_constructE
	.align		8
        /*0090*/ 	.dword	_ZN34_INTERNAL_aced29e5_4_k_cu_e3c07ade4cuda3std3__48in_placeE
	.align		8
        /*0098*/ 	.dword	_ZN34_INTERNAL_aced29e5_4_k_cu_e3c07ade4cuda3std3__420unreachable_sentinelE
	.align		8
        /*00a0*/ 	.dword	_ZN34_INTERNAL_aced29e5_4_k_cu_e3c07ade4cuda3std3__47nulloptE
	.align		8
        /*00a8*/ 	.dword	_ZN34_INTERNAL_aced29e5_4_k_cu_e3c07ade4cuda3std3__48unexpectE
	.align		8
        /*00b0*/ 	.dword	_ZN34_INTERNAL_aced29e5_4_k_cu_e3c07ade4cuda3std6ranges3__45__cpo4swapE
	.align		8
        /*00b8*/ 	.dword	_ZN34_INTERNAL_aced29e5_4_k_cu_e3c07ade4cuda3std6ranges3__45__cpo9iter_moveE
	.align		8
        /*00c0*/ 	.dword	_ZN34_INTERNAL_aced29e5_4_k_cu_e3c07ade4cuda3std6ranges3__45__cpo5beginE
	.align		8
        /*00c8*/ 	.dword	_ZN34_INTERNAL_aced29e5_4_k_cu_e3c07ade4cuda3std6ranges3__45__cpo3endE
	.align		8
        /*00d0*/ 	.dword	_ZN34_INTERNAL_aced29e5_4_k_cu_e3c07ade4cuda3std6ranges3__45__cpo6cbeginE
	.align		8
        /*00d8*/ 	.dword	_ZN34_INTERNAL_aced29e5_4_k_cu_e3c07ade4cuda3std6ranges3__45__cpo4cendE
	.align		8
        /*00e0*/ 	.dword	_ZN34_INTERNAL_aced29e5_4_k_cu_e3c07ade4cuda3std6ranges3__45__cpo7advanceE
	.align		8
        /*00e8*/ 	.dword	_ZN34_INTERNAL_aced29e5_4_k_cu_e3c07ade4cuda3std6ranges3__45__cpo9iter_swapE
	.align		8
        /*00f0*/ 	.dword	_ZN34_INTERNAL_aced29e5_4_k_cu_e3c07ade4cuda3std6ranges3__45__cpo4nextE
	.align		8
        /*00f8*/ 	.dword	_ZN34_INTERNAL_aced29e5_4_k_cu_e3c07ade4cuda3std6ranges3__45__cpo4prevE
	.align		8
        /*0100*/ 	.dword	_ZN34_INTERNAL_aced29e5_4_k_cu_e3c07ade4cuda3std6ranges3__45__cpo4dataE
	.align		8
        /*0108*/ 	.dword	_ZN34_INTERNAL_aced29e5_4_k_cu_e3c07ade4cuda3std6ranges3__45__cpo5cdataE
	.align		8
        /*0110*/ 	.dword	_ZN34_INTERNAL_aced29e5_4_k_cu_e3c07ade4cuda3std6ranges3__45__cpo4sizeE
	.align		8
        /*0118*/ 	.dword	_ZN34_INTERNAL_aced29e5_4_k_cu_e3c07ade4cuda3std6ranges3__45__cpo5ssizeE
	.align		8
        /*0120*/ 	.dword	_ZN34_INTERNAL_aced29e5_4_k_cu_e3c07ade4cuda3std6ranges3__45__cpo8distanceE
	.align		8
        /*0128*/ 	.dword	_ZN34_INTERNAL_aced29e5_4_k_cu_e3c07ade6thrust24THRUST_300001_SM_1000_NS8cuda_cub3parE
	.align		8
        /*0130*/ 	.dword	_ZN34_INTERNAL_aced29e5_4_k_cu_e3c07ade6thrust24THRUST_300001_SM_1000_NS8cuda_cub10par_nosyncE
	.align		8
        /*0138*/ 	.dword	_ZN34_INTERNAL_aced29e5_4_k_cu_e3c07ade6thrust24THRUST_300001_SM_1000_NS6system6detail10sequential3seqE
	.align		8
        /*0140*/ 	.dword	_ZN34_INTERNAL_aced29e5_4_k_cu_e3c07ade6thrust24THRUST_300001_SM_1000_NS6system3cpp3parE
	.align		8
        /*0148*/ 	.dword	_ZN34_INTERNAL_aced29e5_4_k_cu_e3c07ade6thrust24THRUST_300001_SM_1000_NS12placeholders2_1E
	.align		8
        /*0150*/ 	.dword	_ZN34_INTERNAL_aced29e5_4_k_cu_e3c07ade6thrust24THRUST_300001_SM_1000_NS12placeholders2_2E
	.align		8
        /*0158*/ 	.dword	_ZN34_INTERNAL_aced29e5_4_k_cu_e3c07ade6thrust24THRUST_300001_SM_1000_NS12placeholders2_3E
	.align		8
        /*0160*/ 	.dword	_ZN34_INTERNAL_aced29e5_4_k_cu_e3c07ade6thrust24THRUST_300001_SM_1000_NS12placeholders2_4E
	.align		8
        /*0168*/ 	.dword	_ZN34_INTERNAL_aced29e5_4_k_cu_e3c07ade6thrust24THRUST_300001_SM_1000_NS12placeholders2_5E
	.align		8
        /*0170*/ 	.dword	_ZN34_INTERNAL_aced29e5_4_k_cu_e3c07ade6thrust24THRUST_300001_SM_1000_NS12placeholders2_6E
	.align		8
        /*0178*/ 	.dword	_ZN34_INTERNAL_aced29e5_4_k_cu_e3c07ade6thrust24THRUST_300001_SM_1000_NS12placeholders2_7E
	.align		8
        /*0180*/ 	.dword	_ZN34_INTERNAL_aced29e5_4_k_cu_e3c07ade6thrust24THRUST_300001_SM_1000_NS12placeholders2_8E
	.align		8
        /*0188*/ 	.dword	_ZN34_INTERNAL_aced29e5_4_k_cu_e3c07ade6thrust24THRUST_300001_SM_1000_NS12placeholders2_9E
	.align		8
        /*0190*/ 	.dword	_ZN34_INTERNAL_aced29e5_4_k_cu_e3c07ade6thrust24THRUST_300001_SM_1000_NS12placeholders3_10E
	.align		8
        /*0198*/ 	.dword	_ZN34_INTERNAL_aced29e5_4_k_cu_e3c07ade6thrust24THRUST_300001_SM_1000_NS3seqE
	.align		8
        /*01a0*/ 	.dword	_ZN34_INTERNAL_aced29e5_4_k_cu_e3c07ade6thrust24THRUST_300001_SM_1000_NS6deviceE


//--------------------- .nv.constant3             --------------------------
	.section	.nv.constant3,"a",@progbits
	.align	8
.nv.constant3:
	.type		__cr_lgamma_table,@object
	.size		__cr_lgamma_table,(.L_8 - __cr_lgamma_table)
__cr_lgamma_table:
        /*0000*/ 	.byte	0x00, 0x00, 0x00, 0x00, 0x00, 0x00, 0x00, 0x00, 0x00, 0x00, 0x00, 0x00, 0x00, 0x00, 0x00, 0x00
        /*0010*/ 	.byte	0xef, 0x39, 0xfa, 0xfe, 0x42, 0x2e, 0xe6, 0x3f, 0x02, 0x20, 0x2a, 0xfa, 0x0b, 0xab, 0xfc, 0x3f
        /*0020*/ 	.byte	0xf9, 0x2c, 0x92, 0x7c, 0xa7, 0x6c, 0x09, 0x40, 0xc9, 0x79, 0x44, 0x3c, 0x64, 0x26, 0x13, 0x40
        /*0030*/ 	.byte	0xca, 0x01, 0xcf, 0x3a, 0x27, 0x51, 0x1a, 0x40, 0x30, 0xcc, 0x2d, 0xf3, 0xe1, 0x0c, 0x21, 0x40
        /*0040*/ 	.byte	0x0d, 0xb7, 0xfc, 0x82, 0x8e, 0x35, 0x25, 0x40
.L_8:


//--------------------- .text._ZN3cub18CUB_300001_SM_10006detail10merge_sort26DeviceMergeSortMergeKernelINS2_10policy_hubIP10PolynomialE9Policy600ES6_PNS0_8NullTypeES6_SA_mN4cuda3std3__44lessIS5_EES5_S9_EEvbT2_T3_T4_PT6_PT7_T5_PSI_SI_NS1_7vsmem_tE --------------------------
	.section	.text._ZN3cub18CUB_300001_SM_10006detail10merge_sort26DeviceMergeSortMergeKernelINS2_10policy_hubIP10PolynomialE9Policy600ES6_PNS0_8NullTypeES6_SA_mN4cuda3std3__44lessIS5_EES5_S9_EEvbT2_T3_T4_PT6_PT7_T5_PSI_SI_NS1_7vsmem_tE,"ax",@progbits
	.align	128
        .global         _ZN3cub18CUB_300001_SM_10006detail10merge_sort26DeviceMergeSortMergeKernelINS2_10policy_hubIP10PolynomialE9Policy600ES6_PNS0_8NullTypeES6_SA_mN4cuda3std3__44lessIS5_EES5_S9_EEvbT2_T3_T4_PT6_PT7_T5_PSI_SI_NS1_7vsmem_tE
        .type           _ZN3cub18CUB_300001_SM_10006detail10merge_sort26DeviceMergeSortMergeKernelINS2_10policy_hubIP10PolynomialE9Policy600ES6_PNS0_8NullTypeES6_SA_mN4cuda3std3__44lessIS5_EES5_S9_EEvbT2_T3_T4_PT6_PT7_T5_PSI_SI_NS1_7vsmem_tE,@function
        .size           _ZN3cub18CUB_300001_SM_10006detail10merge_sort26DeviceMergeSortMergeKernelINS2_10policy_hubIP10PolynomialE9Policy600ES6_PNS0_8NullTypeES6_SA_mN4cuda3std3__44lessIS5_EES5_S9_EEvbT2_T3_T4_PT6_PT7_T5_PSI_SI_NS1_7vsmem_tE,(.L_x_155 - _ZN3cub18CUB_300001_SM_10006detail10merge_sort26DeviceMergeSortMergeKernelINS2_10policy_hubIP10PolynomialE9Policy600ES6_PNS0_8NullTypeES6_SA_mN4cuda3std3__44lessIS5_EES5_S9_EEvbT2_T3_T4_PT6_PT7_T5_PSI_SI_NS1_7vsmem_tE)
        .other          _ZN3cub18CUB_300001_SM_10006detail10merge_sort26DeviceMergeSortMergeKernelINS2_10policy_hubIP10PolynomialE9Policy600ES6_PNS0_8NullTypeES6_SA_mN4cuda3std3__44lessIS5_EES5_S9_EEvbT2_T3_T4_PT6_PT7_T5_PSI_SI_NS1_7vsmem_tE,@"STO_CUDA_ENTRY STV_DEFAULT"
_ZN3cub18CUB_300001_SM_10006detail10merge_sort26DeviceMergeSortMergeKernelINS2_10policy_hubIP10PolynomialE9Policy600ES6_PNS0_8NullTypeES6_SA_mN4cuda3std3__44lessIS5_EES5_S9_EEvbT2_T3_T4_PT6_PT7_T5_PSI_SI_NS1_7vsmem_tE:
.text._ZN3cub18CUB_300001_SM_10006detail10merge_sort26DeviceMergeSortMergeKernelINS2_10policy_hubIP10PolynomialE9Policy600ES6_PNS0_8NullTypeES6_SA_mN4cuda3std3__44lessIS5_EES5_S9_EEvbT2_T3_T4_PT6_PT7_T5_PSI_SI_NS1_7vsmem_tE:
[----:B------:R-:W-:Y:S01]  /*0000*/  LDC R1, c[0x0][0x37c] ;  /* 0x0000df00ff017b82 */ /* 0x000fe20000000800 */
[----:B------:R-:W0:Y:S01]  /*0010*/  S2R R0, SR_CTAID.X ;  /* 0x0000000000007919 */ /* 0x000e220000002500 */
[----:B------:R-:W1:Y:S06]  /*0020*/  LDCU UR4, c[0x0][0x370] ;  /* 0x00006e00ff0477ac */ /* 0x000e6c0008000800 */
[----:B------:R-:W2:Y:S01]  /*0030*/  LDC.64 R2, c[0x0][0x3c0] ;  /* 0x0000f000ff027b82 */ /* 0x000ea20000000a00 */
[----:B------:R-:W3:Y:S01]  /*0040*/  S2R R28, SR_TID.X ;  /* 0x00000000001c7919 */ /* 0x000ee20000002100 */
[----:B------:R-:W4:Y:S01]  /*0050*/  LDCU.64 UR6, c[0x0][0x358] ;  /* 0x00006b00ff0677ac */ /* 0x000f220008000a00 */
[----:B-1----:R-:W-:-:S06]  /*0060*/  UIADD3 UR4, UPT, UPT, UR4, -0x1, URZ ;  /* 0xffffffff04047890 */ /* 0x002fcc000fffe0ff */
[----:B0-----:R-:W-:-:S13]  /*0070*/  ISETP.GE.U32.AND P0, PT, R0, UR4, PT ;  /* 0x0000000400007c0c */ /* 0x001fda000bf06070 */
[----:B---34-:R-:W-:Y:S05]  /*0080*/  @P0 BRA `(.L_x_0) ;  /* 0x0000000c00940947 */ /* 0x018fea0003800000 */
[----:B------:R-:W0:Y:S01]  /*0090*/  LDC.64 R10, c[0x0][0x3b8] ;  /* 0x0000ee00ff0a7b82 */ /* 0x000e220000000a00 */
[----:B--2---:R-:W-:-:S07]  /*00a0*/  IADD3 R19, P2, PT, RZ, -R2, RZ ;  /* 0x80000002ff137210 */ /* 0x004fce0007f5e0ff */
[----:B------:R-:W1:Y:S01]  /*00b0*/  LDC.64 R6, c[0x0][0x398] ;  /* 0x0000e600ff067b82 */ /* 0x000e620000000a00 */
[----:B------:R-:W-:Y:S01]  /*00c0*/  IMAD.WIDE.U32 R20, R2, 0x80, RZ ;  /* 0x0000008002147825 */ /* 0x000fe200078e00ff */
[----:B------:R-:W2:Y:S01]  /*00d0*/  LDCU.U8 UR4, c[0x0][0x380] ;  /* 0x00007000ff0477ac */ /* 0x000ea20008000000 */
[----:B0-----:R-:W-:-:S04]  /*00e0*/  LEA R10, P0, R0, R10, 0x3 ;  /* 0x0000000a000a7211 */ /* 0x001fc800078018ff */
[----:B------:R-:W-:-:S05]  /*00f0*/  LEA.HI.X R11, R0, R11, RZ, 0x3, P0 ;  /* 0x0000000b000b7211 */ /* 0x000fca00000f1cff */
[----:B------:R-:W3:Y:S04]  /*0100*/  LDG.E.64 R8, desc[UR6][R10.64+0x8] ;  /* 0x000008060a087981 */ /* 0x000ee8000c1e1b00 */
[----:B------:R0:W4:Y:S01]  /*0110*/  LDG.E.64 R4, desc[UR6][R10.64] ;  /* 0x000000060a047981 */ /* 0x000122000c1e1b00 */
[-C--:B------:R-:W-:Y:S01]  /*0120*/  LOP3.LUT R13, R19, R0.reuse, RZ, 0xc0, !PT ;  /* 0x00000000130d7212 */ /* 0x080fe200078ec0ff */
[----:B------:R-:W-:Y:S01]  /*0130*/  IMAD.SHL.U32 R15, R3, 0x80, RZ ;  /* 0x00000080030f7824 */ /* 0x000fe200078e00ff */
[----:B------:R-:W-:Y:S01]  /*0140*/  LOP3.LUT R20, R20, 0xffffff00, RZ, 0xc0, !PT ;  /* 0xffffff0014147812 */ /* 0x000fe200078ec0ff */
[----:B------:R-:W-:Y:S01]  /*0150*/  IMAD.X R14, RZ, RZ, ~R3, P2 ;  /* 0x000000ffff0e7224 */ /* 0x000fe200010e0e03 */
[C---:B------:R-:W-:Y:S01]  /*0160*/  SHF.L.U64.HI R26, R13.reuse, 0x8, RZ ;  /* 0x000000080d1a7819 */ /* 0x040fe200000102ff */
[----:B------:R-:W-:Y:S01]  /*0170*/  IMAD.SHL.U32 R17, R13, 0x100, RZ ;  /* 0x000001000d117824 */ /* 0x000fe200078e00ff */
[----:B------:R-:W-:Y:S01]  /*0180*/  LOP3.LUT R12, R19, R0, RZ, 0xfc, !PT ;  /* 0x00000000130c7212 */ /* 0x000fe200078efcff */
[----:B------:R-:W-:Y:S01]  /*0190*/  IMAD.IADD R2, R21, 0x1, R15 ;  /* 0x0000000115027824 */ /* 0x000fe200078e020f */
[----:B--2---:R-:W-:Y:S01]  /*01a0*/  UPRMT UR4, UR4, 0x8880, URZ ;  /* 0x0000888004047896 */ /* 0x004fe200080000ff */
[----:B0-----:R-:W-:Y:S01]  /*01b0*/  IMAD.MOV.U32 R10, RZ, RZ, 0xff ;  /* 0x000000ffff0a7424 */ /* 0x001fe200078e00ff */
[----:B------:R-:W-:Y:S01]  /*01c0*/  ISETP.NE.U32.AND P0, PT, R12, -0x1, PT ;  /* 0xffffffff0c00780c */ /* 0x000fe20003f05070 */
[----:B------:R-:W-:Y:S01]  /*01d0*/  ACQBULK ;  /* 0x000000000000782e */ /* 0x000fe20000000000 */
[----:B------:R-:W-:-:S02]  /*01e0*/  UISETP.NE.AND UP0, UPT, UR4, URZ, UPT ;  /* 0x000000ff0400728c */ /* 0x000fc4000bf05270 */
[----:B------:R-:W-:Y:S02]  /*01f0*/  ISETP.NE.AND.EX P0, PT, R14, -0x1, PT, P0 ;  /* 0xffffffff0e00780c */ /* 0x000fe40003f05300 */
[----:B---3--:R-:W-:Y:S02]  /*0200*/  IADD3 R21, P1, PT, R8, -R17, RZ ;  /* 0x8000001108157210 */ /* 0x008fe40007f3e0ff */
[----:B------:R-:W-:-:S03]  /*0210*/  IADD3 R8, P3, PT, R0, -R13, RZ ;  /* 0x8000000d00087210 */ /* 0x000fc60007f7e0ff */
[--C-:B------:R-:W-:Y:S01]  /*0220*/  IMAD.X R11, R9, 0x1, ~R26.reuse, P1 ;  /* 0x00000001090b7824 */ /* 0x100fe200008e0e1a */
[----:B-1----:R-:W-:Y:S01]  /*0230*/  IADD3 R9, P4, PT, -R17, R6, RZ ;  /* 0x0000000611097210 */ /* 0x002fe20007f9e1ff */
[----:B------:R-:W-:Y:S01]  /*0240*/  IMAD.X R13, RZ, RZ, -0x1, P3 ;  /* 0xffffffffff0d7424 */ /* 0x000fe200018e06ff */
[C---:B------:R-:W-:Y:S01]  /*0250*/  ISETP.NE.U32.AND P1, PT, R8.reuse, -0x1, PT ;  /* 0xffffffff0800780c */ /* 0x040fe20003f25070 */
[----:B------:R-:W-:Y:S01]  /*0260*/  IMAD.SHL.U32 R3, R8, 0x100, RZ ;  /* 0x0000010008037824 */ /* 0x000fe200078e00ff */
[----:B------:R-:W-:Y:S01]  /*0270*/  ISETP.GT.U32.AND P2, PT, R9, R20, PT ;  /* 0x000000140900720c */ /* 0x000fe20003f44070 */
[----:B------:R-:W-:Y:S01]  /*0280*/  IMAD.X R7, R7, 0x1, ~R26, P4 ;  /* 0x0000000107077824 */ /* 0x000fe200020e0e1a */
[----:B------:R-:W-:Y:S02]  /*0290*/  ISETP.NE.AND.EX P1, PT, R13, -0x1, PT, P1 ;  /* 0xffffffff0d00780c */ /* 0x000fe40003f25310 */
[----:B----4-:R-:W-:Y:S02]  /*02a0*/  IADD3 R6, P3, PT, R4, -R17, RZ ;  /* 0x8000001104067210 */ /* 0x010fe40007f7e0ff */
[----:B------:R-:W-:-:S02]  /*02b0*/  SHF.L.U64.HI R12, R8, 0x8, R13 ;  /* 0x00000008080c7819 */ /* 0x000fc4000001020d */
[----:B------:R-:W-:Y:S01]  /*02c0*/  SEL R8, R10, 0x100, !P1 ;  /* 0x000001000a087807 */ /* 0x000fe20004800000 */
[----:B------:R-:W-:Y:S01]  /*02d0*/  IMAD.X R10, R5, 0x1, ~R26, P3 ;  /* 0x00000001050a7824 */ /* 0x000fe200018e0e1a */
[----:B------:R-:W-:Y:S02]  /*02e0*/  ISETP.GT.U32.AND.EX P1, PT, R7, R2, PT, P2 ;  /* 0x000000020700720c */ /* 0x000fe40003f24120 */
[----:B------:R-:W-:Y:S02]  /*02f0*/  IADD3 R16, P2, PT, -R6, R3, RZ ;  /* 0x0000000306107210 */ /* 0x000fe40007f5e1ff */
[----:B------:R-:W-:Y:S02]  /*0300*/  IADD3 R3, P3, P4, -R21, R8, R3 ;  /* 0x0000000815037210 */ /* 0x000fe40007c7e103 */
[----:B------:R-:W-:Y:S01]  /*0310*/  SEL R13, R9, R20, P1 ;  /* 0x00000014090d7207 */ /* 0x000fe20000800000 */
[----:B------:R-:W-:Y:S01]  /*0320*/  IMAD.X R10, R12, 0x1, ~R10, P2 ;  /* 0x000000010c0a7824 */ /* 0x000fe200010e0e0a */
[----:B------:R-:W-:-:S02]  /*0330*/  IADD3.X R11, PT, PT, ~R11, RZ, R12, P3, P4 ;  /* 0x000000ff0b0b7210 */ /* 0x000fc40001fe850c */
[----:B------:R-:W-:Y:S02]  /*0340*/  SEL R15, R7, R2, P1 ;  /* 0x00000002070f7207 */ /* 0x000fe40000800000 */
[----:B------:R-:W-:Y:S02]  /*0350*/  IADD3 R12, P1, PT, R13, -R20, RZ ;  /* 0x800000140d0c7210 */ /* 0x000fe40007f3e0ff */
[----:B------:R-:W-:Y:S02]  /*0360*/  SEL R3, R20, R3, !P0 ;  /* 0x0000000314037207 */ /* 0x000fe40004000000 */
[----:B------:R-:W-:Y:S01]  /*0370*/  SEL R8, R2, R11, !P0 ;  /* 0x0000000b02087207 */ /* 0x000fe20004000000 */
[----:B------:R-:W-:Y:S01]  /*0380*/  IMAD.X R11, R15, 0x1, ~R2, P1 ;  /* 0x000000010f0b7824 */ /* 0x000fe200008e0e02 */
[----:B------:R-:W-:Y:S02]  /*0390*/  ISETP.LT.U32.AND P2, PT, R20, R9, PT ;  /* 0x000000091400720c */ /* 0x000fe40003f41070 */
[----:B------:R-:W-:-:S02]  /*03a0*/  ISETP.LT.U32.AND P1, PT, R16, R12, PT ;  /* 0x0000000c1000720c */ /* 0x000fc40003f21070 */
[-C--:B------:R-:W-:Y:S02]  /*03b0*/  ISETP.LT.U32.AND P3, PT, R3, R12.reuse, PT ;  /* 0x0000000c0300720c */ /* 0x080fe40003f61070 */
[----:B------:R-:W-:Y:S02]  /*03c0*/  ISETP.LT.U32.AND.EX P2, PT, R2, R7, PT, P2 ;  /* 0x000000070200720c */ /* 0x000fe40003f41120 */
[-C--:B------:R-:W-:Y:S02]  /*03d0*/  ISETP.LT.U32.AND.EX P1, PT, R10, R11.reuse, PT, P1 ;  /* 0x0000000b0a00720c */ /* 0x080fe40003f21110 */
[----:B------:R-:W-:Y:S02]  /*03e0*/  ISETP.LT.U32.AND.EX P3, PT, R8, R11, PT, P3 ;  /* 0x0000000b0800720c */ /* 0x000fe40003f61130 */
[----:B------:R-:W-:Y:S02]  /*03f0*/  @!P0 SEL R21, R20, R9, P2 ;  /* 0x0000000914158207 */ /* 0x000fe40001000000 */
[----:B------:R-:W-:-:S02]  /*0400*/  SEL R16, R16, R12, P1 ;  /* 0x0000000c10107207 */ /* 0x000fc40000800000 */
[----:B------:R-:W-:Y:S01]  /*0410*/  SEL R7, R3, R12, P3 ;  /* 0x0000000c03077207 */ /* 0x000fe20001800000 */
[----:B------:R-:W-:Y:S01]  /*0420*/  IMAD.IADD R21, R21, 0x1, -R6 ;  /* 0x0000000115157824 */ /* 0x000fe200078e0a06 */
[----:B------:R-:W-:-:S03]  /*0430*/  SEL R3, R10, R11, P1 ;  /* 0x0000000b0a037207 */ /* 0x000fc60000800000 */
[----:B------:R-:W-:Y:S01]  /*0440*/  IMAD.IADD R24, R7, 0x1, -R16 ;  /* 0x0000000107187824 */ /* 0x000fe200078e0a10 */
[----:B------:R-:W-:Y:S06]  /*0450*/  BRA.U !UP0, `(.L_x_1) ;  /* 0x0000000108707547 */ /* 0x000fec000b800000 */
[----:B------:R-:W0:Y:S01]  /*0460*/  LDC.64 R18, c[0x0][0x388] ;  /* 0x0000e200ff127b82 */ /* 0x000e220000000a00 */
[----:B------:R-:W-:-:S13]  /*0470*/  ISETP.GE.AND P0, PT, R28, R21, PT ;  /* 0x000000151c00720c */ /* 0x000fda0003f06270 */
[----:B------:R-:W-:-:S05]  /*0480*/  @!P0 IADD3 R23, P1, PT, R4, R28, RZ ;  /* 0x0000001c04178210 */ /* 0x000fca0007f3e0ff */
[----:B------:R-:W-:-:S04]  /*0490*/  @!P0 IMAD.X R4, RZ, RZ, R5, P1 ;  /* 0x000000ffff048224 */ /* 0x000fc800008e0605 */
[----:B------:R-:W-:Y:S02]  /*04a0*/  @!P0 IMAD R5, R4, 0x30, RZ ;  /* 0x0000003004058824 */ /* 0x000fe400078e02ff */
[----:B0-----:R-:W-:-:S04]  /*04b0*/  @!P0 IMAD.WIDE.U32 R22, R23, 0x30, R18 ;  /* 0x0000003017168825 */ /* 0x001fc800078e0012 */
[----:B------:R-:W-:-:S05]  /*04c0*/  @!P0 IMAD.IADD R23, R23, 0x1, R5 ;  /* 0x0000000117178824 */ /* 0x000fca00078e0205 */
[----:B------:R0:W5:Y:S04]  /*04d0*/  @!P0 LDG.E.64 R4, desc[UR6][R22.64] ;  /* 0x0000000616048981 */ /* 0x000168000c1e1b00 */
[----:B------:R0:W5:Y:S04]  /*04e0*/  @!P0 LDG.E.64 R6, desc[UR6][R22.64+0x8] ;  /* 0x0000080616068981 */ /* 0x000168000c1e1b00 */
[----:B------:R0:W5:Y:S04]  /*04f0*/  @!P0 LDG.E.64 R8, desc[UR6][R22.64+0x10] ;  /* 0x0000100616088981 */ /* 0x000168000c1e1b00 */
[----:B------:R0:W5:Y:S04]  /*0500*/  @!P0 LDG.E.64 R10, desc[UR6][R22.64+0x18] ;  /* 0x00001806160a8981 */ /* 0x000168000c1e1b00 */
[----:B------:R0:W5:Y:S04]  /*0510*/  @!P0 LDG.E.64 R12, desc[UR6][R22.64+0x20] ;  /* 0x00002006160c8981 */ /* 0x000168000c1e1b00 */
[----:B------:R0:W5:Y:S01]  /*0520*/  @!P0 LDG.E.64 R14, desc[UR6][R22.64+0x28] ;  /* 0x00002806160e8981 */ /* 0x000162000c1e1b00 */
[----:B------:R-:W-:Y:S01]  /*0530*/  IADD3 R17, P1, P2, R16, R17, R20 ;  /* 0x0000001110117210 */ /* 0x000fe20007a3e014 */
[----:B------:R-:W-:-:S03]  /*0540*/  @P0 IMAD.IADD R16, R28, 0x1, -R21 ;  /* 0x000000011c100824 */ /* 0x000fc600078e0a15 */
[----:B------:R-:W-:Y:S02]  /*0550*/  IADD3.X R25, PT, PT, R3, R26, R2, P1, P2 ;  /* 0x0000001a03197210 */ /* 0x000fe40000fe4402 */
[----:B------:R-:W-:-:S04]  /*0560*/  @P0 IADD3 R3, P1, PT, R16, R17, RZ ;  /* 0x0000001110030210 */ /* 0x000fc80007f3e0ff */
[----:B------:R-:W-:Y:S01]  /*0570*/  @P0 LEA.HI.X.SX32 R16, R16, R25, 0x1, P1 ;  /* 0x0000001910100211 */ /* 0x000fe200008f0eff */
[----:B------:R-:W-:-:S04]  /*0580*/  @P0 IMAD.WIDE.U32 R2, R3, 0x30, R18 ;  /* 0x0000003003020825 */ /* 0x000fc800078e0012 */
[----:B------:R-:W-:-:S04]  /*0590*/  @P0 IMAD R17, R16, 0x30, RZ ;  /* 0x0000003010110824 */ /* 0x000fc800078e02ff */
[----:B------:R-:W-:-:S05]  /*05a0*/  @P0 IMAD.IADD R3, R3, 0x1, R17 ;  /* 0x0000000103030824 */ /* 0x000fca00078e0211 */
[----:B------:R0:W5:Y:S04]  /*05b0*/  @P0 LDG.E.64 R4, desc[UR6][R2.64] ;  /* 0x0000000602040981 */ /* 0x000168000c1e1b00 */
[----:B------:R0:W5:Y:S04]  /*05c0*/  @P0 LDG.E.64 R6, desc[UR6][R2.64+0x8] ;  /* 0x0000080602060981 */ /* 0x000168000c1e1b00 */
[----:B------:R0:W5:Y:S04]  /*05d0*/  @P0 LDG.E.64 R8, desc[UR6][R2.64+0x10] ;  /* 0x0000100602080981 */ /* 0x000168000c1e1b00 */
[----:B------:R0:W5:Y:S04]  /*05e0*/  @P0 LDG.E.64 R10, desc[UR6][R2.64+0x18] ;  /* 0x00001806020a0981 */ /* 0x000168000c1e1b00 */
[----:B------:R0:W5:Y:S04]  /*05f0*/  @P0 LDG.E.64 R12, desc[UR6][R2.64+0x20] ;  /* 0x00002006020c0981 */ /* 0x000168000c1e1b00 */
[----:B------:R0:W5:Y:S01]  /*0600*/  @P0 LDG.E.64 R14, desc[UR6][R2.64+0x28] ;  /* 0x00002806020e0981 */ /* 0x000162000c1e1b00 */
[----:B------:R-:W-:Y:S05]  /*0610*/  BRA `(.L_x_2) ;  /* 0x00000000006c7947 */ /* 0x000fea0003800000 */
.L_x_1:
        /* <DEDUP_REMOVED lines=26> */
[----:B------:R1:W5:Y:S02]  /*07c0*/  @P2 LDG.E.64 R14, desc[UR6][R2.64+0x28] ;  /* 0x00002806020e2981 */ /* 0x000364000c1e1b00 */
.L_x_2:
[----:B01----:R-:W0:Y:S01]  /*07d0*/  S2R R2, SR_CgaCtaId ;  /* 0x0000000000027919 */ /* 0x003e220000008800 */
[----:B------:R-:W-:-:S04]  /*07e0*/  MOV R3, 0x400 ;  /* 0x0000040000037802 */ /* 0x000fc80000000f00 */
[----:B0-----:R-:W-:-:S05]  /*07f0*/  LEA R3, R2, R3, 0x18 ;  /* 0x0000000302037211 */ /* 0x001fca00078ec0ff */
[----:B------:R-:W-:-:S05]  /*0800*/  IMAD R17, R28, 0x30, R3 ;  /* 0x000000301c117824 */ /* 0x000fca00078e0203 */
[----:B-----5:R-:W-:Y:S04]  /*0810*/  STS.128 [R17], R4 ;  /* 0x0000000411007388 */ /* 0x020fe80000000c00 */
[----:B------:R-:W-:Y:S04]  /*0820*/  STS.128 [R17+0x10], R8 ;  /* 0x0000100811007388 */ /* 0x000fe80000000c00 */
[----:B------:R0:W-:Y:S01]  /*0830*/  STS.128 [R17+0x20], R12 ;  /* 0x0000200c11007388 */ /* 0x0001e20000000c00 */
[----:B------:R-:W-:Y:S01]  /*0840*/  BAR.SYNC.DEFER_BLOCKING 0x0 ;  /* 0x0000000000007b1d */ /* 0x000fe20000010000 */
[----:B0-----:R-:W-:-:S07]  /*0850*/  IMAD.IADD R17, R21, 0x1, R24 ;  /* 0x0000000115117824 */ /* 0x001fce00078e0218 */
[----:B------:R-:W-:Y:S01]  /*0860*/  PREEXIT ;  /* 0x000000000000782d */ /* 0x000fe20000000000 */
[----:B------:R-:W-:Y:S01]  /*0870*/  BSSY.RECONVERGENT B0, `(.L_x_3) ;  /* 0x0000018000007945 */ /* 0x000fe20003800200 */
[----:B------:R-:W-:-:S04]  /*0880*/  VIMNMX R16, PT, PT, R17, R28, PT ;  /* 0x0000001c11107248 */ /* 0x000fc80003fe0100 */
[C---:B------:R-:W-:Y:S01]  /*0890*/  ISETP.GE.AND P0, PT, R16.reuse, R24, PT ;  /* 0x000000181000720c */ /* 0x040fe20003f06270 */
[----:B------:R-:W-:Y:S01]  /*08a0*/  IMAD.IADD R2, R16, 0x1, -R24 ;  /* 0x0000000110027824 */ /* 0x000fe200078e0a18 */
[----:B------:R-:W-:-:S04]  /*08b0*/  VIMNMX R5, PT, PT, R21, R16, PT ;  /* 0x0000001015057248 */ /* 0x000fc80003fe0100 */
[----:B------:R-:W-:-:S04]  /*08c0*/  SEL R2, R2, RZ, P0 ;  /* 0x000000ff02027207 */ /* 0x000fc80000000000 */
[----:B------:R-:W-:-:S13]  /*08d0*/  ISETP.GE.AND P0, PT, R2, R5, PT ;  /* 0x000000050200720c */ /* 0x000fda0003f06270 */
[----:B------:R-:W-:Y:S05]  /*08e0*/  @P0 BRA `(.L_x_4) ;  /* 0x0000000000400947 */ /* 0x000fea0003800000 */
[----:B------:R-:W-:Y:S02]  /*08f0*/  IMAD.MOV.U32 R9, RZ, RZ, R5 ;  /* 0x000000ffff097224 */ /* 0x000fe400078e0005 */
[----:B------:R-:W-:-:S07]  /*0900*/  IMAD.IADD R8, R21, 0x1, R16 ;  /* 0x0000000115087824 */ /* 0x000fce00078e0210 */
.L_x_5:
[----:B------:R-:W-:-:S05]  /*0910*/  IMAD.IADD R4, R9, 0x1, -R2 ;  /* 0x0000000109047824 */ /* 0x000fca00078e0a02 */
[----:B------:R-:W-:-:S04]  /*0920*/  LEA.HI R5, R4, R4, RZ, 0x1 ;  /* 0x0000000404057211 */ /* 0x000fc800078f08ff */
[----:B------:R-:W-:-:S04]  /*0930*/  LEA.HI.SX32 R10, R5, R2, 0x1f ;  /* 0x00000002050a7211 */ /* 0x000fc800078ffaff */
[----:B------:R-:W-:Y:S01]  /*0940*/  LOP3.LUT R5, RZ, R10, RZ, 0x33, !PT ;  /* 0x0000000aff057212 */ /* 0x000fe200078e33ff */
[----:B------:R-:W-:-:S04]  /*0950*/  IMAD R4, R10, 0x30, R3 ;  /* 0x000000300a047824 */ /* 0x000fc800078e0203 */
[----:B------:R-:W-:Y:S02]  /*0960*/  IMAD.IADD R6, R8, 0x1, R5 ;  /* 0x0000000108067824 */ /* 0x000fe400078e0205 */
[----:B------:R-:W-:Y:S02]  /*0970*/  LDS.64 R4, [R4+0x28] ;  /* 0x0000280004047984 */ /* 0x000fe40000000a00 */
[----:B------:R-:W-:-:S06]  /*0980*/  IMAD R6, R6, 0x30, R3 ;  /* 0x0000003006067824 */ /* 0x000fcc00078e0203 */
[----:B------:R-:W0:Y:S02]  /*0990*/  LDS.64 R6, [R6+0x28] ;  /* 0x0000280006067984 */ /* 0x000e240000000a00 */
[----:B0-----:R-:W-:-:S06]  /*09a0*/  DSETP.GEU.AND P0, PT, R6, R4, PT ;  /* 0x000000040600722a */ /* 0x001fcc0003f0e000 */
[----:B------:R-:W-:-:S08]  /*09b0*/  SEL R9, R9, R10, P0 ;  /* 0x0000000a09097207 */ /* 0x000fd00000000000 */
[----:B------:R-:W-:-:S05]  /*09c0*/  @P0 VIADD R2, R10, 0x1 ;  /* 0x000000010a020836 */ /* 0x000fca0000000000 */
[----:B------:R-:W-:-:S13]  /*09d0*/  ISETP.GE.AND P0, PT, R2, R9, PT ;  /* 0x000000090200720c */ /* 0x000fda0003f06270 */
[----:B------:R-:W-:Y:S05]  /*09e0*/  @!P0 BRA `(.L_x_5) ;  /* 0xfffffffc00c88947 */ /* 0x000fea000383ffff */
.L_x_4:
[----:B------:R-:W-:Y:S05]  /*09f0*/  BSYNC.RECONVERGENT B0 ;  /* 0x0000000000007941 */ /* 0x000fea0003800200 */
.L_x_3:
[----:B------:R-:W-:Y:S01]  /*0a00*/  IMAD R18, R2, 0x30, R3 ;  /* 0x0000003002127824 */ /* 0x000fe200078e0203 */
[----:B------:R-:W-:Y:S01]  /*0a10*/  IADD3 R16, PT, PT, R21, R16, -R2 ;  /* 0x0000001015107210 */ /* 0x000fe20007ffe802 */
[----:B------:R-:W-:Y:S03]  /*0a20*/  BSSY.RECONVERGENT B0, `(.L_x_6) ;  /* 0x0000019000007945 */ /* 0x000fe60003800200 */
[----:B------:R0:W1:Y:S01]  /*0a30*/  LDS.128 R4, [R18] ;  /* 0x0000000012047984 */ /* 0x0000620000000c00 */
[----:B------:R-:W-:-:S03]  /*0a40*/  ISETP.GE.AND P0, PT, R16, R17, PT ;  /* 0x000000111000720c */ /* 0x000fc60003f06270 */
[----:B------:R0:W2:Y:S04]  /*0a50*/  LDS.128 R8, [R18+0x10] ;  /* 0x0000100012087984 */ /* 0x0000a80000000c00 */
[----:B------:R0:W3:Y:S06]  /*0a60*/  LDS.128 R12, [R18+0x20] ;  /* 0x00002000120c7984 */ /* 0x0000ec0000000c00 */
[----:B------:R-:W-:Y:S05]  /*0a70*/  @P0 BRA `(.L_x_7) ;  /* 0x00000000001c0947 */ /* 0x000fea0003800000 */
[----:B------:R-:W-:-:S05]  /*0a80*/  IMAD R24, R16, 0x30, R3 ;  /* 0x0000003010187824 */ /* 0x000fca00078e0203 */
[----:B0-----:R-:W3:Y:S02]  /*0a90*/  LDS.128 R16, [R24+0x20] ;  /* 0x0000200018107984 */ /* 0x001ee40000000c00 */
[----:B---3--:R-:W-:-:S06]  /*0aa0*/  DSETP.GEU.AND P0, PT, R18, R14, PT ;  /* 0x0000000e1200722a */ /* 0x008fcc0003f0e000 */
[----:B------:R-:W-:Y:S02]  /*0ab0*/  ISETP.GE.OR P0, PT, R2, R21, !P0 ;  /* 0x000000150200720c */ /* 0x000fe40004706670 */
[----:B------:R4:W0:Y:S04]  /*0ac0*/  LDS.128 R20, [R24+0x10] ;  /* 0x0000100018147984 */ /* 0x0008280000000c00 */
[----:B------:R-:W3:Y:S07]  /*0ad0*/  LDS.128 R24, [R24] ;  /* 0x0000000018187984 */ /* 0x000eee0000000c00 */
[----:B----4-:R-:W-:Y:S05]  /*0ae0*/  @P0 BRA `(.L_x_8) ;  /* 0x0000000000300947 */ /* 0x010fea0003800000 */
.L_x_7:
[----:B-1-3--:R-:W-:Y:S02]  /*0af0*/  IMAD.MOV.U32 R24, RZ, RZ, R4 ;  /* 0x000000ffff187224 */ /* 0x00afe400078e0004 */
[----:B------:R-:W-:Y:S02]  /*0b00*/  IMAD.MOV.U32 R25, RZ, RZ, R5 ;  /* 0x000000ffff197224 */ /* 0x000fe400078e0005 */
[----:B------:R-:W-:Y:S02]  /*0b10*/  IMAD.MOV.U32 R26, RZ, RZ, R6 ;  /* 0x000000ffff1a7224 */ /* 0x000fe400078e0006 */
[----:B------:R-:W-:Y:S02]  /*0b20*/  IMAD.MOV.U32 R27, RZ, RZ, R7 ;  /* 0x000000ffff1b7224 */ /* 0x000fe400078e0007 */
[----:B0-2---:R-:W-:Y:S02]  /*0b30*/  IMAD.MOV.U32 R20, RZ, RZ, R8 ;  /* 0x000000ffff147224 */ /* 0x005fe400078e0008 */
[----:B------:R-:W-:-:S02]  /*0b40*/  IMAD.MOV.U32 R21, RZ, RZ, R9 ;  /* 0x000000ffff157224 */ /* 0x000fc400078e0009 */
[----:B------:R-:W-:Y:S02]  /*0b50*/  IMAD.MOV.U32 R22, RZ, RZ, R10 ;  /* 0x000000ffff167224 */ /* 0x000fe400078e000a */
[----:B------:R-:W-:Y:S02]  /*0b60*/  IMAD.MOV.U32 R23, RZ, RZ, R11 ;  /* 0x000000ffff177224 */ /* 0x000fe400078e000b */
[----:B------:R-:W-:Y:S02]  /*0b70*/  IMAD.MOV.U32 R16, RZ, RZ, R12 ;  /* 0x000000ffff107224 */ /* 0x000fe400078e000c */
[----:B------:R-:W-:Y:S02]  /*0b80*/  IMAD.MOV.U32 R17, RZ, RZ, R13 ;  /* 0x000000ffff117224 */ /* 0x000fe400078e000d */
[----:B------:R-:W-:Y:S02]  /*0b90*/  IMAD.MOV.U32 R18, RZ, RZ, R14 ;  /* 0x000000ffff127224 */ /* 0x000fe400078e000e */
[----:B------:R-:W-:-:S07]  /*0ba0*/  IMAD.MOV.U32 R19, RZ, RZ, R15 ;  /* 0x000000ffff137224 */ /* 0x000fce00078e000f */
.L_x_8:
[----:B------:R-:W-:Y:S05]  /*0bb0*/  BSYNC.RECONVERGENT B0 ;  /* 0x0000000000007941 */ /* 0x000fea0003800200 */
.L_x_6:
[----:B------:R-:W-:Y:S06]  /*0bc0*/  BAR.SYNC.DEFER_BLOCKING 0x0 ;  /* 0x0000000000007b1d */ /* 0x000fec0000010000 */
[----:B------:R-:W-:Y:S05]  /*0bd0*/  BRA.U !UP0, `(.L_x_9) ;  /* 0x0000000108607547 */ /* 0x000fea000b800000 */
[----:B-1----:R-:W1:Y:S01]  /*0be0*/  S2R R5, SR_LANEID ;  /* 0x0000000000057919 */ /* 0x002e620000000000 */
[----:B------:R-:W-:Y:S01]  /*0bf0*/  LOP3.LUT R2, R28, 0x3e0, RZ, 0xc0, !PT ;  /* 0x000003e01c027812 */ /* 0x000fe200078ec0ff */
[----:B------:R-:W-:Y:S02]  /*0c00*/  IMAD.MOV.U32 R29, RZ, RZ, RZ ;  /* 0x000000ffff1d7224 */ /* 0x000fe400078e00ff */
[----:B------:R-:W-:-:S04]  /*0c10*/  IMAD.WIDE.U32 R28, R0, 0x100, R28 ;  /* 0x00000100001c7825 */ /* 0x000fc800078e001c */
[----:B------:R-:W-:Y:S02]  /*0c20*/  IMAD R29, R29, 0x30, RZ ;  /* 0x000000301d1d7824 */ /* 0x000fe400078e02ff */
[----:B-1----:R-:W-:-:S04]  /*0c30*/  IMAD.IADD R2, R2, 0x1, R5 ;  /* 0x0000000102027824 */ /* 0x002fc800078e0205 */
[----:B------:R-:W-:Y:S02]  /*0c40*/  IMAD R5, R2, 0x30, R3 ;  /* 0x0000003002057824 */ /* 0x000fe400078e0203 */
[----:B------:R-:W1:Y:S03]  /*0c50*/  LDC.64 R2, c[0x0][0x3a0] ;  /* 0x0000e800ff027b82 */ /* 0x000e660000000a00 */
[----:B---3--:R-:W-:Y:S04]  /*0c60*/  STS.128 [R5], R24 ;  /* 0x0000001805007388 */ /* 0x008fe80000000c00 */
[----:B0-----:R-:W-:Y:S04]  /*0c70*/  STS.128 [R5+0x10], R20 ;  /* 0x0000101405007388 */ /* 0x001fe80000000c00 */
[----:B------:R-:W-:Y:S01]  /*0c80*/  STS.128 [R5+0x20], R16 ;  /* 0x0000201005007388 */ /* 0x000fe20000000c00 */
[----:B------:R-:W-:-:S03]  /*0c90*/  NOP ;  /* 0x0000000000007918 */ /* 0x000fc60000000000 */
[----:B------:R-:W0:Y:S04]  /*0ca0*/  LDS.128 R12, [R5] ;  /* 0x00000000050c7984 */ /* 0x000e280000000c00 */
[----:B--2---:R-:W2:Y:S01]  /*0cb0*/  LDS.128 R8, [R5+0x10] ;  /* 0x0000100005087984 */ /* 0x004ea20000000c00 */
[----:B-1----:R-:W-:-:S03]  /*0cc0*/  IMAD.WIDE.U32 R2, R28, 0x30, R2 ;  /* 0x000000301c027825 */ /* 0x002fc600078e0002 */
[----:B------:R-:W1:Y:S01]  /*0cd0*/  LDS.128 R4, [R5+0x20] ;  /* 0x0000200005047984 */ /* 0x000e620000000c00 */
[----:B------:R-:W-:-:S05]  /*0ce0*/  IMAD.IADD R3, R3, 0x1, R29 ;  /* 0x0000000103037824 */ /* 0x000fca00078e021d */
[----:B0-----:R-:W-:Y:S04]  /*0cf0*/  STG.E.64 desc[UR6][R2.64], R12 ;  /* 0x0000000c02007986 */ /* 0x001fe8000c101b06 */
[----:B------:R-:W-:Y:S04]  /*0d00*/  STG.E.64 desc[UR6][R2.64+0x8], R14 ;  /* 0x0000080e02007986 */ /* 0x000fe8000c101b06 */
[----:B--2---:R-:W-:Y:S04]  /*0d10*/  STG.E.64 desc[UR6][R2.64+0x10], R8 ;  /* 0x0000100802007986 */ /* 0x004fe8000c101b06 */
[----:B------:R-:W-:Y:S04]  /*0d20*/  STG.E.64 desc[UR6][R2.64+0x18], R10 ;  /* 0x0000180a02007986 */ /* 0x000fe8000c101b06 */
[----:B-1----:R-:W-:Y:S04]  /*0d30*/  STG.E.64 desc[UR6][R2.64+0x20], R4 ;  /* 0x0000200402007986 */ /* 0x002fe8000c101b06 */
[----:B------:R-:W-:Y:S01]  /*0d40*/  STG.E.64 desc[UR6][R2.64+0x28], R6 ;  /* 0x0000280602007986 */ /* 0x000fe2000c101b06 */
[----:B------:R-:W-:Y:S05]  /*0d50*/  EXIT ;  /* 0x000000000000794d */ /* 0x000fea0003800000 */
.L_x_9:
[----:B------:R-:W4:Y:S01]  /*0d60*/  S2R R2, SR_LANEID ;  /* 0x0000000000027919 */ /* 0x000f220000000000 */
[----:B-1----:R-:W-:Y:S01]  /*0d70*/  LOP3.LUT R5, R28, 0x3e0, RZ, 0xc0, !PT ;  /* 0x000003e01c057812 */ /* 0x002fe200078ec0ff */
[----:B------:R-:W-:Y:S02]  /*0d80*/  IMAD.MOV.U32 R29, RZ, RZ, RZ ;  /* 0x000000ffff1d7224 */ /* 0x000fe400078e00ff */
[----:B------:R-:W-:-:S04]  /*0d90*/  IMAD.WIDE.U32 R28, R0, 0x100, R28 ;  /* 0x00000100001c7825 */ /* 0x000fc800078e001c */
[----:B------:R-:W-:Y:S02]  /*0da0*/  IMAD R29, R29, 0x30, RZ ;  /* 0x000000301d1d7824 */ /* 0x000fe400078e02ff */
[----:B----4-:R-:W-:-:S04]  /*0db0*/  IMAD.IADD R2, R5, 0x1, R2 ;  /* 0x0000000105027824 */ /* 0x010fc800078e0202 */
        /* <DEDUP_REMOVED lines=18> */
.L_x_0:
[----:B------:R-:W0:Y:S01]  /*0ee0*/  LDC.64 R8, c[0x0][0x3b8] ;  /* 0x0000ee00ff087b82 */ /* 0x000e220000000a00 */
[----:B--2---:R-:W-:-:S07]  /*0ef0*/  IADD3 R11, P1, PT, RZ, -R2, RZ ;  /* 0x80000002ff0b7210 */ /* 0x004fce0007f3e0ff */
[----:B------:R-:W1:Y:S01]  /*0f00*/  LDC.64 R4, c[0x0][0x398] ;  /* 0x0000e600ff047b82 */ /* 0x000e620000000a00 */
[C---:B------:R-:W-:Y:S01]  /*0f10*/  IMAD.SHL.U32 R20, R2.reuse, 0x80, RZ ;  /* 0x0000008002147824 */ /* 0x040fe200078e00ff */
[----:B------:R-:W-:Y:S01]  /*0f20*/  SHF.L.U64.HI R18, R2, 0x7, R3 ;  /* 0x0000000702127819 */ /* 0x000fe20000010203 */
[----:B------:R-:W2:Y:S01]  /*0f30*/  LDCU.U8 UR4, c[0x0][0x380] ;  /* 0x00007000ff0477ac */ /* 0x000ea20008000000 */
[----:B0-----:R-:W-:-:S04]  /*0f40*/  LEA R8, P0, R0, R8, 0x3 ;  /* 0x0000000800087211 */ /* 0x001fc800078018ff */
[----:B------:R-:W-:-:S05]  /*0f50*/  LEA.HI.X R9, R0, R9, RZ, 0x3, P0 ;  /* 0x0000000900097211 */ /* 0x000fca00000f1cff */
[----:B------:R-:W3:Y:S04]  /*0f60*/  LDG.E.64 R6, desc[UR6][R8.64+0x8] ;  /* 0x0000080608067981 */ /* 0x000ee8000c1e1b00 */
[----:B------:R-:W4:Y:S01]  /*0f70*/  LDG.E.64 R14, desc[UR6][R8.64] ;  /* 0x00000006080e7981 */ /* 0x000f22000c1e1b00 */
[-C--:B------:R-:W-:Y:S01]  /*0f80*/  LOP3.LUT R13, R11, R0.reuse, RZ, 0xc0, !PT ;  /* 0x000000000b0d7212 */ /* 0x080fe200078ec0ff */
[----:B------:R-:W-:Y:S01]  /*0f90*/  IMAD.X R10, RZ, RZ, ~R3, P1 ;  /* 0x000000ffff0a7224 */ /* 0x000fe200008e0e03 */
[----:B------:R-:W-:Y:S01]  /*0fa0*/  LOP3.LUT R20, R20, 0xffffff00, RZ, 0xc0, !PT ;  /* 0xffffff0014147812 */ /* 0x000fe200078ec0ff */
[----:B--2---:R-:W-:Y:S01]  /*0fb0*/  UPRMT UR4, UR4, 0x8880, URZ ;  /* 0x0000888004047896 */ /* 0x004fe200080000ff */
[C---:B------:R-:W-:Y:S01]  /*0fc0*/  SHF.L.U64.HI R17, R13.reuse, 0x8, RZ ;  /* 0x000000080d117819 */ /* 0x040fe200000102ff */
[----:B------:R-:W-:Y:S01]  /*0fd0*/  IMAD.SHL.U32 R19, R13, 0x100, RZ ;  /* 0x000001000d137824 */ /* 0x000fe200078e00ff */
[----:B------:R-:W-:Y:S01]  /*0fe0*/  IADD3 R13, P2, PT, R0, -R13, RZ ;  /* 0x8000000d000d7210 */ /* 0x000fe20007f5e0ff */
[----:B------:R-:W-:Y:S01]  /*0ff0*/  UISETP.NE.AND UP0, UPT, UR4, URZ, UPT ;  /* 0x000000ff0400728c */ /* 0x000fe2000bf05270 */
[----:B------:R-:W-:Y:S01]  /*1000*/  LOP3.LUT R11, R11, R0, RZ, 0xfc, !PT ;  /* 0x000000000b0b7212 */ /* 0x000fe200078efcff */
[----:B------:R-:W-:Y:S01]  /*1010*/  BSSY.RECONVERGENT B0, `(.L_x_10) ;  /* 0x000006c000007945 */ /* 0x000fe20003800200 */
[----:B-1----:R-:W-:Y:S01]  /*1020*/  IADD3 R3, P3, PT, -R19, R4, RZ ;  /* 0x0000000413037210 */ /* 0x002fe20007f7e1ff */
[----:B------:R-:W-:Y:S01]  /*1030*/  IMAD.X R2, RZ, RZ, -0x1, P2 ;  /* 0xffffffffff027424 */ /* 0x000fe200010e06ff */
[----:B------:R-:W-:Y:S01]  /*1040*/  ISETP.NE.U32.AND P0, PT, R11, -0x1, PT ;  /* 0xffffffff0b00780c */ /* 0x000fe20003f05070 */
[----:B------:R-:W-:Y:S01]  /*1050*/  IMAD.SHL.U32 R4, R13, 0x100, RZ ;  /* 0x000001000d047824 */ /* 0x000fe200078e00ff */
[----:B------:R-:W-:Y:S01]  /*1060*/  ACQBULK ;  /* 0x000000000000782e */ /* 0x000fe20000000000 */
[----:B------:R-:W-:Y:S01]  /*1070*/  IMAD.X R23, R5, 0x1, ~R17, P3 ;  /* 0x0000000105177824 */ /* 0x000fe200018e0e11 */
[----:B------:R-:W-:Y:S01]  /*1080*/  ISETP.NE.AND.EX P0, PT, R10, -0x1, PT, P0 ;  /* 0xffffffff0a00780c */ /* 0x000fe20003f05300 */
[----:B------:R-:W-:Y:S01]  /*1090*/  IMAD.MOV.U32 R5, RZ, RZ, 0xff ;  /* 0x000000ffff057424 */ /* 0x000fe200078e00ff */
[----:B---3--:R-:W-:-:S05]  /*10a0*/  IADD3 R21, P1, PT, R6, -R19, RZ ;  /* 0x8000001306157210 */ /* 0x008fca0007f3e0ff */
[----:B------:R-:W-:Y:S01]  /*10b0*/  IMAD.X R6, R7, 0x1, ~R17, P1 ;  /* 0x0000000107067824 */ /* 0x000fe200008e0e11 */
[C---:B------:R-:W-:Y:S02]  /*10c0*/  ISETP.NE.U32.AND P1, PT, R13.reuse, -0x1, PT ;  /* 0xffffffff0d00780c */ /* 0x040fe40003f25070 */
[----:B------:R-:W-:Y:S02]  /*10d0*/  SHF.L.U64.HI R7, R13, 0x8, R2 ;  /* 0x000000080d077819 */ /* 0x000fe40000010202 */
[----:B------:R-:W-:Y:S02]  /*10e0*/  CS2R R12, SRZ ;  /* 0x00000000000c7805 */ /* 0x000fe4000001ff00 */
[----:B------:R-:W-:Y:S02]  /*10f0*/  ISETP.NE.AND.EX P2, PT, R2, -0x1, PT, P1 ;  /* 0xffffffff0200780c */ /* 0x000fe40003f45310 */
[----:B------:R-:W-:Y:S02]  /*1100*/  ISETP.GT.U32.AND P1, PT, R3, R20, PT ;  /* 0x000000140300720c */ /* 0x000fe40003f24070 */
[----:B------:R-:W-:-:S02]  /*1110*/  SEL R5, R5, 0x100, !P2 ;  /* 0x0000010005057807 */ /* 0x000fc40005000000 */
[----:B------:R-:W-:Y:S02]  /*1120*/  ISETP.GT.U32.AND.EX P1, PT, R23, R18, PT, P1 ;  /* 0x000000121700720c */ /* 0x000fe40003f24110 */
[----:B----4-:R-:W-:Y:S02]  /*1130*/  IADD3 R8, P2, PT, R14, -R19, RZ ;  /* 0x800000130e087210 */ /* 0x010fe40007f5e0ff */
[----:B------:R-:W-:Y:S02]  /*1140*/  IADD3 R5, P3, P4, -R21, R5, R4 ;  /* 0x0000000515057210 */ /* 0x000fe40007c7e104 */
[----:B------:R-:W-:Y:S01]  /*1150*/  SEL R9, R3, R20, P1 ;  /* 0x0000001403097207 */ /* 0x000fe20000800000 */
[----:B------:R-:W-:Y:S01]  /*1160*/  IMAD.X R22, R15, 0x1, ~R17, P2 ;  /* 0x000000010f167824 */ /* 0x000fe200010e0e11 */
[----:B------:R-:W-:Y:S02]  /*1170*/  IADD3 R4, P5, PT, -R8, R4, RZ ;  /* 0x0000000408047210 */ /* 0x000fe40007fbe1ff */
[----:B------:R-:W-:-:S02]  /*1180*/  SEL R11, R23, R18, P1 ;  /* 0x00000012170b7207 */ /* 0x000fc40000800000 */
[----:B------:R-:W-:Y:S01]  /*1190*/  IADD3 R9, P1, PT, R9, -R20, RZ ;  /* 0x8000001409097210 */ /* 0x000fe20007f3e0ff */
[----:B------:R-:W-:Y:S01]  /*11a0*/  IMAD.X R22, R7, 0x1, ~R22, P5 ;  /* 0x0000000107167824 */ /* 0x000fe200028e0e16 */
[----:B------:R-:W-:Y:S02]  /*11b0*/  ISETP.LT.U32.AND P2, PT, R20, R3, PT ;  /* 0x000000031400720c */ /* 0x000fe40003f41070 */
[----:B------:R-:W-:Y:S02]  /*11c0*/  IADD3.X R7, PT, PT, ~R6, RZ, R7, P3, P4 ;  /* 0x000000ff06077210 */ /* 0x000fe40001fe8507 */
[----:B------:R-:W-:Y:S01]  /*11d0*/  SEL R16, R20, R5, !P0 ;  /* 0x0000000514107207 */ /* 0x000fe20004000000 */
[----:B------:R-:W-:Y:S01]  /*11e0*/  IMAD.X R5, R11, 0x1, ~R18, P1 ;  /* 0x000000010b057824 */ /* 0x000fe200008e0e12 */
[----:B------:R-:W-:Y:S02]  /*11f0*/  ISETP.LT.U32.AND.EX P2, PT, R18, R23, PT, P2 ;  /* 0x000000171200720c */ /* 0x000fe40003f41120 */
[----:B------:R-:W-:-:S02]  /*1200*/  CS2R R10, SRZ ;  /* 0x00000000000a7805 */ /* 0x000fc4000001ff00 */
[----:B------:R-:W-:Y:S02]  /*1210*/  ISETP.LT.U32.AND P1, PT, R4, R9, PT ;  /* 0x000000090400720c */ /* 0x000fe40003f21070 */
[----:B------:R-:W-:Y:S02]  /*1220*/  SEL R2, R18, R7, !P0 ;  /* 0x0000000712027207 */ /* 0x000fe40004000000 */
[----:B------:R-:W-:Y:S02]  /*1230*/  CS2R R6, SRZ ;  /* 0x0000000000067805 */ /* 0x000fe4000001ff00 */
[----:B------:R-:W-:Y:S02]  /*1240*/  ISETP.LT.U32.AND P3, PT, R16, R9, PT ;  /* 0x000000091000720c */ /* 0x000fe40003f61070 */
[----:B------:R-:W-:Y:S02]  /*1250*/  @!P0 SEL R21, R20, R3, P2 ;  /* 0x0000000314158207 */ /* 0x000fe40001000000 */
[----:B------:R-:W-:-:S02]  /*1260*/  ISETP.LT.U32.AND.EX P0, PT, R22, R5, PT, P1 ;  /* 0x000000051600720c */ /* 0x000fc40003f01110 */
[----:B------:R-:W-:Y:S01]  /*1270*/  ISETP.LT.U32.AND.EX P1, PT, R2, R5, PT, P3 ;  /* 0x000000050200720c */ /* 0x000fe20003f21130 */
[----:B------:R-:W-:Y:S01]  /*1280*/  IMAD.IADD R21, R21, 0x1, -R8 ;  /* 0x0000000115157824 */ /* 0x000fe200078e0a08 */
[-C--:B------:R-:W-:Y:S02]  /*1290*/  SEL R3, R4, R9.reuse, P0 ;  /* 0x0000000904037207 */ /* 0x080fe40000000000 */
[----:B------:R-:W-:Y:S02]  /*12a0*/  SEL R16, R16, R9, P1 ;  /* 0x0000000910107207 */ /* 0x000fe40000800000 */
[----:B------:R-:W-:Y:S02]  /*12b0*/  CS2R R8, SRZ ;  /* 0x0000000000087805 */ /* 0x000fe4000001ff00 */
[----:B------:R-:W-:Y:S02]  /*12c0*/  SEL R22, R22, R5, P0 ;  /* 0x0000000516167207 */ /* 0x000fe40000000000 */
[----:B------:R-:W-:Y:S01]  /*12d0*/  CS2R R4, SRZ ;  /* 0x0000000000047805 */ /* 0x000fe2000001ff00 */
[----:B------:R-:W-:Y:S01]  /*12e0*/  IMAD.IADD R16, R16, 0x1, -R3 ;  /* 0x0000000110107824 */ /* 0x000fe200078e0a03 */
[----:B------:R-:W-:Y:S06]  /*12f0*/  BRA.U !UP0, `(.L_x_11) ;  /* 0x00000001087c7547 */ /* 0x000fec000b800000 */
[----:B------:R-:W-:Y:S01]  /*1300*/  IMAD.IADD R2, R21, 0x1, R16 ;  /* 0x0000000115027824 */ /* 0x000fe200078e0210 */
[----:B------:R-:W-:-:S04]  /*1310*/  IADD3 R3, P1, P2, R3, R19, R20 ;  /* 0x0000001303037210 */ /* 0x000fc80007a3e014 */
[----:B------:R-:W-:Y:S02]  /*1320*/  ISETP.GE.AND P0, PT, R28, R2, PT ;  /* 0x000000021c00720c */ /* 0x000fe40003f06270 */
[----:B------:R-:W-:-:S11]  /*1330*/  IADD3.X R17, PT, PT, R22, R17, R18, P1, P2 ;  /* 0x0000001116117210 */ /* 0x000fd60000fe4412 */
[----:B------:R-:W-:Y:S05]  /*1340*/  @P0 BRA `(.L_x_12) ;  /* 0x0000000000e00947 */ /* 0x000fea0003800000 */
        /* <DEDUP_REMOVED lines=13> */
[----:B------:R-:W-:-:S05]  /*1420*/  @P0 IMAD.IADD R20, R28, 0x1, -R21 ;  /* 0x000000011c140824 */ /* 0x000fca00078e0a15 */
        /* <DEDUP_REMOVED lines=12> */
.L_x_11:
        /* <DEDUP_REMOVED lines=30> */
.L_x_12:
[----:B------:R-:W-:Y:S05]  /*16d0*/  BSYNC.RECONVERGENT B0 ;  /* 0x0000000000007941 */ /* 0x000fea0003800200 */
.L_x_10:
        /* <DEDUP_REMOVED lines=8> */
[----:B0-----:R-:W-:-:S07]  /*1760*/  VIMNMX R17, PT, PT, R2, R28, PT ;  /* 0x0000001c02117248 */ /* 0x001fce0003fe0100 */
[----:B------:R-:W-:Y:S01]  /*1770*/  PREEXIT ;  /* 0x000000000000782d */ /* 0x000fe20000000000 */
[----:B------:R-:W-:Y:S01]  /*1780*/  BSSY.RECONVERGENT B0, `(.L_x_13) ;  /* 0x0000017000007945 */ /* 0x000fe20003800200 */
        /* <DEDUP_REMOVED lines=8> */
.L_x_15:
        /* <DEDUP_REMOVED lines=14> */
.L_x_14:
[----:B------:R-:W-:Y:S05]  /*18f0*/  BSYNC.RECONVERGENT B0 ;  /* 0x0000000000007941 */ /* 0x000fea0003800200 */
.L_x_13:
        /* <DEDUP_REMOVED lines=15> */
.L_x_17:
        /* <DEDUP_REMOVED lines=12> */
.L_x_18:
[----:B------:R-:W-:Y:S05]  /*1ab0*/  BSYNC.RECONVERGENT B0 ;  /* 0x0000000000007941 */ /* 0x000fea0003800200 */
.L_x_16:
[----:B------:R-:W-:Y:S06]  /*1ac0*/  BAR.SYNC.DEFER_BLOCKING 0x0 ;  /* 0x0000000000007b1d */ /* 0x000fec0000010000 */
[----:B------:R-:W-:Y:S05]  /*1ad0*/  BRA.U !UP0, `(.L_x_19) ;  /* 0x0000000108807547 */ /* 0x000fea000b800000 */
[----:B-1----:R-:W1:Y:S01]  /*1ae0*/  S2R R4, SR_LANEID ;  /* 0x0000000000047919 */ /* 0x002e620000000000 */
[C---:B------:R-:W-:Y:S02]  /*1af0*/  LOP3.LUT R29, R28.reuse, 0x3e0, RZ, 0xc0, !PT ;  /* 0x000003e01c1d7812 */ /* 0x040fe400078ec0ff */
[C---:B------:R-:W-:Y:S02]  /*1b00*/  ISETP.NE.AND P0, PT, R28.reuse, RZ, PT ;  /* 0x000000ff1c00720c */ /* 0x040fe40003f05270 */
[----:B------:R-:W-:Y:S01]  /*1b10*/  LOP3.LUT R28, R28, 0x1f, RZ, 0xc0, !PT ;  /* 0x0000001f1c1c7812 */ /* 0x000fe200078ec0ff */
[----:B-1----:R-:W-:-:S04]  /*1b20*/  IMAD.IADD R4, R29, 0x1, R4 ;  /* 0x000000011d047824 */ /* 0x002fc800078e0204 */
[----:B------:R-:W-:-:S05]  /*1b30*/  IMAD R13, R4, 0x30, R3 ;  /* 0x00000030040d7824 */ /* 0x000fca00078e0203 */
[----:B---3--:R-:W-:Y:S04]  /*1b40*/  STS.128 [R13], R24 ;  /* 0x000000180d007388 */ /* 0x008fe80000000c00 */
[----:B0-----:R0:W-:Y:S04]  /*1b50*/  STS.128 [R13+0x10], R20 ;  /* 0x000010140d007388 */ /* 0x0011e80000000c00 */
[----:B------:R1:W-:Y:S01]  /*1b60*/  STS.128 [R13+0x20], R16 ;  /* 0x000020100d007388 */ /* 0x0003e20000000c00 */
[----:B------:R-:W-:-:S03]  /*1b70*/  NOP ;  /* 0x0000000000007918 */ /* 0x000fc60000000000 */
[----:B------:R-:W-:Y:S04]  /*1b80*/  LDS.128 R4, [R13] ;  /* 0x000000000d047984 */ /* 0x000fe80000000c00 */
[----:B--2---:R-:W-:Y:S01]  /*1b90*/  LDS.128 R8, [R13+0x10] ;  /* 0x000010000d087984 */ /* 0x004fe20000000c00 */
[----:B0-----:R-:W-:Y:S02]  /*1ba0*/  IMAD.IADD R20, R29, 0x1, R28 ;  /* 0x000000011d147824 */ /* 0x001fe400078e021c */
[----:B------:R-:W-:Y:S01]  /*1bb0*/  IMAD.MOV.U32 R21, RZ, RZ, RZ ;  /* 0x000000ffff157224 */ /* 0x000fe200078e00ff */
[----:B------:R-:W-:Y:S01]  /*1bc0*/  LDS.128 R12, [R13+0x20] ;  /* 0x000020000d0c7984 */ /* 0x000fe20000000c00 */
[----:B-1----:R-:W0:Y:S01]  /*1bd0*/  LDC.64 R16, c[0x0][0x3a0] ;  /* 0x0000e800ff107b82 */ /* 0x002e220000000a00 */
[----:B------:R-:W-:-:S02]  /*1be0*/  IMAD.WIDE.U32 R18, R0, 0x100, R20 ;  /* 0x0000010000127825 */ /* 0x000fc400078e0014 */
[----:B------:R-:W-:Y:S02]  /*1bf0*/  @!P0 STS [R3+0x3000], R2 ;  /* 0x0030000203008388 */ /* 0x000fe40000000800 */
[----:B------:R-:W-:-:S03]  /*1c00*/  IMAD R19, R19, 0x30, RZ ;  /* 0x0000003013137824 */ /* 0x000fc600078e02ff */
[----:B------:R-:W-:Y:S01]  /*1c10*/  BAR.SYNC.DEFER_BLOCKING 0x0 ;  /* 0x0000000000007b1d */ /* 0x000fe20000010000 */
[----:B0-----:R-:W-:-:S04]  /*1c20*/  IMAD.WIDE.U32 R16, R18, 0x30, R16 ;  /* 0x0000003012107825 */ /* 0x001fc800078e0010 */
[----:B------:R-:W-:Y:S01]  /*1c30*/  IMAD.IADD R17, R17, 0x1, R19 ;  /* 0x0000000111117824 */ /* 0x000fe200078e0213 */
[----:B------:R-:W0:Y:S02]  /*1c40*/  LDS R3, [R3+0x3000] ;  /* 0x0030000003037984 */ /* 0x000e240000000800 */
[----:B0-----:R-:W-:-:S13]  /*1c50*/  ISETP.GE.AND P0, PT, R20, R3, PT ;  /* 0x000000031400720c */ /* 0x001fda0003f06270 */
[----:B------:R-:W-:Y:S05]  /*1c60*/  @P0 EXIT ;  /* 0x000000000000094d */ /* 0x000fea0003800000 */
[----:B------:R-:W-:Y:S04]  /*1c70*/  STG.E.64 desc[UR6][R16.64], R4 ;  /* 0x0000000410007986 */ /* 0x000fe8000c101b06 */
[----:B------:R-:W-:Y:S04]  /*1c80*/  STG.E.64 desc[UR6][R16.64+0x8], R6 ;  /* 0x0000080610007986 */ /* 0x000fe8000c101b06 */
[----:B------:R-:W-:Y:S04]  /*1c90*/  STG.E.64 desc[UR6][R16.64+0x10], R8 ;  /* 0x0000100810007986 */ /* 0x000fe8000c101b06 */
[----:B------:R-:W-:Y:S04]  /*1ca0*/  STG.E.64 desc[UR6][R16.64+0x18], R10 ;  /* 0x0000180a10007986 */ /* 0x000fe8000c101b06 */
[----:B------:R-:W-:Y:S04]  /*1cb0*/  STG.E.64 desc[UR6][R16.64+0x20], R12 ;  /* 0x0000200c10007986 */ /* 0x000fe8000c101b06 */
[----:B------:R-:W-:Y:S01]  /*1cc0*/  STG.E.64 desc[UR6][R16.64+0x28], R14 ;  /* 0x0000280e10007986 */ /* 0x000fe2000c101b06 */
[----:B------:R-:W-:Y:S05]  /*1cd0*/  EXIT ;  /* 0x000000000000794d */ /* 0x000fea0003800000 */
.L_x_19:
        /* <DEDUP_REMOVED lines=32> */
.L_x_20:
[----:B------:R-:W-:-:S00]  /*1ee0*/  BRA `(.L_x_20) ;  /* 0xfffffffc00fc7947 */ /* 0x000fc0000383ffff */
[----:B------:R-:W-:-:S00]  /*1ef0*/  NOP ;  /* 0x0000000000007918 */ /* 0x000fc00000000000 */
        /* <DEDUP_REMOVED lines=8> */
.L_x_155:


//--------------------- .text._ZN3cub18CUB_300001_SM_10006detail10merge_sort30DeviceMergeSortPartitionKernelIP10PolynomialmN4cuda3std3__44lessIS4_EES4_EEvbT_PT2_T0_SE_PSE_T1_SE_i --------------------------
	.section	.text._ZN3cub18CUB_300001_SM_10006detail10merge_sort30DeviceMergeSortPartitionKernelIP10PolynomialmN4cuda3std3__44lessIS4_EES4_EEvbT_PT2_T0_SE_PSE_T1_SE_i,"ax",@progbits
	.align	128
        .global         _ZN3cub18CUB_300001_SM_10006detail10merge_sort30DeviceMergeSortPartitionKernelIP10PolynomialmN4cuda3std3__44lessIS4_EES4_EEvbT_PT2_T0_SE_PSE_T1_SE_i
        .type           _ZN3cub18CUB_300001_SM_10006detail10merge_sort30DeviceMergeSortPartitionKernelIP10PolynomialmN4cuda3std3__44lessIS4_EES4_EEvbT_PT2_T0_SE_PSE_T1_SE_i,@function
        .size           _ZN3cub18CUB_300001_SM_10006detail10merge_sort30DeviceMergeSortPartitionKernelIP10PolynomialmN4cuda3std3__44lessIS4_EES4_EEvbT_PT2_T0_SE_PSE_T1_SE_i,(.L_x_156 - _ZN3cub18CUB_300001_SM_10006detail10merge_sort30DeviceMergeSortPartitionKernelIP10PolynomialmN4cuda3std3__44lessIS4_EES4_EEvbT_PT2_T0_SE_PSE_T1_SE_i)
        .other          _ZN3cub18CUB_300001_SM_10006detail10merge_sort30DeviceMergeSortPartitionKernelIP10PolynomialmN4cuda3std3__44lessIS4_EES4_EEvbT_PT2_T0_SE_PSE_T1_SE_i,@"STO_CUDA_ENTRY STV_DEFAULT"
_ZN3cub18CUB_300001_SM_10006detail10merge_sort30DeviceMergeSortPartitionKernelIP10PolynomialmN4cuda3std3__44lessIS4_EES4_EEvbT_PT2_T0_SE_PSE_T1_SE_i:
.text._ZN3cub18CUB_300001_SM_10006detail10merge_sort30DeviceMergeSortPartitionKernelIP10PolynomialmN4cuda3std3__44lessIS4_EES4_EEvbT_PT2_T0_SE_PSE_T1_SE_i:
[----:B------:R-:W-:Y:S01]  /*0000*/  LDC R1, c[0x0][0x37c] ;  /* 0x0000df00ff017b82 */ /* 0x000fe20000000800 */
[----:B------:R-:W0:Y:S01]  /*0010*/  S2R R0, SR_CTAID.X ;  /* 0x0000000000007919 */ /* 0x000e220000002500 */
[----:B------:R-:W0:Y:S01]  /*0020*/  LDCU UR4, c[0x0][0x360] ;  /* 0x00006c00ff0477ac */ /* 0x000e220008000800 */
[----:B------:R-:W0:Y:S01]  /*0030*/  S2R R3, SR_TID.X ;  /* 0x0000000000037919 */ /* 0x000e220000002100 */
[----:B------:R-:W1:Y:S01]  /*0040*/  LDCU.64 UR10, c[0x0][0x3a0] ;  /* 0x00007400ff0a77ac */ /* 0x000e620008000a00 */
[----:B0-----:R-:W-:-:S05]  /*0050*/  IMAD R0, R0, UR4, R3 ;  /* 0x0000000400007c24 */ /* 0x001fca000f8e0203 */
[----:B-1----:R-:W-:-:S04]  /*0060*/  ISETP.GE.U32.AND P0, PT, R0, UR10, PT ;  /* 0x0000000a00007c0c */ /* 0x002fc8000bf06070 */
[----:B------:R-:W-:-:S13]  /*0070*/  ISETP.GE.U32.AND.EX P0, PT, RZ, UR11, PT, P0 ;  /* 0x0000000bff007c0c */ /* 0x000fda000bf06100 */
[----:B------:R-:W-:Y:S05]  /*0080*/  @P0 EXIT ;  /* 0x000000000000094d */ /* 0x000fea0003800000 */
[----:B------:R-:W0:Y:S01]  /*0090*/  LDCU.64 UR6, c[0x0][0x3b8] ;  /* 0x00007700ff0677ac */ /* 0x000e220008000a00 */
[----:B------:R-:W1:Y:S01]  /*00a0*/  LDC R4, c[0x0][0x3c0] ;  /* 0x0000f000ff047b82 */ /* 0x000e620000000800 */
[----:B------:R-:W-:Y:S01]  /*00b0*/  IADD3 R8, P2, PT, R0, 0x1, RZ ;  /* 0x0000000100087810 */ /* 0x000fe20007f5e0ff */
[----:B------:R-:W-:Y:S01]  /*00c0*/  ACQBULK ;  /* 0x000000000000782e */ /* 0x000fe20000000000 */
[----:B------:R-:W2:Y:S02]  /*00d0*/  LDCU.64 UR8, c[0x0][0x358] ;  /* 0x00006b00ff0877ac */ /* 0x000ea40008000a00 */
[----:B------:R-:W-:Y:S01]  /*00e0*/  ISETP.NE.U32.AND P0, PT, R8, UR10, PT ;  /* 0x0000000a08007c0c */ /* 0x000fe2000bf05070 */
[----:B------:R-:W-:-:S05]  /*00f0*/  IMAD.X R8, RZ, RZ, RZ, P2 ;  /* 0x000000ffff087224 */ /* 0x000fca00010e06ff */
[----:B------:R-:W-:Y:S01]  /*0100*/  ISETP.NE.AND.EX P0, PT, R8, UR11, PT, P0 ;  /* 0x0000000b08007c0c */ /* 0x000fe2000bf05300 */
[----:B0-----:R-:W-:Y:S02]  /*0110*/  UIADD3 UR4, UPT, UPT, -UR6, URZ, URZ ;  /* 0x000000ff06047290 */ /* 0x001fe4000fffe1ff */
[----:B------:R-:W-:-:S04]  /*0120*/  USHF.R.U32.HI UR5, URZ, 0x1, UR7 ;  /* 0x00000001ff057899 */ /* 0x000fc80008011607 */
[----:B------:R-:W-:Y:S01]  /*0130*/  LOP3.LUT R7, R0, UR4, RZ, 0xc0, !PT ;  /* 0x0000000400077c12 */ /* 0x000fe2000f8ec0ff */
[----:B------:R-:W-:Y:S01]  /*0140*/  USHF.R.U64 UR4, UR6, 0x1, UR7 ;  /* 0x0000000106047899 */ /* 0x000fe20008001207 */
[----:B-1----:R-:W-:Y:S01]  /*0150*/  SHF.R.S32.HI R5, RZ, 0x1f, R4 ;  /* 0x0000001fff057819 */ /* 0x002fe20000011404 */
[----:B------:R-:W-:Y:S02]  /*0160*/  IMAD R6, R4, UR5, RZ ;  /* 0x0000000504067c24 */ /* 0x000fe4000f8e02ff */
[----:B------:R-:W-:-:S04]  /*0170*/  IMAD.WIDE.U32 R2, R7, R4, RZ ;  /* 0x0000000407027225 */ /* 0x000fc800078e00ff */
[----:B------:R-:W-:-:S04]  /*0180*/  IMAD.WIDE.U32 R10, R4, UR4, RZ ;  /* 0x00000004040a7c25 */ /* 0x000fc8000f8e00ff */
[C---:B------:R-:W-:Y:S01]  /*0190*/  IMAD R9, R5.reuse, UR4, R6 ;  /* 0x0000000405097c24 */ /* 0x040fe2000f8e0206 */
[----:B------:R-:W0:Y:S01]  /*01a0*/  LDCU.64 UR4, c[0x0][0x398] ;  /* 0x00007300ff0477ac */ /* 0x000e220008000a00 */
[----:B------:R-:W-:Y:S01]  /*01b0*/  IMAD R3, R5, R7, R3 ;  /* 0x0000000705037224 */ /* 0x000fe200078e0203 */
[----:B------:R-:W-:Y:S01]  /*01c0*/  LOP3.LUT R7, RZ, R2, RZ, 0x33, !PT ;  /* 0x00000002ff077212 */ /* 0x000fe200078e33ff */
[----:B------:R-:W-:-:S03]  /*01d0*/  IMAD.IADD R11, R11, 0x1, R9 ;  /* 0x000000010b0b7824 */ /* 0x000fc600078e0209 */
[----:B------:R-:W-:Y:S02]  /*01e0*/  ISETP.LT.U32.AND P1, PT, R10, R7, PT ;  /* 0x000000070a00720c */ /* 0x000fe40003f21070 */
[----:B------:R-:W-:-:S04]  /*01f0*/  LOP3.LUT R6, RZ, R3, RZ, 0x33, !PT ;  /* 0x00000003ff067212 */ /* 0x000fc800078e33ff */
[----:B------:R-:W-:-:S04]  /*0200*/  ISETP.LT.U32.AND.EX P1, PT, R11, R6, PT, P1 ;  /* 0x000000060b00720c */ /* 0x000fc80003f21110 */
[----:B------:R-:W-:Y:S02]  /*0210*/  SEL R7, R10, R7, P1 ;  /* 0x000000070a077207 */ /* 0x000fe40000800000 */
[----:B------:R-:W-:Y:S02]  /*0220*/  SEL R6, R11, R6, P1 ;  /* 0x000000060b067207 */ /* 0x000fe40000800000 */
[----:B------:R-:W-:-:S05]  /*0230*/  IADD3 R8, P1, PT, R7, R2, RZ ;  /* 0x0000000207087210 */ /* 0x000fca0007f3e0ff */
[----:B------:R-:W-:Y:S01]  /*0240*/  IMAD.X R9, R6, 0x1, R3, P1 ;  /* 0x0000000106097824 */ /* 0x000fe200008e0603 */
[----:B0-----:R-:W-:Y:S01]  /*0250*/  ISETP.LT.U32.AND P1, PT, R8, UR4, PT ;  /* 0x0000000408007c0c */ /* 0x001fe2000bf21070 */
[----:B------:R-:W0:Y:S03]  /*0260*/  @!P0 LDC.64 R6, c[0x0][0x3a8] ;  /* 0x0000ea00ff068b82 */ /* 0x000e260000000a00 */
[----:B------:R-:W-:-:S04]  /*0270*/  ISETP.LT.U32.AND.EX P1, PT, R9, UR5, PT, P1 ;  /* 0x0000000509007c0c */ /* 0x000fc8000bf21110 */
[----:B------:R-:W-:Y:S02]  /*0280*/  SEL R8, R8, UR4, P1 ;  /* 0x0000000408087c07 */ /* 0x000fe40008800000 */
[----:B------:R-:W-:Y:S02]  /*0290*/  SEL R9, R9, UR5, P1 ;  /* 0x0000000509097c07 */ /* 0x000fe40008800000 */
[----:B------:R-:W-:Y:S02]  /*02a0*/  LOP3.LUT R15, RZ, R8, RZ, 0x33, !PT ;  /* 0x00000008ff0f7212 */ /* 0x000fe400078e33ff */
[----:B------:R-:W-:Y:S02]  /*02b0*/  LOP3.LUT R17, RZ, R9, RZ, 0x33, !PT ;  /* 0x00000009ff117212 */ /* 0x000fe400078e33ff */
[----:B------:R-:W-:-:S04]  /*02c0*/  ISETP.LT.U32.AND P1, PT, R10, R15, PT ;  /* 0x0000000f0a00720c */ /* 0x000fc80003f21070 */
[----:B------:R-:W-:-:S04]  /*02d0*/  ISETP.LT.U32.AND.EX P1, PT, R11, R17, PT, P1 ;  /* 0x000000110b00720c */ /* 0x000fc80003f21110 */
[----:B------:R-:W-:Y:S02]  /*02e0*/  SEL R15, R10, R15, P1 ;  /* 0x0000000f0a0f7207 */ /* 0x000fe40000800000 */
[----:B------:R-:W-:Y:S02]  /*02f0*/  SEL R17, R11, R17, P1 ;  /* 0x000000110b117207 */ /* 0x000fe40000800000 */
[----:B------:R-:W-:Y:S02]  /*0300*/  IADD3 R15, P3, PT, R15, R8, RZ ;  /* 0x000000080f0f7210 */ /* 0x000fe40007f7e0ff */
[----:B0-----:R-:W-:Y:S02]  /*0310*/  @!P0 LEA R6, P2, R0, R6, 0x3 ;  /* 0x0000000600068211 */ /* 0x001fe400078418ff */
[----:B------:R-:W-:Y:S01]  /*0320*/  ISETP.LT.U32.AND P1, PT, R2, UR4, PT ;  /* 0x0000000402007c0c */ /* 0x000fe2000bf21070 */
[----:B------:R-:W-:Y:S01]  /*0330*/  IMAD.X R17, R17, 0x1, R9, P3 ;  /* 0x0000000111117824 */ /* 0x000fe200018e0609 */
[----:B------:R-:W-:-:S02]  /*0340*/  @!P0 LEA.HI.X R7, R0, R7, RZ, 0x3, P2 ;  /* 0x0000000700078211 */ /* 0x000fc400010f1cff */
[----:B------:R-:W-:Y:S02]  /*0350*/  ISETP.LT.U32.AND P2, PT, R15, UR4, PT ;  /* 0x000000040f007c0c */ /* 0x000fe4000bf41070 */
[----:B------:R-:W-:Y:S01]  /*0360*/  ISETP.LT.U32.AND.EX P1, PT, R3, UR5, PT, P1 ;  /* 0x0000000503007c0c */ /* 0x000fe2000bf21110 */
[----:B--2---:R0:W-:Y:S01]  /*0370*/  @!P0 STG.E.64 desc[UR8][R6.64], R8 ;  /* 0x0000000806008986 */ /* 0x0041e2000c101b08 */
[----:B------:R-:W-:Y:S02]  /*0380*/  ISETP.LT.U32.AND.EX P2, PT, R17, UR5, PT, P2 ;  /* 0x0000000511007c0c */ /* 0x000fe4000bf41120 */
[----:B------:R-:W-:Y:S02]  /*0390*/  SEL R2, R2, UR4, P1 ;  /* 0x0000000402027c07 */ /* 0x000fe40008800000 */
[----:B------:R-:W-:Y:S02]  /*03a0*/  SEL R3, R3, UR5, P1 ;  /* 0x0000000503037c07 */ /* 0x000fe40008800000 */
[----:B------:R-:W-:-:S02]  /*03b0*/  SEL R15, R15, UR4, P2 ;  /* 0x000000040f0f7c07 */ /* 0x000fc40009000000 */
[----:B------:R-:W-:Y:S01]  /*03c0*/  SEL R17, R17, UR5, P2 ;  /* 0x0000000511117c07 */ /* 0x000fe20009000000 */
[----:B------:R-:W-:Y:S06]  /*03d0*/  @!P0 EXIT ;  /* 0x000000000000894d */ /* 0x000fec0003800000 */
[----:B------:R-:W1:Y:S01]  /*03e0*/  LDCU.U8 UR5, c[0x0][0x380] ;  /* 0x00007000ff0577ac */ /* 0x000e620008000000 */
[----:B------:R-:W-:Y:S01]  /*03f0*/  IADD3 R13, P0, PT, R15, -R2, RZ ;  /* 0x800000020f0d7210 */ /* 0x000fe20007f1e0ff */
[----:B------:R-:W-:Y:S01]  /*0400*/  BSSY.RECONVERGENT B0, `(.L_x_21) ;  /* 0x0000075000007945 */ /* 0x000fe20003800200 */
[----:B------:R-:W-:-:S06]  /*0410*/  UIADD3 UR4, UPT, UPT, UR6, -0x1, URZ ;  /* 0xffffffff06047890 */ /* 0x000fcc000fffe0ff */
[----:B------:R-:W-:-:S05]  /*0420*/  LOP3.LUT R11, R0, UR4, RZ, 0xc0, !PT ;  /* 0x00000004000b7c12 */ /* 0x000fca000f8ec0ff */
[----:B0-----:R-:W-:Y:S01]  /*0430*/  IMAD.WIDE.U32 R6, R11, R4, RZ ;  /* 0x000000040b067225 */ /* 0x001fe200078e00ff */
[----:B-1----:R-:W-:-:S03]  /*0440*/  UPRMT UR4, UR5, 0x8880, URZ ;  /* 0x0000888005047896 */ /* 0x002fc600080000ff */
[----:B------:R-:W-:Y:S01]  /*0450*/  IMAD.X R4, R17, 0x1, ~R3, P0 ;  /* 0x0000000111047824 */ /* 0x000fe200000e0e03 */
[----:B------:R-:W-:Y:S01]  /*0460*/  ISETP.LT.U32.AND P0, PT, R6, R13, PT ;  /* 0x0000000d0600720c */ /* 0x000fe20003f01070 */
[----:B------:R-:W-:Y:S01]  /*0470*/  IMAD R5, R5, R11, R7 ;  /* 0x0000000b05057224 */ /* 0x000fe200078e0207 */
[----:B------:R-:W-:-:S04]  /*0480*/  UISETP.NE.AND UP0, UPT, UR4, URZ, UPT ;  /* 0x000000ff0400728c */ /* 0x000fc8000bf05270 */
[----:B------:R-:W-:-:S04]  /*0490*/  ISETP.LT.U32.AND.EX P0, PT, R5, R4, PT, P0 ;  /* 0x000000040500720c */ /* 0x000fc80003f01100 */
[----:B------:R-:W-:Y:S02]  /*04a0*/  SEL R13, R6, R13, P0 ;  /* 0x0000000d060d7207 */ /* 0x000fe40000000000 */
[----:B------:R-:W-:Y:S01]  /*04b0*/  SEL R11, R5, R4, P0 ;  /* 0x00000004050b7207 */ /* 0x000fe20000000000 */
[----:B------:R-:W-:Y:S06]  /*04c0*/  BRA.U !UP0, `(.L_x_22) ;  /* 0x0000000108d47547 */ /* 0x000fec000b800000 */
[----:B------:R-:W-:Y:S01]  /*04d0*/  IADD3 R6, P0, PT, R15, -R8, RZ ;  /* 0x800000080f067210 */ /* 0x000fe20007f1e0ff */
[----:B------:R-:W-:Y:S01]  /*04e0*/  BSSY.RECONVERGENT B1, `(.L_x_23) ;  /* 0x0000032000017945 */ /* 0x000fe20003800200 */
[----:B------:R-:W-:-:S03]  /*04f0*/  IADD3 R12, P2, PT, R8, -R2, RZ ;  /* 0x80000002080c7210 */ /* 0x000fc60007f5e0ff */
[----:B------:R-:W-:Y:S01]  /*0500*/  IMAD.X R10, R17, 0x1, ~R9, P0 ;  /* 0x00000001110a7824 */ /* 0x000fe200000e0e09 */
[----:B------:R-:W-:Y:S01]  /*0510*/  ISETP.GT.U32.AND P0, PT, R13, R6, PT ;  /* 0x000000060d00720c */ /* 0x000fe20003f04070 */
[----:B------:R-:W-:Y:S01]  /*0520*/  IMAD.X R14, R9, 0x1, ~R3, P2 ;  /* 0x00000001090e7824 */ /* 0x000fe200010e0e03 */
[----:B------:R-:W-:Y:S02]  /*0530*/  ISETP.LT.U32.AND P1, PT, R12, R13, PT ;  /* 0x0000000d0c00720c */ /* 0x000fe40003f21070 */
[----:B------:R-:W-:Y:S02]  /*0540*/  ISETP.GT.U32.AND.EX P0, PT, R11, R10, PT, P0 ;  /* 0x0000000a0b00720c */ /* 0x000fe40003f04100 */
[----:B------:R-:W-:Y:S02]  /*0550*/  ISETP.LT.U32.AND.EX P1, PT, R14, R11, PT, P1 ;  /* 0x0000000b0e00720c */ /* 0x000fe40003f21110 */
[----:B------:R-:W-:Y:S02]  /*0560*/  SEL R5, R13, R6, P0 ;  /* 0x000000060d057207 */ /* 0x000fe40000000000 */
[----:B------:R-:W-:-:S02]  /*0570*/  SEL R4, R11, R10, P0 ;  /* 0x0000000a0b047207 */ /* 0x000fc40000000000 */
[----:B------:R-:W-:Y:S02]  /*0580*/  IADD3 R5, P0, PT, R5, -R6, RZ ;  /* 0x8000000605057210 */ /* 0x000fe40007f1e0ff */
[----:B------:R-:W-:Y:S02]  /*0590*/  SEL R12, R12, R13, P1 ;  /* 0x0000000d0c0c7207 */ /* 0x000fe40000800000 */
[----:B------:R-:W-:Y:S01]  /*05a0*/  SEL R17, R14, R11, P1 ;  /* 0x0000000b0e117207 */ /* 0x000fe20000800000 */
[----:B------:R-:W-:Y:S01]  /*05b0*/  IMAD.X R4, R4, 0x1, ~R10, P0 ;  /* 0x0000000104047824 */ /* 0x000fe200000e0e0a */
[----:B------:R-:W-:-:S04]  /*05c0*/  ISETP.GE.U32.AND P0, PT, R5, R12, PT ;  /* 0x0000000c0500720c */ /* 0x000fc80003f06070 */
[----:B------:R-:W-:-:S13]  /*05d0*/  ISETP.GE.U32.AND.EX P0, PT, R4, R17, PT, P0 ;  /* 0x000000110400720c */ /* 0x000fda0003f06100 */
[----:B------:R-:W-:Y:S05]  /*05e0*/  @P0 BRA `(.L_x_24) ;  /* 0x0000000000840947 */ /* 0x000fea0003800000 */
[----:B------:R-:W0:Y:S01]  /*05f0*/  LDC.64 R6, c[0x0][0x388] ;  /* 0x0000e200ff067b82 */ /* 0x000e220000000a00 */
[----:B------:R-:W-:-:S05]  /*0600*/  IADD3 R13, P0, PT, R13, R8, RZ ;  /* 0x000000080d0d7210 */ /* 0x000fca0007f1e0ff */
[----:B------:R-:W-:-:S08]  /*0610*/  IMAD.X R14, R11, 0x1, R9, P0 ;  /* 0x000000010b0e7824 */ /* 0x000fd000000e0609 */
.L_x_25:
[----:B------:R-:W-:-:S05]  /*0620*/  IADD3 R8, P0, PT, -R5, R12, RZ ;  /* 0x0000000c05087210 */ /* 0x000fca0007f1e1ff */
[----:B------:R-:W-:-:S05]  /*0630*/  IMAD.X R9, R17, 0x1, ~R4, P0 ;  /* 0x0000000111097824 */ /* 0x000fca00000e0e04 */
[--C-:B------:R-:W-:Y:S02]  /*0640*/  SHF.R.U64 R8, R8, 0x1, R9.reuse ;  /* 0x0000000108087819 */ /* 0x100fe40000001209 */
[----:B------:R-:W-:Y:S02]  /*0650*/  SHF.R.U32.HI R9, RZ, 0x1, R9 ;  /* 0x00000001ff097819 */ /* 0x000fe40000011609 */
[----:B------:R-:W-:-:S04]  /*0660*/  IADD3 R15, P0, PT, R5, R8, RZ ;  /* 0x00000008050f7210 */ /* 0x000fc80007f1e0ff */
[----:B------:R-:W-:Y:S01]  /*0670*/  LOP3.LUT R8, RZ, R15, RZ, 0x33, !PT ;  /* 0x0000000fff087212 */ /* 0x000fe200078e33ff */
[----:B------:R-:W-:Y:S01]  /*0680*/  IMAD.X R16, R4, 0x1, R9, P0 ;  /* 0x0000000104107824 */ /* 0x000fe200000e0609 */
[----:B------:R-:W-:Y:S02]  /*0690*/  IADD3 R19, P0, PT, R15, R2, RZ ;  /* 0x000000020f137210 */ /* 0x000fe40007f1e0ff */
[----:B------:R-:W-:Y:S02]  /*06a0*/  IADD3 R9, P1, PT, R8, R13, RZ ;  /* 0x0000000d08097210 */ /* 0x000fe40007f3e0ff */
[----:B------:R-:W-:Y:S01]  /*06b0*/  LOP3.LUT R11, RZ, R16, RZ, 0x33, !PT ;  /* 0x00000010ff0b7212 */ /* 0x000fe200078e33ff */
[----:B------:R-:W-:-:S04]  /*06c0*/  IMAD.X R8, R16, 0x1, R3, P0 ;  /* 0x0000000110087824 */ /* 0x000fc800000e0603 */
[----:B------:R-:W-:Y:S02]  /*06d0*/  IMAD.X R18, R11, 0x1, R14, P1 ;  /* 0x000000010b127824 */ /* 0x000fe400008e060e */
[----:B0-----:R-:W-:-:S04]  /*06e0*/  IMAD.WIDE.U32 R10, R19, 0x30, R6 ;  /* 0x00000030130a7825 */ /* 0x001fc800078e0006 */
[----:B------:R-:W-:Y:S02]  /*06f0*/  IMAD R19, R8, 0x30, RZ ;  /* 0x0000003008137824 */ /* 0x000fe400078e02ff */
[----:B------:R-:W-:-:S04]  /*0700*/  IMAD.WIDE.U32 R8, R9, 0x30, R6 ;  /* 0x0000003009087825 */ /* 0x000fc800078e0006 */
[----:B------:R-:W-:Y:S02]  /*0710*/  IMAD R21, R18, 0x30, RZ ;  /* 0x0000003012157824 */ /* 0x000fe400078e02ff */
[----:B------:R-:W-:Y:S02]  /*0720*/  IMAD.IADD R11, R11, 0x1, R19 ;  /* 0x000000010b0b7824 */ /* 0x000fe400078e0213 */
[----:B------:R-:W-:-:S04]  /*0730*/  IMAD.IADD R9, R9, 0x1, R21 ;  /* 0x0000000109097824 */ /* 0x000fc800078e0215 */
[----:B------:R-:W2:Y:S04]  /*0740*/  LDG.E.64 R10, desc[UR8][R10.64+0x28] ;  /* 0x000028080a0a7981 */ /* 0x000ea8000c1e1b00 */
[----:B------:R-:W2:Y:S01]  /*0750*/  LDG.E.64 R8, desc[UR8][R8.64+0x28] ;  /* 0x0000280808087981 */ /* 0x000ea2000c1e1b00 */
[----:B------:R-:W-:-:S05]  /*0760*/  IADD3 R18, P1, PT, R15, 0x1, RZ ;  /* 0x000000010f127810 */ /* 0x000fca0007f3e0ff */
[----:B------:R-:W-:Y:S01]  /*0770*/  IMAD.X R19, RZ, RZ, R16, P1 ;  /* 0x000000ffff137224 */ /* 0x000fe200008e0610 */
[----:B--2---:R-:W-:-:S06]  /*0780*/  DSETP.GEU.AND P0, PT, R8, R10, PT ;  /* 0x0000000a0800722a */ /* 0x004fcc0003f0e000 */
[----:B------:R-:W-:Y:S02]  /*0790*/  SEL R5, R18, R5, P0 ;  /* 0x0000000512057207 */ /* 0x000fe40000000000 */
[----:B------:R-:W-:Y:S02]  /*07a0*/  SEL R12, R12, R15, P0 ;  /* 0x0000000f0c0c7207 */ /* 0x000fe40000000000 */
[----:B------:R-:W-:Y:S02]  /*07b0*/  SEL R4, R19, R4, P0 ;  /* 0x0000000413047207 */ /* 0x000fe40000000000 */
[----:B------:R-:W-:Y:S02]  /*07c0*/  SEL R17, R17, R16, P0 ;  /* 0x0000001011117207 */ /* 0x000fe40000000000 */
[----:B------:R-:W-:-:S04]  /*07d0*/  ISETP.GE.U32.AND P0, PT, R5, R12, PT ;  /* 0x0000000c0500720c */ /* 0x000fc80003f06070 */
[----:B------:R-:W-:-:S13]  /*07e0*/  ISETP.GE.U32.AND.EX P0, PT, R4, R17, PT, P0 ;  /* 0x000000110400720c */ /* 0x000fda0003f06100 */
[----:B------:R-:W-:Y:S05]  /*07f0*/  @!P0 BRA `(.L_x_25) ;  /* 0xfffffffc00888947 */ /* 0x000fea000383ffff */
.L_x_24:
[----:B------:R-:W-:Y:S05]  /*0800*/  BSYNC.RECONVERGENT B1 ;  /* 0x0000000000017941 */ /* 0x000fea0003800200 */
.L_x_23:
[----:B------:R-:W-:Y:S05]  /*0810*/  BRA `(.L_x_26) ;  /* 0x0000000000cc7947 */ /* 0x000fea0003800000 */
.L_x_22:
[----:B------:R-:W-:Y:S02]  /*0820*/  IADD3 R10, P0, PT, R15, -R8, RZ ;  /* 0x800000080f0a7210 */ /* 0x000fe40007f1e0ff */
        /* <DEDUP_REMOVED lines=17> */
[----:B------:R-:W-:Y:S01]  /*0940*/  IADD3 R13, P0, PT, R13, R8, RZ ;  /* 0x000000080d0d7210 */ /* 0x000fe20007f1e0ff */
[----:B------:R-:W-:-:S04]  /*0950*/  IMAD.MOV.U32 R12, RZ, RZ, R10 ;  /* 0x000000ffff0c7224 */ /* 0x000fc800078e000a */
[----:B------:R-:W-:-:S08]  /*0960*/  IMAD.X R14, R11, 0x1, R9, P0 ;  /* 0x000000010b0e7824 */ /* 0x000fd000000e0609 */
.L_x_27:
        /* <DEDUP_REMOVED lines=30> */
.L_x_26:
[----:B------:R-:W-:Y:S05]  /*0b50*/  BSYNC.RECONVERGENT B0 ;  /* 0x0000000000007941 */ /* 0x000fea0003800200 */
.L_x_21:
[----:B------:R-:W0:Y:S01]  /*0b60*/  LDCU.64 UR4, c[0x0][0x3a8] ;  /* 0x00007500ff0477ac */ /* 0x000e220008000a00 */
[----:B------:R-:W-:-:S05]  /*0b70*/  IADD3 R2, P0, PT, R5, R2, RZ ;  /* 0x0000000205027210 */ /* 0x000fca0007f1e0ff */
[----:B------:R-:W-:Y:S01]  /*0b80*/  IMAD.X R3, R4, 0x1, R3, P0 ;  /* 0x0000000104037824 */ /* 0x000fe200000e0603 */
[----:B0-----:R-:W-:-:S04]  /*0b90*/  LEA R6, P1, R0, UR4, 0x3 ;  /* 0x0000000400067c11 */ /* 0x001fc8000f8218ff */
[----:B------:R-:W-:-:S05]  /*0ba0*/  LEA.HI.X R7, R0, UR5, RZ, 0x3, P1 ;  /* 0x0000000500077c11 */ /* 0x000fca00088f1cff */
[----:B------:R-:W-:Y:S01]  /*0bb0*/  STG.E.64 desc[UR8][R6.64], R2 ;  /* 0x0000000206007986 */ /* 0x000fe2000c101b08 */
[----:B------:R-:W-:Y:S05]  /*0bc0*/  EXIT ;  /* 0x000000000000794d */ /* 0x000fea0003800000 */
.L_x_28:
        /* <DEDUP_REMOVED lines=11> */
.L_x_156:


//--------------------- .text._ZN3cub18CUB_300001_SM_10006detail10merge_sort30DeviceMergeSortBlockSortKernelINS2_10policy_hubIP10PolynomialE9Policy600ES6_PNS0_8NullTypeES6_SA_mN4cuda3std3__44lessIS5_EES5_S9_EEvbT0_T1_T2_T3_T4_PT6_PT7_T5_NS1_7vsmem_tE --------------------------
	.section	.text._ZN3cub18CUB_300001_SM_10006detail10merge_sort30DeviceMergeSortBlockSortKernelINS2_10policy_hubIP10PolynomialE9Policy600ES6_PNS0_8NullTypeES6_SA_mN4cuda3std3__44lessIS5_EES5_S9_EEvbT0_T1_T2_T3_T4_PT6_PT7_T5_NS1_7vsmem_tE,"ax",@progbits
	.align	128
        .global         _ZN3cub18CUB_300001_SM_10006detail10merge_sort30DeviceMergeSortBlockSortKernelINS2_10policy_hubIP10PolynomialE9Policy600ES6_PNS0_8NullTypeES6_SA_mN4cuda3std3__44lessIS5_EES5_S9_EEvbT0_T1_T2_T3_T4_PT6_PT7_T5_NS1_7vsmem_tE
        .type           _ZN3cub18CUB_300001_SM_10006detail10merge_sort30DeviceMergeSortBlockSortKernelINS2_10policy_hubIP10PolynomialE9Policy600ES6_PNS0_8NullTypeES6_SA_mN4cuda3std3__44lessIS5_EES5_S9_EEvbT0_T1_T2_T3_T4_PT6_PT7_T5_NS1_7vsmem_tE,@function
        .size           _ZN3cub18CUB_300001_SM_10006detail10merge_sort30DeviceMergeSortBlockSortKernelINS2_10policy_hubIP10PolynomialE9Policy600ES6_PNS0_8NullTypeES6_SA_mN4cuda3std3__44lessIS5_EES5_S9_EEvbT0_T1_T2_T3_T4_PT6_PT7_T5_NS1_7vsmem_tE,(.L_x_157 - _ZN3cub18CUB_300001_SM_10006detail10merge_sort30DeviceMergeSortBlockSortKernelINS2_10policy_hubIP10PolynomialE9Policy600ES6_PNS0_8NullTypeES6_SA_mN4cuda3std3__44lessIS5_EES5_S9_EEvbT0_T1_T2_T3_T4_PT6_PT7_T5_NS1_7vsmem_tE)
        .other          _ZN3cub18CUB_300001_SM_10006detail10merge_sort30DeviceMergeSortBlockSortKernelINS2_10policy_hubIP10PolynomialE9Policy600ES6_PNS0_8NullTypeES6_SA_mN4cuda3std3__44lessIS5_EES5_S9_EEvbT0_T1_T2_T3_T4_PT6_PT7_T5_NS1_7vsmem_tE,@"STO_CUDA_ENTRY STV_DEFAULT"
_ZN3cub18CUB_300001_SM_10006detail10merge_sort30DeviceMergeSortBlockSortKernelINS2_10policy_hubIP10PolynomialE9Policy600ES6_PNS0_8NullTypeES6_SA_mN4cuda3std3__44lessIS5_EES5_S9_EEvbT0_T1_T2_T3_T4_PT6_PT7_T5_NS1_7vsmem_tE:
.text._ZN3cub18CUB_300001_SM_10006detail10merge_sort30DeviceMergeSortBlockSortKernelINS2_10policy_hubIP10PolynomialE9Policy600ES6_PNS0_8NullTypeES6_SA_mN4cuda3std3__44lessIS5_EES5_S9_EEvbT0_T1_T2_T3_T4_PT6_PT7_T5_NS1_7vsmem_tE:
[----:B------:R-:W-:Y:S01]  /*0000*/  LDC R1, c[0x0][0x37c] ;  /* 0x0000df00ff017b82 */ /* 0x000fe20000000800 */
[----:B------:R-:W0:Y:S01]  /*0010*/  S2R R4, SR_CTAID.X ;  /* 0x0000000000047919 */ /* 0x000e220000002500 */
[----:B------:R-:W1:Y:S01]  /*0020*/  LDCU UR4, c[0x0][0x370] ;  /* 0x00006e00ff0477ac */ /* 0x000e620008000800 */
[----:B------:R-:W2:Y:S01]  /*0030*/  LDCU.64 UR8, c[0x0][0x358] ;  /* 0x00006b00ff0877ac */ /* 0x000ea20008000a00 */
[----:B-1----:R-:W-:-:S04]  /*0040*/  UIADD3 UR4, UP0, UPT, UR4, -0x1, URZ ;  /* 0xffffffff04047890 */ /* 0x002fc8000ff1e0ff */
[----:B------:R-:W-:-:S06]  /*0050*/  UIADD3.X UR5, UPT, UPT, URZ, -0x1, URZ, UP0, !UPT ;  /* 0xffffffffff057890 */ /* 0x000fcc00087fe4ff */
[----:B------:R-:W-:Y:S01]  /*0060*/  IMAD.U32 R0, RZ, RZ, UR5 ;  /* 0x00000005ff007e24 */ /* 0x000fe2000f8e00ff */
[C---:B0-----:R-:W-:Y:S01]  /*0070*/  ISETP.LT.U32.AND P0, PT, R4.reuse, UR4, PT ;  /* 0x0000000404007c0c */ /* 0x041fe2000bf01070 */
[----:B------:R-:W-:-:S03]  /*0080*/  IMAD.WIDE.U32 R4, R4, 0x100, RZ ;  /* 0x0000010004047825 */ /* 0x000fc600078e00ff */
[----:B------:R-:W-:-:S13]  /*0090*/  ISETP.GT.U32.AND.EX P0, PT, R0, RZ, PT, P0 ;  /* 0x000000ff0000720c */ /* 0x000fda0003f04100 */
[----:B--2---:R-:W-:Y:S05]  /*00a0*/  @!P0 BRA `(.L_x_29) ;  /* 0x0000000800588947 */ /* 0x004fea0003800000 */
[----:B------:R-:W0:Y:S01]  /*00b0*/  S2R R28, SR_TID.X ;  /* 0x00000000001c7919 */ /* 0x000e220000002100 */
[----:B------:R-:W1:Y:S01]  /*00c0*/  LDC.64 R6, c[0x0][0x388] ;  /* 0x0000e200ff067b82 */ /* 0x000e620000000a00 */
[----:B------:R-:W-:Y:S01]  /*00d0*/  ACQBULK ;  /* 0x000000000000782e */ /* 0x000fe20000000000 */
[----:B0-----:R-:W-:-:S05]  /*00e0*/  IADD3 R0, P0, PT, R4, R28, RZ ;  /* 0x0000001c04007210 */ /* 0x001fca0007f1e0ff */
[----:B------:R-:W-:Y:S02]  /*00f0*/  IMAD.X R2, RZ, RZ, R5, P0 ;  /* 0x000000ffff027224 */ /* 0x000fe400000e0605 */
[----:B-1----:R-:W-:-:S04]  /*0100*/  IMAD.WIDE.U32 R4, R0, 0x30, R6 ;  /* 0x0000003000047825 */ /* 0x002fc800078e0006 */
[----:B------:R-:W-:-:S04]  /*0110*/  IMAD R3, R2, 0x30, RZ ;  /* 0x0000003002037824 */ /* 0x000fc800078e02ff */
[----:B------:R-:W-:-:S05]  /*0120*/  IMAD.IADD R5, R5, 0x1, R3 ;  /* 0x0000000105057824 */ /* 0x000fca00078e0203 */
[----:B------:R-:W2:Y:S04]  /*0130*/  LDG.E.64 R24, desc[UR8][R4.64] ;  /* 0x0000000804187981 */ /* 0x000ea8000c1e1b00 */
[----:B------:R-:W2:Y:S04]  /*0140*/  LDG.E.64 R26, desc[UR8][R4.64+0x8] ;  /* 0x00000808041a7981 */ /* 0x000ea8000c1e1b00 */
[----:B------:R-:W3:Y:S04]  /*0150*/  LDG.E.64 R20, desc[UR8][R4.64+0x10] ;  /* 0x0000100804147981 */ /* 0x000ee8000c1e1b00 */
[----:B------:R-:W3:Y:S04]  /*0160*/  LDG.E.64 R22, desc[UR8][R4.64+0x18] ;  /* 0x0000180804167981 */ /* 0x000ee8000c1e1b00 */
[----:B------:R-:W4:Y:S04]  /*0170*/  LDG.E.64 R16, desc[UR8][R4.64+0x20] ;  /* 0x0000200804107981 */ /* 0x000f28000c1e1b00 */
[----:B------:R-:W4:Y:S01]  /*0180*/  LDG.E.64 R18, desc[UR8][R4.64+0x28] ;  /* 0x0000280804127981 */ /* 0x000f22000c1e1b00 */
[----:B------:R-:W-:-:S02]  /*0190*/  MOV R6, 0x400 ;  /* 0x0000040000067802 */ /* 0x000fc40000000f00 */
[----:B------:R-:W-:Y:S01]  /*01a0*/  LOP3.LUT R3, R28, 0x3e0, RZ, 0xc0, !PT ;  /* 0x000003e01c037812 */ /* 0x000fe200078ec0ff */
[----:B------:R-:W0:Y:S01]  /*01b0*/  S2R R29, SR_CgaCtaId ;  /* 0x00000000001d7919 */ /* 0x000e220000008800 */
[----:B------:R-:W1:Y:S01]  /*01c0*/  S2R R8, SR_LANEID ;  /* 0x0000000000087919 */ /* 0x000e620000000000 */
[----:B0-----:R-:W-:Y:S02]  /*01d0*/  LEA R29, R29, R6, 0x18 ;  /* 0x000000061d1d7211 */ /* 0x001fe400078ec0ff */
[----:B-1----:R-:W-:-:S04]  /*01e0*/  IMAD.IADD R3, R3, 0x1, R8 ;  /* 0x0000000103037824 */ /* 0x002fc800078e0208 */
[----:B------:R-:W-:-:S05]  /*01f0*/  IMAD R3, R3, 0x30, R29 ;  /* 0x0000003003037824 */ /* 0x000fca00078e021d */
[----:B--2---:R0:W-:Y:S04]  /*0200*/  STS.128 [R3], R24 ;  /* 0x0000001803007388 */ /* 0x0041e80000000c00 */
[----:B---3--:R0:W-:Y:S04]  /*0210*/  STS.128 [R3+0x10], R20 ;  /* 0x0000101403007388 */ /* 0x0081e80000000c00 */
[----:B----4-:R0:W-:Y:S01]  /*0220*/  STS.128 [R3+0x20], R16 ;  /* 0x0000201003007388 */ /* 0x0101e20000000c00 */
[----:B------:R-:W-:-:S03]  /*0230*/  NOP ;  /* 0x0000000000007918 */ /* 0x000fc60000000000 */
[----:B------:R0:W1:Y:S04]  /*0240*/  LDS.128 R4, [R3] ;  /* 0x0000000003047984 */ /* 0x0000680000000c00 */
[----:B------:R0:W2:Y:S04]  /*0250*/  LDS.128 R8, [R3+0x10] ;  /* 0x0000100003087984 */ /* 0x0000a80000000c00 */
[----:B------:R0:W3:Y:S01]  /*0260*/  LDS.128 R12, [R3+0x20] ;  /* 0x00002000030c7984 */ /* 0x0000e20000000c00 */
[----:B------:R-:W-:Y:S08]  /*0270*/  BAR.SYNC.DEFER_BLOCKING 0x0 ;  /* 0x0000000000007b1d */ /* 0x000ff00000010000 */
[----:B------:R-:W-:Y:S01]  /*0280*/  PREEXIT ;  /* 0x000000000000782d */ /* 0x000fe20000000000 */
[----:B------:R-:W-:-:S02]  /*0290*/  HFMA2 R30, -RZ, RZ, 0, 1.1920928955078125e-07 ;  /* 0x00000002ff1e7431 */ /* 0x000fc400000001ff */
[----:B0-----:R-:W-:-:S07]  /*02a0*/  IMAD R29, R28, 0x30, R29 ;  /* 0x000000301c1d7824 */ /* 0x001fce00078e021d */
.L_x_36:
[--C-:B------:R-:W-:Y:S01]  /*02b0*/  IMAD.MOV R17, RZ, RZ, -R30.reuse ;  /* 0x000000ffff117224 */ /* 0x100fe200078e0a1e */
[----:B------:R-:W-:Y:S01]  /*02c0*/  SHF.R.U32.HI R32, RZ, 0x1, R30 ;  /* 0x00000001ff207819 */ /* 0x000fe2000001161e */
[----:B--2---:R-:W0:Y:S01]  /*02d0*/  S2R R20, SR_CgaCtaId ;  /* 0x0000000000147919 */ /* 0x004e220000008800 */
[----:B------:R-:W-:Y:S01]  /*02e0*/  MOV R35, 0x400 ;  /* 0x0000040000237802 */ /* 0x000fe20000000f00 */
[----:B------:R-:W-:Y:S01]  /*02f0*/  BSSY.RECONVERGENT B0, `(.L_x_30) ;  /* 0x0000028000007945 */ /* 0x000fe20003800200 */
[----:B------:R-:W-:Y:S01]  /*0300*/  LOP3.LUT R16, R28, R17, RZ, 0xc0, !PT ;  /* 0x000000111c107212 */ /* 0x000fe200078ec0ff */
[----:B------:R-:W-:Y:S01]  /*0310*/  VIADD R17, R30, 0xffffffff ;  /* 0xffffffff1e117836 */ /* 0x000fe20000000000 */
[----:B------:R-:W-:Y:S02]  /*0320*/  BAR.SYNC.DEFER_BLOCKING 0x0 ;  /* 0x0000000000007b1d */ /* 0x000fe40000010000 */
[----:B------:R-:W-:Y:S02]  /*0330*/  VIMNMX.U32 R16, PT, PT, R16, 0x100, PT ;  /* 0x0000010010107848 */ /* 0x000fe40003fe0000 */
[----:B------:R-:W-:-:S02]  /*0340*/  LOP3.LUT R17, R17, R28, RZ, 0xc0, !PT ;  /* 0x0000001c11117212 */ /* 0x000fc400078ec0ff */
[-C--:B------:R-:W-:Y:S02]  /*0350*/  VIADDMNMX.U32 R31, R16, R32.reuse, 0x100, PT ;  /* 0x00000100101f7446 */ /* 0x080fe40003800020 */
[----:B------:R-:W-:Y:S02]  /*0360*/  VIMNMX.U32 R34, PT, PT, R17, 0x100, PT ;  /* 0x0000010011227848 */ /* 0x000fe40003fe0000 */
[C---:B------:R-:W-:Y:S02]  /*0370*/  VIADDMNMX.U32 R32, R31.reuse, R32, 0x100, PT ;  /* 0x000001001f207446 */ /* 0x040fe40003800020 */
[----:B------:R-:W-:-:S03]  /*0380*/  VIADDMNMX R18, R31, -R16, R34, PT ;  /* 0x800000101f127246 */ /* 0x000fc60003800122 */
[----:B------:R-:W-:-:S05]  /*0390*/  IMAD.IADD R17, R32, 0x1, -R31 ;  /* 0x0000000120117824 */ /* 0x000fca00078e0a1f */
[C---:B------:R-:W-:Y:S01]  /*03a0*/  ISETP.GE.AND P0, PT, R34.reuse, R17, PT ;  /* 0x000000112200720c */ /* 0x040fe20003f06270 */
[----:B------:R-:W-:Y:S01]  /*03b0*/  IMAD.IADD R17, R34, 0x1, -R17 ;  /* 0x0000000122117824 */ /* 0x000fe200078e0a11 */
[----:B-1----:R1:W-:Y:S04]  /*03c0*/  STS.128 [R29], R4 ;  /* 0x000000041d007388 */ /* 0x0023e80000000c00 */
[----:B------:R-:W-:Y:S01]  /*03d0*/  SEL R33, R17, RZ, P0 ;  /* 0x000000ff11217207 */ /* 0x000fe20000000000 */
[----:B--2---:R1:W-:Y:S01]  /*03e0*/  STS.128 [R29+0x10], R8 ;  /* 0x000010081d007388 */ /* 0x0043e20000000c00 */
[----:B0-----:R-:W-:Y:S02]  /*03f0*/  LEA R35, R20, R35, 0x18 ;  /* 0x0000002314237211 */ /* 0x001fe400078ec0ff */
[----:B------:R-:W-:Y:S01]  /*0400*/  ISETP.GE.AND P0, PT, R33, R18, PT ;  /* 0x000000122100720c */ /* 0x000fe20003f06270 */
[----:B---3--:R1:W-:Y:S01]  /*0410*/  STS.128 [R29+0x20], R12 ;  /* 0x0000200c1d007388 */ /* 0x0083e20000000c00 */
[----:B------:R-:W-:Y:S11]  /*0420*/  BAR.SYNC.DEFER_BLOCKING 0x0 ;  /* 0x0000000000007b1d */ /* 0x000ff60000010000 */
[----:B------:R-:W-:Y:S05]  /*0430*/  @P0 BRA `(.L_x_31) ;  /* 0x00000000004c0947 */ /* 0x000fea0003800000 */
[----:B-1----:R-:W0:Y:S01]  /*0440*/  S2R R5, SR_CgaCtaId ;  /* 0x0000000000057919 */ /* 0x002e220000008800 */
[----:B------:R-:W-:Y:S02]  /*0450*/  MOV R4, 0x400 ;  /* 0x0000040000047802 */ /* 0x000fe40000000f00 */
[----:B------:R-:W-:Y:S02]  /*0460*/  IADD3 R8, PT, PT, R34, R31, RZ ;  /* 0x0000001f22087210 */ /* 0x000fe40007ffe0ff */
[----:B0-----:R-:W-:-:S07]  /*0470*/  LEA R10, R5, R4, 0x18 ;  /* 0x00000004050a7211 */ /* 0x001fce00078ec0ff */
.L_x_32:
[----:B------:R-:W-:-:S05]  /*0480*/  IMAD.IADD R4, R18, 0x1, -R33 ;  /* 0x0000000112047824 */ /* 0x000fca00078e0a21 */
[----:B------:R-:W-:-:S04]  /*0490*/  LEA.HI R4, R4, R4, RZ, 0x1 ;  /* 0x0000000404047211 */ /* 0x000fc800078f08ff */
[----:B------:R-:W-:-:S04]  /*04a0*/  LEA.HI.SX32 R9, R4, R33, 0x1f ;  /* 0x0000002104097211 */ /* 0x000fc800078ffaff */
[----:B------:R-:W-:Y:S01]  /*04b0*/  LOP3.LUT R5, RZ, R9, RZ, 0x33, !PT ;  /* 0x00000009ff057212 */ /* 0x000fe200078e33ff */
[----:B------:R-:W-:-:S04]  /*04c0*/  IMAD.IADD R4, R16, 0x1, R9 ;  /* 0x0000000110047824 */ /* 0x000fc800078e0209 */
[----:B------:R-:W-:Y:S02]  /*04d0*/  IMAD.IADD R5, R8, 0x1, R5 ;  /* 0x0000000108057824 */ /* 0x000fe400078e0205 */
[--C-:B------:R-:W-:Y:S02]  /*04e0*/  IMAD R4, R4, 0x30, R10.reuse ;  /* 0x0000003004047824 */ /* 0x100fe400078e020a */
[----:B------:R-:W-:-:S04]  /*04f0*/  IMAD R6, R5, 0x30, R10 ;  /* 0x0000003005067824 */ /* 0x000fc800078e020a */
[----:B------:R-:W-:Y:S04]  /*0500*/  LDS.64 R4, [R4+0x28] ;  /* 0x0000280004047984 */ /* 0x000fe80000000a00 */
[----:B------:R-:W0:Y:S02]  /*0510*/  LDS.64 R6, [R6+0x28] ;  /* 0x0000280006067984 */ /* 0x000e240000000a00 */
[----:B0-----:R-:W-:-:S06]  /*0520*/  DSETP.GEU.AND P0, PT, R6, R4, PT ;  /* 0x000000040600722a */ /* 0x001fcc0003f0e000 */
[----:B------:R-:W-:-:S08]  /*0530*/  SEL R18, R18, R9, P0 ;  /* 0x0000000912127207 */ /* 0x000fd00000000000 */
[----:B------:R-:W-:-:S04]  /*0540*/  @P0 IADD3 R33, PT, PT, R9, 0x1, RZ ;  /* 0x0000000109210810 */ /* 0x000fc80007ffe0ff */
[----:B------:R-:W-:-:S13]  /*0550*/  ISETP.GE.AND P0, PT, R33, R18, PT ;  /* 0x000000122100720c */ /* 0x000fda0003f06270 */
[----:B------:R-:W-:Y:S05]  /*0560*/  @!P0 BRA `(.L_x_32) ;  /* 0xfffffffc00c48947 */ /* 0x000fea000383ffff */
.L_x_31:
[----:B------:R-:W-:Y:S05]  /*0570*/  BSYNC.RECONVERGENT B0 ;  /* 0x0000000000007941 */ /* 0x000fea0003800200 */
.L_x_30:
[----:B------:R-:W-:Y:S01]  /*0580*/  IMAD.IADD R36, R16, 0x1, R33 ;  /* 0x0000000110247824 */ /* 0x000fe200078e0221 */
[----:B------:R-:W-:Y:S01]  /*0590*/  IADD3 R33, PT, PT, -R33, R31, R34 ;  /* 0x0000001f21217210 */ /* 0x000fe20007ffe122 */
[----:B------:R-:W-:Y:S02]  /*05a0*/  BSSY.RECONVERGENT B0, `(.L_x_33) ;  /* 0x000001a000007945 */ /* 0x000fe40003800200 */
[----:B-1----:R-:W-:Y:S01]  /*05b0*/  IMAD R4, R36, 0x30, R35 ;  /* 0x0000003024047824 */ /* 0x002fe200078e0223 */
[----:B------:R-:W-:-:S04]  /*05c0*/  ISETP.GE.AND P0, PT, R33, R32, PT ;  /* 0x000000202100720c */ /* 0x000fc80003f06270 */
[----:B------:R0:W1:Y:S04]  /*05d0*/  LDS.128 R16, [R4] ;  /* 0x0000000004107984 */ /* 0x0000680000000c00 */
[----:B------:R0:W2:Y:S04]  /*05e0*/  LDS.128 R20, [R4+0x10] ;  /* 0x0000100004147984 */ /* 0x0000a80000000c00 */
[----:B------:R0:W3:Y:S01]  /*05f0*/  LDS.128 R24, [R4+0x20] ;  /* 0x0000200004187984 */ /* 0x0000e20000000c00 */
[----:B------:R-:W-:Y:S05]  /*0600*/  @P0 BRA `(.L_x_34) ;  /* 0x00000000001c0947 */ /* 0x000fea0003800000 */
[----:B------:R-:W-:-:S05]  /*0610*/  IMAD R35, R33, 0x30, R35 ;  /* 0x0000003021237824 */ /* 0x000fca00078e0223 */
[----:B------:R-:W3:Y:S04]  /*0620*/  LDS.128 R12, [R35+0x20] ;  /* 0x00002000230c7984 */ /* 0x000ee80000000c00 */
[----:B------:R4:W1:Y:S04]  /*0630*/  LDS.128 R8, [R35+0x10] ;  /* 0x0000100023087984 */ /* 0x0008680000000c00 */
[----:B0-----:R4:W0:Y:S01]  /*0640*/  LDS.128 R4, [R35] ;  /* 0x0000000023047984 */ /* 0x0018220000000c00 */
[----:B---3--:R-:W-:-:S06]  /*0650*/  DSETP.GEU.AND P0, PT, R14, R26, PT ;  /* 0x0000001a0e00722a */ /* 0x008fcc0003f0e000 */
[----:B------:R-:W-:-:S13]  /*0660*/  ISETP.GE.OR P0, PT, R36, R31, !P0 ;  /* 0x0000001f2400720c */ /* 0x000fda0004706670 */
[----:B01--4-:R-:W-:Y:S05]  /*0670*/  @P0 BRA `(.L_x_35) ;  /* 0x0000000000300947 */ /* 0x013fea0003800000 */
.L_x_34:
[----:B01----:R-:W-:Y:S01]  /*0680*/  IMAD.MOV.U32 R4, RZ, RZ, R16 ;  /* 0x000000ffff047224 */ /* 0x003fe200078e0010 */
[----:B------:R-:W-:Y:S01]  /*0690*/  MOV R6, R18 ;  /* 0x0000001200067202 */ /* 0x000fe20000000f00 */
[----:B------:R-:W-:Y:S01]  /*06a0*/  IMAD.MOV.U32 R5, RZ, RZ, R17 ;  /* 0x000000ffff057224 */ /* 0x000fe200078e0011 */
[----:B--2---:R-:W-:Y:S01]  /*06b0*/  MOV R10, R22 ;  /* 0x00000016000a7202 */ /* 0x004fe20000000f00 */
[----:B------:R-:W-:Y:S01]  /*06c0*/  IMAD.MOV.U32 R7, RZ, RZ, R19 ;  /* 0x000000ffff077224 */ /* 0x000fe200078e0013 */
[----:B---3--:R-:W-:Y:S01]  /*06d0*/  MOV R14, R26 ;  /* 0x0000001a000e7202 */ /* 0x008fe20000000f00 */
[----:B------:R-:W-:Y:S02]  /*06e0*/  IMAD.MOV.U32 R8, RZ, RZ, R20 ;  /* 0x000000ffff087224 */ /* 0x000fe400078e0014 */
[----:B------:R-:W-:Y:S02]  /*06f0*/  IMAD.MOV.U32 R9, RZ, RZ, R21 ;  /* 0x000000ffff097224 */ /* 0x000fe400078e0015 */
[----:B------:R-:W-:-:S02]  /*0700*/  IMAD.MOV.U32 R11, RZ, RZ, R23 ;  /* 0x000000ffff0b7224 */ /* 0x000fc400078e0017 */
[----:B------:R-:W-:Y:S02]  /*0710*/  IMAD.MOV.U32 R12, RZ, RZ, R24 ;  /* 0x000000ffff0c7224 */ /* 0x000fe400078e0018 */
[----:B------:R-:W-:Y:S02]  /*0720*/  IMAD.MOV.U32 R13, RZ, RZ, R25 ;  /* 0x000000ffff0d7224 */ /* 0x000fe400078e0019 */
[----:B------:R-:W-:-:S07]  /*0730*/  IMAD.MOV.U32 R15, RZ, RZ, R27 ;  /* 0x000000ffff0f7224 */ /* 0x000fce00078e001b */
.L_x_35:
[----:B------:R-:W-:Y:S05]  /*0740*/  BSYNC.RECONVERGENT B0 ;  /* 0x0000000000007941 */ /* 0x000fea0003800200 */
.L_x_33:
[C---:B------:R-:W-:Y:S01]  /*0750*/  ISETP.GE.U32.AND P0, PT, R30.reuse, 0x81, PT ;  /* 0x000000811e00780c */ /* 0x040fe20003f06070 */
[----:B------:R-:W-:-:S12]  /*0760*/  IMAD.SHL.U32 R30, R30, 0x2, RZ ;  /* 0x000000021e1e7824 */ /* 0x000fd800078e00ff */
[----:B------:R-:W-:Y:S05]  /*0770*/  @!P0 BRA `(.L_x_36) ;  /* 0xfffffff800cc8947 */ /* 0x000fea000383ffff */
[----:B------:R-:W0:Y:S02]  /*0780*/  LDCU.U8 UR4, c[0x0][0x380] ;  /* 0x00007000ff0477ac */ /* 0x000e240008000000 */
[----:B0-----:R-:W-:-:S04]  /*0790*/  UPRMT UR4, UR4, 0x8880, URZ ;  /* 0x0000888004047896 */ /* 0x001fc800080000ff */
[----:B------:R-:W-:Y:S01]  /*07a0*/  UISETP.NE.AND UP0, UPT, UR4, URZ, UPT ;  /* 0x000000ff0400728c */ /* 0x000fe2000bf05270 */
[----:B------:R-:W-:Y:S08]  /*07b0*/  BAR.SYNC.DEFER_BLOCKING 0x0 ;  /* 0x0000000000007b1d */ /* 0x000ff00000010000 */
[----:B------:R-:W-:Y:S05]  /*07c0*/  BRA.U !UP0, `(.L_x_37) ;  /* 0x0000000108487547 */ /* 0x000fea000b800000 */
[----:B------:R-:W-:Y:S01]  /*07d0*/  STS.128 [R3], R4 ;  /* 0x0000000403007388 */ /* 0x000fe20000000c00 */
[----:B------:R-:W0:Y:S01]  /*07e0*/  LDC.64 R28, c[0x0][0x398] ;  /* 0x0000e600ff1c7b82 */ /* 0x000e220000000a00 */
[----:B------:R-:W-:Y:S02]  /*07f0*/  IMAD R31, R2, 0x30, RZ ;  /* 0x00000030021f7824 */ /* 0x000fe400078e02ff */
[----:B------:R-:W-:Y:S04]  /*0800*/  STS.128 [R3+0x10], R8 ;  /* 0x0000100803007388 */ /* 0x000fe80000000c00 */
[----:B------:R-:W-:Y:S01]  /*0810*/  STS.128 [R3+0x20], R12 ;  /* 0x0000200c03007388 */ /* 0x000fe20000000c00 */
[----:B------:R-:W-:-:S03]  /*0820*/  NOP ;  /* 0x0000000000007918 */ /* 0x000fc60000000000 */
[----:B--2---:R-:W1:Y:S04]  /*0830*/  LDS.128 R20, [R3] ;  /* 0x0000000003147984 */ /* 0x004e680000000c00 */
[----:B------:R-:W2:Y:S04]  /*0840*/  LDS.128 R16, [R3+0x10] ;  /* 0x0000100003107984 */ /* 0x000ea80000000c00 */
[----:B------:R-:W3:Y:S01]  /*0850*/  LDS.128 R24, [R3+0x20] ;  /* 0x0000200003187984 */ /* 0x000ee20000000c00 */
[----:B0-----:R-:W-:-:S04]  /*0860*/  IMAD.WIDE.U32 R28, R0, 0x30, R28 ;  /* 0x00000030001c7825 */ /* 0x001fc800078e001c */
[----:B------:R-:W-:-:S05]  /*0870*/  IMAD.IADD R29, R31, 0x1, R29 ;  /* 0x000000011f1d7824 */ /* 0x000fca00078e021d */
[----:B-1----:R-:W-:Y:S04]  /*0880*/  STG.E.64 desc[UR8][R28.64], R20 ;  /* 0x000000141c007986 */ /* 0x002fe8000c101b08 */
[----:B------:R-:W-:Y:S04]  /*0890*/  STG.E.64 desc[UR8][R28.64+0x8], R22 ;  /* 0x000008161c007986 */ /* 0x000fe8000c101b08 */
[----:B--2---:R-:W-:Y:S04]  /*08a0*/  STG.E.64 desc[UR8][R28.64+0x10], R16 ;  /* 0x000010101c007986 */ /* 0x004fe8000c101b08 */
[----:B------:R-:W-:Y:S04]  /*08b0*/  STG.E.64 desc[UR8][R28.64+0x18], R18 ;  /* 0x000018121c007986 */ /* 0x000fe8000c101b08 */
[----:B---3--:R-:W-:Y:S04]  /*08c0*/  STG.E.64 desc[UR8][R28.64+0x20], R24 ;  /* 0x000020181c007986 */ /* 0x008fe8000c101b08 */
[----:B------:R-:W-:Y:S01]  /*08d0*/  STG.E.64 desc[UR8][R28.64+0x28], R26 ;  /* 0x0000281a1c007986 */ /* 0x000fe2000c101b08 */
[----:B------:R-:W-:Y:S05]  /*08e0*/  EXIT ;  /* 0x000000000000794d */ /* 0x000fea0003800000 */
.L_x_37:
        /* <DEDUP_REMOVED lines=9> */
[----:B0-----:R-:W-:-:S05]  /*0980*/  IMAD.WIDE.U32 R28, R0, 0x30, R28 ;  /* 0x00000030001c7825 */ /* 0x001fca00078e001c */
[----:B------:R-:W-:-:S05]  /*0990*/  IADD3 R29, PT, PT, R31, R29, RZ ;  /* 0x0000001d1f1d7210 */ /* 0x000fca0007ffe0ff */
[----:B-1----:R-:W-:Y:S04]  /*09a0*/  STG.E.64 desc[UR8][R28.64], R20 ;  /* 0x000000141c007986 */ /* 0x002fe8000c101b08 */
[----:B------:R-:W-:Y:S04]  /*09b0*/  STG.E.64 desc[UR8][R28.64+0x8], R22 ;  /* 0x000008161c007986 */ /* 0x000fe8000c101b08 */
[----:B--2---:R-:W-:Y:S04]  /*09c0*/  STG.E.64 desc[UR8][R28.64+0x10], R16 ;  /* 0x000010101c007986 */ /* 0x004fe8000c101b08 */
[----:B------:R-:W-:Y:S04]  /*09d0*/  STG.E.64 desc[UR8][R28.64+0x18], R18 ;  /* 0x000018121c007986 */ /* 0x000fe8000c101b08 */
[----:B---3--:R-:W-:Y:S04]  /*09e0*/  STG.E.64 desc[UR8][R28.64+0x20], R24 ;  /* 0x000020181c007986 */ /* 0x008fe8000c101b08 */
[----:B------:R-:W-:Y:S01]  /*09f0*/  STG.E.64 desc[UR8][R28.64+0x28], R26 ;  /* 0x0000281a1c007986 */ /* 0x000fe2000c101b08 */
[----:B------:R-:W-:Y:S05]  /*0a00*/  EXIT ;  /* 0x000000000000794d */ /* 0x000fea0003800000 */
.L_x_29:
[----:B------:R-:W0:Y:S01]  /*0a10*/  LDC.64 R6, c[0x0][0x388] ;  /* 0x0000e200ff067b82 */ /* 0x000e220000000a00 */
[----:B------:R-:W-:Y:S01]  /*0a20*/  IMAD R3, R5, 0x30, RZ ;  /* 0x0000003005037824 */ /* 0x000fe200078e02ff */
[----:B------:R-:W-:Y:S01]  /*0a30*/  ACQBULK ;  /* 0x000000000000782e */ /* 0x000fe20000000000 */
[----:B------:R-:W1:Y:S05]  /*0a40*/  S2R R2, SR_TID.X ;  /* 0x0000000000027919 */ /* 0x000e6a0000002100 */
[----:B------:R-:W2:Y:S01]  /*0a50*/  LDC R0, c[0x0][0x3a8] ;  /* 0x0000ea00ff007b82 */ /* 0x000ea20000000800 */
[----:B0-----:R-:W-:-:S04]  /*0a60*/  IMAD.WIDE.U32 R6, R4, 0x30, R6 ;  /* 0x0000003004067825 */ /* 0x001fc800078e0006 */
[----:B------:R-:W-:-:S05]  /*0a70*/  IMAD.IADD R7, R7, 0x1, R3 ;  /* 0x0000000107077824 */ /* 0x000fca00078e0203 */
[----:B------:R-:W3:Y:S04]  /*0a80*/  LDG.E.64 R20, desc[UR8][R6.64] ;  /* 0x0000000806147981 */ /* 0x000ee8000c1e1b00 */
[----:B------:R-:W4:Y:S04]  /*0a90*/  LDG.E.64 R22, desc[UR8][R6.64+0x8] ;  /* 0x0000080806167981 */ /* 0x000f28000c1e1b00 */
[----:B------:R-:W5:Y:S04]  /*0aa0*/  LDG.E.64 R16, desc[UR8][R6.64+0x10] ;  /* 0x0000100806107981 */ /* 0x000f68000c1e1b00 */
[----:B------:R-:W5:Y:S04]  /*0ab0*/  LDG.E.64 R18, desc[UR8][R6.64+0x18] ;  /* 0x0000180806127981 */ /* 0x000f68000c1e1b00 */
[----:B------:R-:W5:Y:S04]  /*0ac0*/  LDG.E.64 R24, desc[UR8][R6.64+0x20] ;  /* 0x0000200806187981 */ /* 0x000f68000c1e1b00 */
[----:B------:R0:W5:Y:S01]  /*0ad0*/  LDG.E.64 R26, desc[UR8][R6.64+0x28] ;  /* 0x00002808061a7981 */ /* 0x000162000c1e1b00 */
[----:B------:R-:W-:-:S05]  /*0ae0*/  IMAD.MOV R31, RZ, RZ, -R4 ;  /* 0x000000ffff1f7224 */ /* 0x000fca00078e0a04 */
[----:B--2---:R-:W-:-:S04]  /*0af0*/  VIADDMNMX R31, R31, R0, 0x100, PT ;  /* 0x000001001f1f7446 */ /* 0x004fc80003800100 */
[----:B-1----:R-:W-:-:S13]  /*0b00*/  ISETP.GE.AND P0, PT, R2, R31, PT ;  /* 0x0000001f0200720c */ /* 0x002fda0003f06270 */
[----:B------:R-:W-:-:S05]  /*0b10*/  @!P0 IMAD R5, R2, 0x30, RZ ;  /* 0x0000003002058824 */ /* 0x000fca00078e02ff */
[----:B------:R-:W-:-:S05]  /*0b20*/  @!P0 IADD3 R4, P1, PT, R5, R6, RZ ;  /* 0x0000000605048210 */ /* 0x000fca0007f3e0ff */
[----:B------:R-:W-:-:S05]  /*0b30*/  @!P0 IMAD.X R5, RZ, RZ, R7, P1 ;  /* 0x000000ffff058224 */ /* 0x000fca00008e0607 */
[----:B---3--:R-:W2:Y:S04]  /*0b40*/  @!P0 LDG.E.64 R20, desc[UR8][R4.64] ;  /* 0x0000000804148981 */ /* 0x008ea8000c1e1b00 */
[----:B----4-:R-:W2:Y:S04]  /*0b50*/  @!P0 LDG.E.64 R22, desc[UR8][R4.64+0x8] ;  /* 0x0000080804168981 */ /* 0x010ea8000c1e1b00 */
[----:B-----5:R-:W3:Y:S04]  /*0b60*/  @!P0 LDG.E.64 R16, desc[UR8][R4.64+0x10] ;  /* 0x0000100804108981 */ /* 0x020ee8000c1e1b00 */
[----:B------:R-:W3:Y:S04]  /*0b70*/  @!P0 LDG.E.64 R18, desc[UR8][R4.64+0x18] ;  /* 0x0000180804128981 */ /* 0x000ee8000c1e1b00 */
[----:B------:R-:W4:Y:S04]  /*0b80*/  @!P0 LDG.E.64 R24, desc[UR8][R4.64+0x20] ;  /* 0x0000200804188981 */ /* 0x000f28000c1e1b00 */
[----:B------:R-:W4:Y:S01]  /*0b90*/  @!P0 LDG.E.64 R26, desc[UR8][R4.64+0x28] ;  /* 0x00002808041a8981 */ /* 0x000f22000c1e1b00 */
[----:B0-----:R-:W-:-:S02]  /*0ba0*/  MOV R6, 0x400 ;  /* 0x0000040000067802 */ /* 0x001fc40000000f00 */
[----:B------:R-:W-:Y:S01]  /*0bb0*/  LOP3.LUT R0, R2, 0x3e0, RZ, 0xc0, !PT ;  /* 0x000003e002007812 */ /* 0x000fe200078ec0ff */
[----:B------:R-:W0:Y:S01]  /*0bc0*/  S2R R9, SR_CgaCtaId ;  /* 0x0000000000097919 */ /* 0x000e220000008800 */
[----:B------:R-:W1:Y:S01]  /*0bd0*/  S2R R7, SR_LANEID ;  /* 0x0000000000077919 */ /* 0x000e620000000000 */
[----:B0-----:R-:W-:Y:S02]  /*0be0*/  LEA R33, R9, R6, 0x18 ;  /* 0x0000000609217211 */ /* 0x001fe400078ec0ff */
[----:B-1----:R-:W-:-:S05]  /*0bf0*/  IADD3 R0, PT, PT, R0, R7, RZ ;  /* 0x0000000700007210 */ /* 0x002fca0007ffe0ff */
        /* <DEDUP_REMOVED lines=10> */
[----:B------:R-:W-:Y:S01]  /*0ca0*/  IMAD R33, R2, 0x30, R33 ;  /* 0x0000003002217824 */ /* 0x000fe200078e0221 */
[----:B0-----:R-:W-:-:S06]  /*0cb0*/  UMOV UR4, 0x2 ;  /* 0x0000000200047882 */ /* 0x001fcc0000000000 */
.L_x_44:
[----:B------:R-:W-:Y:S01]  /*0cc0*/  UIADD3 UR5, UPT, UPT, -UR4, URZ, URZ ;  /* 0x000000ff04057290 */ /* 0x000fe2000fffe1ff */
[----:B------:R-:W0:Y:S01]  /*0cd0*/  S2R R19, SR_CgaCtaId ;  /* 0x0000000000137919 */ /* 0x000e220000008800 */
[----:B------:R-:W-:Y:S01]  /*0ce0*/  UIADD3 UR6, UPT, UPT, UR4, -0x1, URZ ;  /* 0xffffffff04067890 */ /* 0x000fe2000fffe0ff */
[----:B------:R-:W-:Y:S01]  /*0cf0*/  BSSY.RECONVERGENT B0, `(.L_x_38) ;  /* 0x0000029000007945 */ /* 0x000fe20003800200 */
[----:B------:R-:W-:Y:S02]  /*0d00*/  BAR.SYNC.DEFER_BLOCKING 0x0 ;  /* 0x0000000000007b1d */ /* 0x000fe40000010000 */
[C---:B------:R-:W-:Y:S01]  /*0d10*/  LOP3.LUT R16, R2.reuse, UR5, RZ, 0xc0, !PT ;  /* 0x0000000502107c12 */ /* 0x040fe2000f8ec0ff */
[----:B------:R-:W-:Y:S01]  /*0d20*/  USHF.R.U32.HI UR5, URZ, 0x1, UR4 ;  /* 0x00000001ff057899 */ /* 0x000fe20008011604 */
[----:B------:R-:W-:Y:S02]  /*0d30*/  LOP3.LUT R0, R2, UR6, RZ, 0xc0, !PT ;  /* 0x0000000602007c12 */ /* 0x000fe4000f8ec0ff */
[----:B------:R-:W-:-:S02]  /*0d40*/  VIMNMX R16, PT, PT, R31, R16, PT ;  /* 0x000000101f107248 */ /* 0x000fc40003fe0100 */
[----:B------:R-:W-:Y:S02]  /*0d50*/  VIMNMX R37, PT, PT, R31, R0, PT ;  /* 0x000000001f257248 */ /* 0x000fe40003fe0100 */
[----:B------:R-:W-:-:S04]  /*0d60*/  VIADDMNMX R28, R16, UR5, R31, PT ;  /* 0x00000005101c7c46 */ /* 0x000fc8000b80011f */
[C---:B------:R-:W-:Y:S02]  /*0d70*/  VIADDMNMX R35, R28.reuse, UR5, R31, PT ;  /* 0x000000051c237c46 */ /* 0x040fe4000b80011f */
[----:B------:R-:W-:-:S03]  /*0d80*/  VIADDMNMX R17, R28, -R16, R37, PT ;  /* 0x800000101c117246 */ /* 0x000fc60003800125 */
[----:B------:R-:W-:-:S05]  /*0d90*/  IMAD.IADD R0, R35, 0x1, -R28 ;  /* 0x0000000123007824 */ /* 0x000fca00078e0a1c */
[C---:B------:R-:W-:Y:S01]  /*0da0*/  ISETP.GE.AND P0, PT, R37.reuse, R0, PT ;  /* 0x000000002500720c */ /* 0x040fe20003f06270 */
[----:B------:R-:W-:Y:S01]  /*0db0*/  IMAD.IADD R0, R37, 0x1, -R0 ;  /* 0x0000000125007824 */ /* 0x000fe200078e0a00 */
[----:B-1----:R1:W-:Y:S04]  /*0dc0*/  STS.128 [R33], R4 ;  /* 0x0000000421007388 */ /* 0x0023e80000000c00 */
[----:B------:R-:W-:Y:S01]  /*0dd0*/  SEL R30, R0, RZ, P0 ;  /* 0x000000ff001e7207 */ /* 0x000fe20000000000 */
[----:B--2---:R1:W-:Y:S01]  /*0de0*/  STS.128 [R33+0x10], R8 ;  /* 0x0000100821007388 */ /* 0x0043e20000000c00 */
[----:B------:R-:W-:Y:S02]  /*0df0*/  MOV R0, 0x400 ;  /* 0x0000040000007802 */ /* 0x000fe40000000f00 */
[----:B------:R-:W-:Y:S01]  /*0e00*/  ISETP.GE.AND P0, PT, R30, R17, PT ;  /* 0x000000111e00720c */ /* 0x000fe20003f06270 */
[----:B---3--:R1:W-:Y:S01]  /*0e10*/  STS.128 [R33+0x20], R12 ;  /* 0x0000200c21007388 */ /* 0x0083e20000000c00 */
[----:B0-----:R-:W-:Y:S01]  /*0e20*/  LEA R0, R19, R0, 0x18 ;  /* 0x0000000013007211 */ /* 0x001fe200078ec0ff */
[----:B------:R-:W-:Y:S10]  /*0e30*/  BAR.SYNC.DEFER_BLOCKING 0x0 ;  /* 0x0000000000007b1d */ /* 0x000ff40000010000 */
[----:B------:R-:W-:Y:S05]  /*0e40*/  @P0 BRA `(.L_x_39) ;  /* 0x00000000004c0947 */ /* 0x000fea0003800000 */
[----:B-1----:R-:W0:Y:S01]  /*0e50*/  S2R R5, SR_CgaCtaId ;  /* 0x0000000000057919 */ /* 0x002e220000008800 */
[----:B------:R-:W-:Y:S01]  /*0e60*/  MOV R4, 0x400 ;  /* 0x0000040000047802 */ /* 0x000fe20000000f00 */
[----:B------:R-:W-:-:S03]  /*0e70*/  IMAD.IADD R10, R37, 0x1, R28 ;  /* 0x00000001250a7824 */ /* 0x000fc600078e021c */
[----:B0-----:R-:W-:-:S07]  /*0e80*/  LEA R9, R5, R4, 0x18 ;  /* 0x0000000405097211 */ /* 0x001fce00078ec0ff */
.L_x_40:
[----:B------:R-:W-:-:S04]  /*0e90*/  IADD3 R4, PT, PT, R17, -R30, RZ ;  /* 0x8000001e11047210 */ /* 0x000fc80007ffe0ff */
        /* <DEDUP_REMOVED lines=11> */
[----:B------:R-:W-:-:S05]  /*0f50*/  @P0 VIADD R30, R8, 0x1 ;  /* 0x00000001081e0836 */ /* 0x000fca0000000000 */
[----:B------:R-:W-:-:S13]  /*0f60*/  ISETP.GE.AND P0, PT, R30, R17, PT ;  /* 0x000000111e00720c */ /* 0x000fda0003f06270 */
[----:B------:R-:W-:Y:S05]  /*0f70*/  @!P0 BRA `(.L_x_40) ;  /* 0xfffffffc00c48947 */ /* 0x000fea000383ffff */
.L_x_39:
[----:B------:R-:W-:Y:S05]  /*0f80*/  BSYNC.RECONVERGENT B0 ;  /* 0x0000000000007941 */ /* 0x000fea0003800200 */
.L_x_38:
[----:B------:R-:W-:Y:S01]  /*0f90*/  IADD3 R32, PT, PT, R16, R30, RZ ;  /* 0x0000001e10207210 */ /* 0x000fe20007ffe0ff */
[----:B------:R-:W-:Y:S01]  /*0fa0*/  BSSY.RECONVERGENT B0, `(.L_x_41) ;  /* 0x000001b000007945 */ /* 0x000fe20003800200 */
[----:B------:R-:W-:-:S03]  /*0fb0*/  IADD3 R30, PT, PT, -R30, R28, R37 ;  /* 0x0000001c1e1e7210 */ /* 0x000fc60007ffe125 */
        /* <DEDUP_REMOVED lines=13> */
.L_x_42:
        /* <DEDUP_REMOVED lines=12> */
.L_x_43:
[----:B------:R-:W-:Y:S05]  /*1150*/  BSYNC.RECONVERGENT B0 ;  /* 0x0000000000007941 */ /* 0x000fea0003800200 */
.L_x_41:
[----:B------:R-:W-:Y:S02]  /*1160*/  UISETP.GE.U32.AND UP0, UPT, UR4, 0x81, UPT ;  /* 0x000000810400788c */ /* 0x000fe4000bf06070 */
[----:B------:R-:W-:-:S07]  /*1170*/  USHF.L.U32 UR5, UR4, 0x1, URZ ;  /* 0x0000000104057899 */ /* 0x000fce00080006ff */
[----:B------:R-:W-:Y:S01]  /*1180*/  UMOV UR4, UR5 ;  /* 0x0000000500047c82 */ /* 0x000fe20008000000 */
[----:B------:R-:W-:Y:S05]  /*1190*/  BRA.U !UP0, `(.L_x_44) ;  /* 0xfffffff908c87547 */ /* 0x000fea000b83ffff */
[----:B------:R-:W0:Y:S01]  /*11a0*/  LDCU.U8 UR4, c[0x0][0x380] ;  /* 0x00007000ff0477ac */ /* 0x000e220008000000 */
[----:B------:R-:W1:Y:S01]  /*11b0*/  S2R R17, SR_CTAID.X ;  /* 0x0000000000117919 */ /* 0x000e620000002500 */
[----:B0-----:R-:W-:-:S04]  /*11c0*/  UPRMT UR4, UR4, 0x8880, URZ ;  /* 0x0000888004047896 */ /* 0x001fc800080000ff */
[----:B------:R-:W-:Y:S01]  /*11d0*/  UISETP.NE.AND UP0, UPT, UR4, URZ, UPT ;  /* 0x000000ff0400728c */ /* 0x000fe2000bf05270 */
[----:B------:R-:W-:Y:S08]  /*11e0*/  BAR.SYNC.DEFER_BLOCKING 0x0 ;  /* 0x0000000000007b1d */ /* 0x000ff00000010000 */
[----:B------:R-:W-:Y:S05]  /*11f0*/  BRA.U !UP0, `(.L_x_45) ;  /* 0x00000001086c7547 */ /* 0x000fea000b800000 */
[----:B------:R-:W-:Y:S01]  /*1200*/  ISETP.NE.AND P0, PT, R2, RZ, PT ;  /* 0x000000ff0200720c */ /* 0x000fe20003f05270 */
[----:B------:R1:W-:Y:S01]  /*1210*/  STS.128 [R29], R4 ;  /* 0x000000041d007388 */ /* 0x0003e20000000c00 */
[----:B------:R-:W0:Y:S01]  /*1220*/  LDC.64 R18, c[0x0][0x398] ;  /* 0x0000e600ff127b82 */ /* 0x000e220000000a00 */
[----:B------:R-:W-:Y:S02]  /*1230*/  IMAD.MOV.U32 R3, RZ, RZ, RZ ;  /* 0x000000ffff037224 */ /* 0x000fe400078e00ff */
[----:B------:R-:W-:Y:S04]  /*1240*/  STS.128 [R29+0x10], R8 ;  /* 0x000010081d007388 */ /* 0x000fe80000000c00 */
[----:B------:R-:W-:Y:S01]  /*1250*/  STS.128 [R29+0x20], R12 ;  /* 0x0000200c1d007388 */ /* 0x000fe20000000c00 */
[----:B------:R-:W-:-:S03]  /*1260*/  NOP ;  /* 0x0000000000007918 */ /* 0x000fc60000000000 */
[----:B--2---:R-:W-:Y:S01]  /*1270*/  LDS.128 R20, [R29] ;  /* 0x000000001d147984 */ /* 0x004fe20000000c00 */
[----:B-1----:R-:W-:-:S03]  /*1280*/  IMAD.WIDE.U32 R4, R17, 0x100, R2 ;  /* 0x0000010011047825 */ /* 0x002fc600078e0002 */
[----:B------:R-:W-:Y:S01]  /*1290*/  LDS.128 R24, [R29+0x10] ;  /* 0x000010001d187984 */ /* 0x000fe20000000c00 */
[----:B------:R-:W-:-:S03]  /*12a0*/  IMAD R3, R5, 0x30, RZ ;  /* 0x0000003005037824 */ /* 0x000fc600078e02ff */
[----:B------:R-:W-:Y:S01]  /*12b0*/  LDS.128 R32, [R29+0x20] ;  /* 0x000020001d207984 */ /* 0x000fe20000000c00 */
[----:B0-----:R-:W-:-:S03]  /*12c0*/  IMAD.WIDE.U32 R4, R4, 0x30, R18 ;  /* 0x0000003004047825 */ /* 0x001fc600078e0012 */
[----:B------:R-:W-:Y:S01]  /*12d0*/  @!P0 STS [R0+0x3000], R31 ;  /* 0x0030001f00008388 */ /* 0x000fe20000000800 */
[----:B------:R-:W-:Y:S01]  /*12e0*/  IMAD.IADD R3, R5, 0x1, R3 ;  /* 0x0000000105037824 */ /* 0x000fe200078e0203 */
[----:B------:R-:W-:Y:S06]  /*12f0*/  BAR.SYNC.DEFER_BLOCKING 0x0 ;  /* 0x0000000000007b1d */ /* 0x000fec0000010000 */
[----:B------:R-:W0:Y:S02]  /*1300*/  LDS R37, [R0+0x3000] ;  /* 0x0030000000257984 */ /* 0x000e240000000800 */
[----:B0-----:R-:W-:Y:S01]  /*1310*/  ISETP.GE.AND P0, PT, R2, R37, PT ;  /* 0x000000250200720c */ /* 0x001fe20003f06270 */
[----:B------:R-:W-:-:S12]  /*1320*/  IMAD.MOV.U32 R2, RZ, RZ, R4 ;  /* 0x000000ffff027224 */ /* 0x000fd800078e0004 */
        /* <DEDUP_REMOVED lines=8> */
.L_x_45:
[----:B------:R-:W-:Y:S01]  /*13b0*/  ISETP.NE.AND P0, PT, R2, RZ, PT ;  /* 0x000000ff0200720c */ /* 0x000fe20003f05270 */
[----:B------:R1:W-:Y:S01]  /*13c0*/  STS.128 [R29], R4 ;  /* 0x000000041d007388 */ /* 0x0003e20000000c00 */
[----:B------:R-:W0:Y:S01]  /*13d0*/  LDC.64 R18, c[0x0][0x3b0] ;  /* 0x0000ec00ff127b82 */ /* 0x000e220000000a00 */
[----:B------:R-:W-:Y:S02]  /*13e0*/  HFMA2 R3, -RZ, RZ, 0, 0 ;  /* 0x00000000ff037431 */ /* 0x000fe400000001ff */
[----:B------:R-:W-:Y:S04]  /*13f0*/  STS.128 [R29+0x10], R8 ;  /* 0x000010081d007388 */ /* 0x000fe80000000c00 */
[----:B------:R-:W-:Y:S01]  /*1400*/  STS.128 [R29+0x20], R12 ;  /* 0x0000200c1d007388 */ /* 0x000fe20000000c00 */
[----:B------:R-:W-:-:S03]  /*1410*/  NOP ;  /* 0x0000000000007918 */ /* 0x000fc60000000000 */
[----:B------:R-:W-:Y:S01]  /*1420*/  LDS.128 R24, [R29] ;  /* 0x000000001d187984 */ /* 0x000fe20000000c00 */
[----:B-1----:R-:W-:-:S03]  /*1430*/  IMAD.WIDE.U32 R4, R17, 0x100, R2 ;  /* 0x0000010011047825 */ /* 0x002fc600078e0002 */
[----:B--2---:R-:W-:Y:S01]  /*1440*/  LDS.128 R20, [R29+0x10] ;  /* 0x000010001d147984 */ /* 0x004fe20000000c00 */
        /* <DEDUP_REMOVED lines=17> */
.L_x_46:
        /* <DEDUP_REMOVED lines=10> */
.L_x_157:


//--------------------- .text._ZN3cub18CUB_300001_SM_10006detail10merge_sort26DeviceMergeSortMergeKernelINS2_10policy_hubIP10PolynomialE9Policy600ES6_PNS0_8NullTypeES6_SA_jN4cuda3std3__44lessIS5_EES5_S9_EEvbT2_T3_T4_PT6_PT7_T5_PSI_SI_NS1_7vsmem_tE --------------------------
	.section	.text._ZN3cub18CUB_300001_SM_10006detail10merge_sort26DeviceMergeSortMergeKernelINS2_10policy_hubIP10PolynomialE9Policy600ES6_PNS0_8NullTypeES6_SA_jN4cuda3std3__44lessIS5_EES5_S9_EEvbT2_T3_T4_PT6_PT7_T5_PSI_SI_NS1_7vsmem_tE,"ax",@progbits
	.align	128
        .global         _ZN3cub18CUB_300001_SM_10006detail10merge_sort26DeviceMergeSortMergeKernelINS2_10policy_hubIP10PolynomialE9Policy600ES6_PNS0_8NullTypeES6_SA_jN4cuda3std3__44lessIS5_EES5_S9_EEvbT2_T3_T4_PT6_PT7_T5_PSI_SI_NS1_7vsmem_tE
        .type           _ZN3cub18CUB_300001_SM_10006detail10merge_sort26DeviceMergeSortMergeKernelINS2_10policy_hubIP10PolynomialE9Policy600ES6_PNS0_8NullTypeES6_SA_jN4cuda3std3__44lessIS5_EES5_S9_EEvbT2_T3_T4_PT6_PT7_T5_PSI_SI_NS1_7vsmem_tE,@function
        .size           _ZN3cub18CUB_300001_SM_10006detail10merge_sort26DeviceMergeSortMergeKernelINS2_10policy_hubIP10PolynomialE9Policy600ES6_PNS0_8NullTypeES6_SA_jN4cuda3std3__44lessIS5_EES5_S9_EEvbT2_T3_T4_PT6_PT7_T5_PSI_SI_NS1_7vsmem_tE,(.L_x_158 - _ZN3cub18CUB_300001_SM_10006detail10merge_sort26DeviceMergeSortMergeKernelINS2_10policy_hubIP10PolynomialE9Policy600ES6_PNS0_8NullTypeES6_SA_jN4cuda3std3__44lessIS5_EES5_S9_EEvbT2_T3_T4_PT6_PT7_T5_PSI_SI_NS1_7vsmem_tE)
        .other          _ZN3cub18CUB_300001_SM_10006detail10merge_sort26DeviceMergeSortMergeKernelINS2_10policy_hubIP10PolynomialE9Policy600ES6_PNS0_8NullTypeES6_SA_jN4cuda3std3__44lessIS5_EES5_S9_EEvbT2_T3_T4_PT6_PT7_T5_PSI_SI_NS1_7vsmem_tE,@"STO_CUDA_ENTRY STV_DEFAULT"
_ZN3cub18CUB_300001_SM_10006detail10merge_sort26DeviceMergeSortMergeKernelINS2_10policy_hubIP10PolynomialE9Policy600ES6_PNS0_8NullTypeES6_SA_jN4cuda3std3__44lessIS5_EES5_S9_EEvbT2_T3_T4_PT6_PT7_T5_PSI_SI_NS1_7vsmem_tE:
.text._ZN3cub18CUB_300001_SM_10006detail10merge_sort26DeviceMergeSortMergeKernelINS2_10policy_hubIP10PolynomialE9Policy600ES6_PNS0_8NullTypeES6_SA_jN4cuda3std3__44lessIS5_EES5_S9_EEvbT2_T3_T4_PT6_PT7_T5_PSI_SI_NS1_7vsmem_tE:
[----:B------:R-:W-:Y:S01]  /*0000*/  LDC R1, c[0x0][0x37c] ;  /* 0x0000df00ff017b82 */ /* 0x000fe20000000800 */
[----:B------:R-:W0:Y:S01]  /*0010*/  S2R R2, SR_CTAID.X ;  /* 0x0000000000027919 */ /* 0x000e220000002500 */
[----:B------:R-:W1:Y:S06]  /*0020*/  LDCU UR4, c[0x0][0x370] ;  /* 0x00006e00ff0477ac */ /* 0x000e6c0008000800 */
[----:B------:R-:W2:Y:S01]  /*0030*/  LDC R3, c[0x0][0x3c0] ;  /* 0x0000f000ff037b82 */ /* 0x000ea20000000800 */
[----:B------:R-:W3:Y:S01]  /*0040*/  S2R R0, SR_TID.X ;  /* 0x0000000000007919 */ /* 0x000ee20000002100 */
[----:B------:R-:W4:Y:S01]  /*0050*/  LDCU.64 UR6, c[0x0][0x358] ;  /* 0x00006b00ff0677ac */ /* 0x000f220008000a00 */
[----:B-1----:R-:W-:Y:S01]  /*0060*/  UIADD3 UR4, UPT, UPT, UR4, -0x1, URZ ;  /* 0xffffffff04047890 */ /* 0x002fe2000fffe0ff */
[----:B--2---:R-:W-:-:S05]  /*0070*/  IMAD.SHL.U32 R20, R3, 0x80, RZ ;  /* 0x0000008003147824 */ /* 0x004fca00078e00ff */
[----:B0-----:R-:W-:-:S13]  /*0080*/  ISETP.GE.U32.AND P0, PT, R2, UR4, PT ;  /* 0x0000000402007c0c */ /* 0x001fda000bf06070 */
[----:B---34-:R-:W-:Y:S05]  /*0090*/  @P0 BRA `(.L_x_47) ;  /* 0x0000000c00280947 */ /* 0x018fea0003800000 */
[----:B------:R-:W0:Y:S01]  /*00a0*/  LDC.64 R4, c[0x0][0x3b8] ;  /* 0x0000ee00ff047b82 */ /* 0x000e220000000a00 */
[----:B------:R-:W-:Y:S01]  /*00b0*/  IMAD.MOV R9, RZ, RZ, -R3 ;  /* 0x000000ffff097224 */ /* 0x000fe200078e0a03 */
[----:B------:R-:W1:Y:S06]  /*00c0*/  LDCU.U8 UR4, c[0x0][0x380] ;  /* 0x00007000ff0477ac */ /* 0x000e6c0008000000 */
[----:B------:R-:W2:Y:S01]  /*00d0*/  LDC R10, c[0x0][0x398] ;  /* 0x0000e600ff0a7b82 */ /* 0x000ea20000000800 */
[----:B0-----:R-:W-:-:S05]  /*00e0*/  IMAD.WIDE.U32 R4, R2, 0x4, R4 ;  /* 0x0000000402047825 */ /* 0x001fca00078e0004 */
[----:B------:R-:W3:Y:S04]  /*00f0*/  LDG.E R8, desc[UR6][R4.64+0x4] ;  /* 0x0000040604087981 */ /* 0x000ee8000c1e1900 */
[----:B------:R2:W4:Y:S01]  /*0100*/  LDG.E R6, desc[UR6][R4.64] ;  /* 0x0000000604067981 */ /* 0x000522000c1e1900 */
[CC--:B------:R-:W-:Y:S01]  /*0110*/  LOP3.LUT R3, R2.reuse, R9.reuse, RZ, 0xc0, !PT ;  /* 0x0000000902037212 */ /* 0x0c0fe200078ec0ff */
[----:B-1----:R-:W-:Y:S01]  /*0120*/  UPRMT UR4, UR4, 0x8880, URZ ;  /* 0x0000888004047896 */ /* 0x002fe200080000ff */
[----:B------:R-:W-:Y:S01]  /*0130*/  LOP3.LUT R9, R2, R9, RZ, 0xfc, !PT ;  /* 0x0000000902097212 */ /* 0x000fe200078efcff */
[----:B------:R-:W-:Y:S01]  /*0140*/  ACQBULK ;  /* 0x000000000000782e */ /* 0x000fe20000000000 */
[----:B------:R-:W-:Y:S01]  /*0150*/  LOP3.LUT R20, R20, 0xffffff00, RZ, 0xc0, !PT ;  /* 0xffffff0014147812 */ /* 0x000fe200078ec0ff */
[----:B------:R-:W-:Y:S01]  /*0160*/  IMAD.IADD R7, R2, 0x1, -R3 ;  /* 0x0000000102077824 */ /* 0x000fe200078e0a03 */
[----:B------:R-:W-:Y:S01]  /*0170*/  ISETP.NE.AND P1, PT, R9, -0x1, PT ;  /* 0xffffffff0900780c */ /* 0x000fe20003f25270 */
[----:B------:R-:W-:Y:S01]  /*0180*/  IMAD.SHL.U32 R3, R3, 0x100, RZ ;  /* 0x0000010003037824 */ /* 0x000fe200078e00ff */
[----:B------:R-:W-:Y:S01]  /*0190*/  UISETP.NE.AND UP0, UPT, UR4, URZ, UPT ;  /* 0x000000ff0400728c */ /* 0x000fe2000bf05270 */
[----:B------:R-:W-:-:S02]  /*01a0*/  IMAD.SHL.U32 R7, R7, 0x100, RZ ;  /* 0x0000010007077824 */ /* 0x000fc400078e00ff */
[----:B--2---:R-:W-:-:S03]  /*01b0*/  IMAD.IADD R5, R10, 0x1, -R3 ;  /* 0x000000010a057824 */ /* 0x004fc600078e0a03 */
[C---:B------:R-:W-:Y:S02]  /*01c0*/  ISETP.NE.AND P0, PT, R7.reuse, -0x100, PT ;  /* 0xffffff000700780c */ /* 0x040fe40003f05270 */
[----:B------:R-:W-:Y:S02]  /*01d0*/  IADD3 R4, PT, PT, R7, 0xff, RZ ;  /* 0x000000ff07047810 */ /* 0x000fe40007ffe0ff */
[----:B------:R-:W-:-:S05]  /*01e0*/  VIMNMX.U32 R9, PT, PT, R20, R5, !PT ;  /* 0x0000000514097248 */ /* 0x000fca0007fe0000 */
[----:B------:R-:W-:-:S04]  /*01f0*/  IMAD.IADD R9, R9, 0x1, -R20 ;  /* 0x0000000109097824 */ /* 0x000fc800078e0a14 */
[----:B------:R-:W-:Y:S02]  /*0200*/  @P0 VIADD R4, R7, 0x100 ;  /* 0x0000010007040836 */ /* 0x000fe40000000000 */
[----:B---3--:R-:W-:-:S04]  /*0210*/  IMAD.IADD R21, R8, 0x1, -R3 ;  /* 0x0000000108157824 */ /* 0x008fc800078e0a03 */
[----:B------:R-:W-:Y:S01]  /*0220*/  IMAD.IADD R11, R4, 0x1, -R21 ;  /* 0x00000001040b7824 */ /* 0x000fe200078e0a15 */
[----:B------:R-:W-:Y:S02]  /*0230*/  @!P1 VIMNMX.U32 R21, PT, PT, R20, R5, PT ;  /* 0x0000000514159248 */ /* 0x000fe40003fe0000 */
[----:B----4-:R-:W-:Y:S02]  /*0240*/  IADD3 R6, PT, PT, R6, -R3, RZ ;  /* 0x8000000306067210 */ /* 0x010fe40007ffe0ff */
[----:B------:R-:W-:Y:S02]  /*0250*/  SEL R4, R20, R11, !P1 ;  /* 0x0000000b14047207 */ /* 0x000fe40004800000 */
[----:B------:R-:W-:Y:S01]  /*0260*/  VIADDMNMX.U32 R18, R7, -R6, R9, PT ;  /* 0x8000000607127246 */ /* 0x000fe20003800009 */
[----:B------:R-:W-:Y:S01]  /*0270*/  IMAD.IADD R21, R21, 0x1, -R6 ;  /* 0x0000000115157824 */ /* 0x000fe200078e0a06 */
[----:B------:R-:W-:Y:S01]  /*0280*/  VIMNMX.U32 R19, PT, PT, R9, R4, PT ;  /* 0x0000000409137248 */ /* 0x000fe20003fe0000 */
[----:B------:R-:W-:Y:S06]  /*0290*/  BRA.U !UP0, `(.L_x_48) ;  /* 0x0000000108707547 */ /* 0x000fec000b800000 */
[----:B------:R-:W0:Y:S01]  /*02a0*/  LDC.64 R16, c[0x0][0x388] ;  /* 0x0000e200ff107b82 */ /* 0x000e220000000a00 */
[----:B------:R-:W-:-:S13]  /*02b0*/  ISETP.GE.AND P0, PT, R0, R21, PT ;  /* 0x000000150000720c */ /* 0x000fda0003f06270 */
[----:B------:R-:W-:-:S04]  /*02c0*/  @!P0 IADD3 R23, P1, P2, R6, R3, R0 ;  /* 0x0000000306178210 */ /* 0x000fc80007a3e000 */
[----:B------:R-:W-:-:S05]  /*02d0*/  @!P0 IADD3.X R4, PT, PT, RZ, RZ, RZ, P1, P2 ;  /* 0x000000ffff048210 */ /* 0x000fca0000fe44ff */
        /* <DEDUP_REMOVED lines=9> */
[----:B------:R-:W-:Y:S01]  /*0370*/  @P0 IADD3 R20, P1, P2, R18, R3, R20 ;  /* 0x0000000312140210 */ /* 0x000fe20007a3e014 */
[----:B------:R-:W-:-:S05]  /*0380*/  @P0 IMAD.IADD R3, R0, 0x1, -R21 ;  /* 0x0000000100030824 */ /* 0x000fca00078e0a15 */
[----:B------:R-:W-:Y:S02]  /*0390*/  @P0 IADD3 R25, P3, PT, R3, R20, RZ ;  /* 0x0000001403190210 */ /* 0x000fe40007f7e0ff */
[----:B------:R-:W-:-:S03]  /*03a0*/  @P0 IADD3.X R20, PT, PT, RZ, RZ, RZ, P1, P2 ;  /* 0x000000ffff140210 */ /* 0x000fc60000fe44ff */
[----:B------:R-:W-:Y:S01]  /*03b0*/  @P0 IMAD.WIDE.U32 R16, R25, 0x30, R16 ;  /* 0x0000003019100825 */ /* 0x000fe200078e0010 */
[----:B------:R-:W-:-:S05]  /*03c0*/  @P0 LEA.HI.X.SX32 R3, R3, R20, 0x1, P3 ;  /* 0x0000001403030211 */ /* 0x000fca00018f0eff */
[----:B------:R-:W-:-:S05]  /*03d0*/  @P0 IMAD R3, R3, 0x30, RZ ;  /* 0x0000003003030824 */ /* 0x000fca00078e02ff */
[----:B------:R-:W-:-:S05]  /*03e0*/  @P0 IADD3 R17, PT, PT, R17, R3, RZ ;  /* 0x0000000311110210 */ /* 0x000fca0007ffe0ff */
[----:B------:R0:W5:Y:S04]  /*03f0*/  @P0 LDG.E.64 R4, desc[UR6][R16.64] ;  /* 0x0000000610040981 */ /* 0x000168000c1e1b00 */
[----:B------:R0:W5:Y:S04]  /*0400*/  @P0 LDG.E.64 R6, desc[UR6][R16.64+0x8] ;  /* 0x0000080610060981 */ /* 0x000168000c1e1b00 */
[----:B------:R0:W5:Y:S04]  /*0410*/  @P0 LDG.E.64 R8, desc[UR6][R16.64+0x10] ;  /* 0x0000100610080981 */ /* 0x000168000c1e1b00 */
[----:B------:R0:W5:Y:S04]  /*0420*/  @P0 LDG.E.64 R10, desc[UR6][R16.64+0x18] ;  /* 0x00001806100a0981 */ /* 0x000168000c1e1b00 */
[----:B------:R0:W5:Y:S04]  /*0430*/  @P0 LDG.E.64 R12, desc[UR6][R16.64+0x20] ;  /* 0x00002006100c0981 */ /* 0x000168000c1e1b00 */
[----:B------:R0:W5:Y:S01]  /*0440*/  @P0 LDG.E.64 R14, desc[UR6][R16.64+0x28] ;  /* 0x00002806100e0981 */ /* 0x000162000c1e1b00 */
[----:B------:R-:W-:Y:S05]  /*0450*/  BRA `(.L_x_49) ;  /* 0x00000000006c7947 */ /* 0x000fea0003800000 */
.L_x_48:
        /* <DEDUP_REMOVED lines=27> */
.L_x_49:
[----:B01----:R-:W0:Y:S01]  /*0610*/  S2R R16, SR_CgaCtaId ;  /* 0x0000000000107919 */ /* 0x003e220000008800 */
[----:B------:R-:W-:Y:S01]  /*0620*/  MOV R3, 0x400 ;  /* 0x0000040000037802 */ /* 0x000fe20000000f00 */
[----:B------:R-:W-:-:S03]  /*0630*/  IMAD.IADD R19, R19, 0x1, -R18 ;  /* 0x0000000113137824 */ /* 0x000fc600078e0a12 */
[----:B0-----:R-:W-:-:S05]  /*0640*/  LEA R3, R16, R3, 0x18 ;  /* 0x0000000310037211 */ /* 0x001fca00078ec0ff */
[----:B------:R-:W-:-:S05]  /*0650*/  IMAD R17, R0, 0x30, R3 ;  /* 0x0000003000117824 */ /* 0x000fca00078e0203 */
[----:B-----5:R-:W-:Y:S04]  /*0660*/  STS.128 [R17], R4 ;  /* 0x0000000411007388 */ /* 0x020fe80000000c00 */
[----:B------:R-:W-:Y:S04]  /*0670*/  STS.128 [R17+0x10], R8 ;  /* 0x0000100811007388 */ /* 0x000fe80000000c00 */
[----:B------:R0:W-:Y:S01]  /*0680*/  STS.128 [R17+0x20], R12 ;  /* 0x0000200c11007388 */ /* 0x0001e20000000c00 */
[----:B------:R-:W-:Y:S01]  /*0690*/  BAR.SYNC.DEFER_BLOCKING 0x0 ;  /* 0x0000000000007b1d */ /* 0x000fe20000010000 */
[----:B0-----:R-:W-:-:S07]  /*06a0*/  IADD3 R17, PT, PT, R21, R19, RZ ;  /* 0x0000001315117210 */ /* 0x001fce0007ffe0ff */
        /* <DEDUP_REMOVED lines=11> */
.L_x_52:
[----:B------:R-:W-:-:S05]  /*0760*/  IMAD.IADD R4, R9, 0x1, -R20 ;  /* 0x0000000109047824 */ /* 0x000fca00078e0a14 */
[----:B------:R-:W-:-:S04]  /*0770*/  LEA.HI R5, R4, R4, RZ, 0x1 ;  /* 0x0000000404057211 */ /* 0x000fc800078f08ff */
[----:B------:R-:W-:-:S04]  /*0780*/  LEA.HI.SX32 R8, R5, R20, 0x1f ;  /* 0x0000001405087211 */ /* 0x000fc800078ffaff */
[----:B------:R-:W-:-:S04]  /*0790*/  LOP3.LUT R4, RZ, R8, RZ, 0x33, !PT ;  /* 0x00000008ff047212 */ /* 0x000fc800078e33ff */
[----:B------:R-:W-:Y:S01]  /*07a0*/  IADD3 R6, PT, PT, R11, R4, RZ ;  /* 0x000000040b067210 */ /* 0x000fe20007ffe0ff */
[----:B------:R-:W-:-:S04]  /*07b0*/  IMAD R4, R8, 0x30, R3 ;  /* 0x0000003008047824 */ /* 0x000fc800078e0203 */
[----:B------:R-:W-:Y:S02]  /*07c0*/  IMAD R6, R6, 0x30, R3 ;  /* 0x0000003006067824 */ /* 0x000fe400078e0203 */
[----:B------:R-:W-:Y:S04]  /*07d0*/  LDS.64 R4, [R4+0x28] ;  /* 0x0000280004047984 */ /* 0x000fe80000000a00 */
[----:B------:R-:W0:Y:S02]  /*07e0*/  LDS.64 R6, [R6+0x28] ;  /* 0x0000280006067984 */ /* 0x000e240000000a00 */
[----:B0-----:R-:W-:-:S06]  /*07f0*/  DSETP.GEU.AND P0, PT, R6, R4, PT ;  /* 0x000000040600722a */ /* 0x001fcc0003f0e000 */
[----:B------:R-:W-:-:S08]  /*0800*/  SEL R9, R9, R8, P0 ;  /* 0x0000000809097207 */ /* 0x000fd00000000000 */
[----:B------:R-:W-:-:S05]  /*0810*/  @P0 VIADD R20, R8, 0x1 ;  /* 0x0000000108140836 */ /* 0x000fca0000000000 */
[----:B------:R-:W-:-:S13]  /*0820*/  ISETP.GE.AND P0, PT, R20, R9, PT ;  /* 0x000000091400720c */ /* 0x000fda0003f06270 */
[----:B------:R-:W-:Y:S05]  /*0830*/  @!P0 BRA `(.L_x_52) ;  /* 0xfffffffc00c88947 */ /* 0x000fea000383ffff */
.L_x_51:
[----:B------:R-:W-:Y:S05]  /*0840*/  BSYNC.RECONVERGENT B0 ;  /* 0x0000000000007941 */ /* 0x000fea0003800200 */
.L_x_50:
        /* <DEDUP_REMOVED lines=9> */
[----:B0-----:R-:W3:Y:S04]  /*08e0*/  LDS.128 R16, [R28+0x20] ;  /* 0x000020001c107984 */ /* 0x001ee80000000c00 */
[----:B------:R4:W0:Y:S01]  /*08f0*/  LDS.128 R24, [R28] ;  /* 0x000000001c187984 */ /* 0x0008220000000c00 */
[----:B---3--:R-:W-:-:S06]  /*0900*/  DSETP.GEU.AND P0, PT, R18, R14, PT ;  /* 0x0000000e1200722a */ /* 0x008fcc0003f0e000 */
[----:B------:R-:W-:Y:S02]  /*0910*/  ISETP.GE.OR P0, PT, R20, R21, !P0 ;  /* 0x000000151400720c */ /* 0x000fe40004706670 */
[----:B------:R4:W3:Y:S11]  /*0920*/  LDS.128 R20, [R28+0x10] ;  /* 0x000010001c147984 */ /* 0x0008f60000000c00 */
[----:B0---4-:R-:W-:Y:S05]  /*0930*/  @P0 BRA `(.L_x_55) ;  /* 0x0000000000300947 */ /* 0x011fea0003800000 */
.L_x_54:
[----:B-1----:R-:W-:Y:S01]  /*0940*/  IMAD.MOV.U32 R24, RZ, RZ, R4 ;  /* 0x000000ffff187224 */ /* 0x002fe200078e0004 */
[----:B------:R-:W-:Y:S01]  /*0950*/  MOV R27, R7 ;  /* 0x00000007001b7202 */ /* 0x000fe20000000f00 */
[----:B------:R-:W-:Y:S01]  /*0960*/  IMAD.MOV.U32 R25, RZ, RZ, R5 ;  /* 0x000000ffff197224 */ /* 0x000fe200078e0005 */
[----:B---3--:R-:W-:Y:S01]  /*0970*/  MOV R16, R12 ;  /* 0x0000000c00107202 */ /* 0x008fe20000000f00 */
[----:B------:R-:W-:Y:S02]  /*0980*/  IMAD.MOV.U32 R26, RZ, RZ, R6 ;  /* 0x000000ffff1a7224 */ /* 0x000fe400078e0006 */
[----:B--2---:R-:W-:Y:S02]  /*0990*/  IMAD.MOV.U32 R20, RZ, RZ, R8 ;  /* 0x000000ffff147224 */ /* 0x004fe400078e0008 */
[----:B------:R-:W-:Y:S02]  /*09a0*/  IMAD.MOV.U32 R21, RZ, RZ, R9 ;  /* 0x000000ffff157224 */ /* 0x000fe400078e0009 */
[----:B------:R-:W-:-:S02]  /*09b0*/  IMAD.MOV.U32 R22, RZ, RZ, R10 ;  /* 0x000000ffff167224 */ /* 0x000fc400078e000a */
[----:B------:R-:W-:Y:S02]  /*09c0*/  IMAD.MOV.U32 R23, RZ, RZ, R11 ;  /* 0x000000ffff177224 */ /* 0x000fe400078e000b */
[----:B------:R-:W-:Y:S02]  /*09d0*/  IMAD.MOV.U32 R17, RZ, RZ, R13 ;  /* 0x000000ffff117224 */ /* 0x000fe400078e000d */
[----:B0-----:R-:W-:Y:S02]  /*09e0*/  IMAD.MOV.U32 R18, RZ, RZ, R14 ;  /* 0x000000ffff127224 */ /* 0x001fe400078e000e */
[----:B------:R-:W-:-:S07]  /*09f0*/  IMAD.MOV.U32 R19, RZ, RZ, R15 ;  /* 0x000000ffff137224 */ /* 0x000fce00078e000f */
.L_x_55:
[----:B------:R-:W-:Y:S05]  /*0a00*/  BSYNC.RECONVERGENT B0 ;  /* 0x0000000000007941 */ /* 0x000fea0003800200 */
.L_x_53:
[----:B------:R-:W-:Y:S01]  /*0a10*/  BAR.SYNC.DEFER_BLOCKING 0x0 ;  /* 0x0000000000007b1d */ /* 0x000fe20000010000 */
[----:B-1----:R-:W-:-:S05]  /*0a20*/  IMAD.SHL.U32 R5, R2, 0x100, RZ ;  /* 0x0000010002057824 */ /* 0x002fca00078e00ff */
[----:B------:R-:W-:Y:S05]  /*0a30*/  BRA.U !UP0, `(.L_x_56) ;  /* 0x0000000108607547 */ /* 0x000fea000b800000 */
[----:B------:R-:W0:Y:S01]  /*0a40*/  S2R R7, SR_LANEID ;  /* 0x0000000000077919 */ /* 0x000e220000000000 */
[----:B------:R-:W-:Y:S02]  /*0a50*/  LOP3.LUT R2, R0, 0x3e0, RZ, 0xc0, !PT ;  /* 0x000003e000027812 */ /* 0x000fe400078ec0ff */
[----:B------:R-:W-:-:S05]  /*0a60*/  IADD3 R5, P0, PT, R5, R0, RZ ;  /* 0x0000000005057210 */ /* 0x000fca0007f1e0ff */
[----:B------:R-:W-:Y:S01]  /*0a70*/  IMAD.X R0, RZ, RZ, RZ, P0 ;  /* 0x000000ffff007224 */ /* 0x000fe200000e06ff */
[----:B0-----:R-:W-:-:S05]  /*0a80*/  IADD3 R2, PT, PT, R2, R7, RZ ;  /* 0x0000000702027210 */ /* 0x001fca0007ffe0ff */
[----:B------:R-:W-:Y:S02]  /*0a90*/  IMAD R7, R2, 0x30, R3 ;  /* 0x0000003002077824 */ /* 0x000fe400078e0203 */
[----:B------:R-:W0:Y:S03]  /*0aa0*/  LDC.64 R2, c[0x0][0x3a0] ;  /* 0x0000e800ff027b82 */ /* 0x000e260000000a00 */
[----:B------:R-:W-:Y:S04]  /*0ab0*/  STS.128 [R7], R24 ;  /* 0x0000001807007388 */ /* 0x000fe80000000c00 */
[----:B---3--:R-:W-:Y:S04]  /*0ac0*/  STS.128 [R7+0x10], R20 ;  /* 0x0000101407007388 */ /* 0x008fe80000000c00 */
[----:B------:R-:W-:Y:S01]  /*0ad0*/  STS.128 [R7+0x20], R16 ;  /* 0x0000201007007388 */ /* 0x000fe20000000c00 */
[----:B------:R-:W-:-:S03]  /*0ae0*/  NOP ;  /* 0x0000000000007918 */ /* 0x000fc60000000000 */
[----:B------:R-:W1:Y:S04]  /*0af0*/  LDS.128 R28, [R7] ;  /* 0x00000000071c7984 */ /* 0x000e680000000c00 */
[----:B------:R-:W3:Y:S01]  /*0b00*/  LDS.128 R12, [R7+0x10] ;  /* 0x00001000070c7984 */ /* 0x000ee20000000c00 */
[----:B0-----:R-:W-:-:S03]  /*0b10*/  IMAD.WIDE.U32 R2, R5, 0x30, R2 ;  /* 0x0000003005027825 */ /* 0x001fc600078e0002 */
[----:B--2---:R-:W0:Y:S01]  /*0b20*/  LDS.128 R8, [R7+0x20] ;  /* 0x0000200007087984 */ /* 0x004e220000000c00 */
[----:B------:R-:W-:-:S04]  /*0b30*/  IMAD R5, R0, 0x30, RZ ;  /* 0x0000003000057824 */ /* 0x000fc800078e02ff */
[----:B------:R-:W-:-:S05]  /*0b40*/  IMAD.IADD R3, R3, 0x1, R5 ;  /* 0x0000000103037824 */ /* 0x000fca00078e0205 */
[----:B-1----:R-:W-:Y:S04]  /*0b50*/  STG.E.64 desc[UR6][R2.64], R28 ;  /* 0x0000001c02007986 */ /* 0x002fe8000c101b06 */
[----:B------:R-:W-:Y:S04]  /*0b60*/  STG.E.64 desc[UR6][R2.64+0x8], R30 ;  /* 0x0000081e02007986 */ /* 0x000fe8000c101b06 */
[----:B---3--:R-:W-:Y:S04]  /*0b70*/  STG.E.64 desc[UR6][R2.64+0x10], R12 ;  /* 0x0000100c02007986 */ /* 0x008fe8000c101b06 */
[----:B------:R-:W-:Y:S04]  /*0b80*/  STG.E.64 desc[UR6][R2.64+0x18], R14 ;  /* 0x0000180e02007986 */ /* 0x000fe8000c101b06 */
[----:B0-----:R-:W-:Y:S04]  /*0b90*/  STG.E.64 desc[UR6][R2.64+0x20], R8 ;  /* 0x0000200802007986 */ /* 0x001fe8000c101b06 */
[----:B------:R-:W-:Y:S01]  /*0ba0*/  STG.E.64 desc[UR6][R2.64+0x28], R10 ;  /* 0x0000280a02007986 */ /* 0x000fe2000c101b06 */
[----:B------:R-:W-:Y:S05]  /*0bb0*/  EXIT ;  /* 0x000000000000794d */ /* 0x000fea0003800000 */
.L_x_56:
[----:B------:R-:W0:Y:S01]  /*0bc0*/  S2R R2, SR_LANEID ;  /* 0x0000000000027919 */ /* 0x000e220000000000 */
[----:B------:R-:W-:Y:S02]  /*0bd0*/  LOP3.LUT R7, R0, 0x3e0, RZ, 0xc0, !PT ;  /* 0x000003e000077812 */ /* 0x000fe400078ec0ff */
[----:B------:R-:W-:-:S05]  /*0be0*/  IADD3 R5, P0, PT, R5, R0, RZ ;  /* 0x0000000005057210 */ /* 0x000fca0007f1e0ff */
[----:B------:R-:W-:Y:S02]  /*0bf0*/  IMAD.X R0, RZ, RZ, RZ, P0 ;  /* 0x000000ffff007224 */ /* 0x000fe400000e06ff */
[----:B0-----:R-:W-:-:S04]  /*0c00*/  IMAD.IADD R2, R7, 0x1, R2 ;  /* 0x0000000107027824 */ /* 0x001fc800078e0202 */
        /* <DEDUP_REMOVED lines=10> */
[----:B------:R-:W-:-:S05]  /*0cb0*/  IMAD R5, R0, 0x30, RZ ;  /* 0x0000003000057824 */ /* 0x000fca00078e02ff */
[----:B------:R-:W-:-:S05]  /*0cc0*/  IADD3 R3, PT, PT, R5, R3, RZ ;  /* 0x0000000305037210 */ /* 0x000fca0007ffe0ff */
[----:B-1----:R-:W-:Y:S04]  /*0cd0*/  STG.E.64 desc[UR6][R2.64], R28 ;  /* 0x0000001c02007986 */ /* 0x002fe8000c101b06 */
[----:B------:R-:W-:Y:S04]  /*0ce0*/  STG.E.64 desc[UR6][R2.64+0x8], R30 ;  /* 0x0000081e02007986 */ /* 0x000fe8000c101b06 */
[----:B---3--:R-:W-:Y:S04]  /*0cf0*/  STG.E.64 desc[UR6][R2.64+0x10], R12 ;  /* 0x0000100c02007986 */ /* 0x008fe8000c101b06 */
[----:B------:R-:W-:Y:S04]  /*0d00*/  STG.E.64 desc[UR6][R2.64+0x18], R14 ;  /* 0x0000180e02007986 */ /* 0x000fe8000c101b06 */
[----:B0-----:R-:W-:Y:S04]  /*0d10*/  STG.E.64 desc[UR6][R2.64+0x20], R8 ;  /* 0x0000200802007986 */ /* 0x001fe8000c101b06 */
[----:B------:R-:W-:Y:S01]  /*0d20*/  STG.E.64 desc[UR6][R2.64+0x28], R10 ;  /* 0x0000280a02007986 */ /* 0x000fe2000c101b06 */
[----:B------:R-:W-:Y:S05]  /*0d30*/  EXIT ;  /* 0x000000000000794d */ /* 0x000fea0003800000 */
.L_x_47:
[----:B------:R-:W0:Y:S01]  /*0d40*/  LDC.64 R4, c[0x0][0x3b8] ;  /* 0x0000ee00ff047b82 */ /* 0x000e220000000a00 */
[----:B------:R-:W-:Y:S01]  /*0d50*/  IMAD.MOV R3, RZ, RZ, -R3 ;  /* 0x000000ffff037224 */ /* 0x000fe200078e0a03 */
[----:B------:R-:W1:Y:S06]  /*0d60*/  LDCU.U8 UR4, c[0x0][0x380] ;  /* 0x00007000ff0477ac */ /* 0x000e6c0008000000 */
[----:B------:R-:W2:Y:S01]  /*0d70*/  LDC R10, c[0x0][0x398] ;  /* 0x0000e600ff0a7b82 */ /* 0x000ea20000000800 */
[----:B0-----:R-:W-:-:S05]  /*0d80*/  IMAD.WIDE.U32 R4, R2, 0x4, R4 ;  /* 0x0000000402047825 */ /* 0x001fca00078e0004 */
[----:B------:R-:W3:Y:S04]  /*0d90*/  LDG.E R6, desc[UR6][R4.64+0x4] ;  /* 0x0000040604067981 */ /* 0x000ee8000c1e1900 */
[----:B------:R0:W4:Y:S01]  /*0da0*/  LDG.E R14, desc[UR6][R4.64] ;  /* 0x00000006040e7981 */ /* 0x000122000c1e1900 */
[----:B------:R-:W-:Y:S01]  /*0db0*/  LOP3.LUT R7, R2, R3, RZ, 0xc0, !PT ;  /* 0x0000000302077212 */ /* 0x000fe200078ec0ff */
[----:B-1----:R-:W-:Y:S01]  /*0dc0*/  UPRMT UR4, UR4, 0x8880, URZ ;  /* 0x0000888004047896 */ /* 0x002fe200080000ff */
[----:B------:R-:W-:Y:S01]  /*0dd0*/  LOP3.LUT R23, R20, 0xffffff00, RZ, 0xc0, !PT ;  /* 0xffffff0014177812 */ /* 0x000fe200078ec0ff */
[----:B------:R-:W-:Y:S01]  /*0de0*/  BSSY.RECONVERGENT B0, `(.L_x_57) ;  /* 0x000005a000007945 */ /* 0x000fe20003800200 */
[----:B------:R-:W-:Y:S01]  /*0df0*/  CS2R R12, SRZ ;  /* 0x00000000000c7805 */ /* 0x000fe2000001ff00 */
[----:B------:R-:W-:Y:S01]  /*0e00*/  IMAD.IADD R8, R2, 0x1, -R7 ;  /* 0x0000000102087824 */ /* 0x000fe200078e0a07 */
[----:B------:R-:W-:Y:S01]  /*0e10*/  UISETP.NE.AND UP0, UPT, UR4, URZ, UPT ;  /* 0x000000ff0400728c */ /* 0x000fe2000bf05270 */
[----:B------:R-:W-:-:S02]  /*0e20*/  ACQBULK ;  /* 0x000000000000782e */ /* 0x000fc40000000000 */
[----:B------:R-:W-:Y:S01]  /*0e30*/  IMAD.SHL.U32 R9, R8, 0x100, RZ ;  /* 0x0000010008097824 */ /* 0x000fe200078e00ff */
[----:B------:R-:W-:Y:S01]  /*0e40*/  LOP3.LUT R8, R2, R3, RZ, 0xfc, !PT ;  /* 0x0000000302087212 */ /* 0x000fe200078efcff */
[----:B------:R-:W-:-:S03]  /*0e50*/  IMAD.SHL.U32 R3, R7, 0x100, RZ ;  /* 0x0000010007037824 */ /* 0x000fc600078e00ff */
[C---:B------:R-:W-:Y:S01]  /*0e60*/  ISETP.NE.AND P0, PT, R9.reuse, -0x100, PT ;  /* 0xffffff000900780c */ /* 0x040fe20003f05270 */
[----:B--2---:R-:W-:Y:S01]  /*0e70*/  IMAD.IADD R10, R10, 0x1, -R3 ;  /* 0x000000010a0a7824 */ /* 0x004fe200078e0a03 */
[----:B0-----:R-:W-:Y:S02]  /*0e80*/  IADD3 R4, PT, PT, R9, 0xff, RZ ;  /* 0x000000ff09047810 */ /* 0x001fe40007ffe0ff */
[----:B------:R-:W-:-:S09]  /*0e90*/  ISETP.NE.AND P1, PT, R8, -0x1, PT ;  /* 0xffffffff0800780c */ /* 0x000fd20003f25270 */
[----:B------:R-:W-:Y:S02]  /*0ea0*/  @P0 VIADD R4, R9, 0x100 ;  /* 0x0000010009040836 */ /* 0x000fe40000000000 */
[----:B---3--:R-:W-:Y:S01]  /*0eb0*/  IMAD.IADD R21, R6, 0x1, -R3 ;  /* 0x0000000106157824 */ /* 0x008fe200078e0a03 */
[----:B------:R-:W-:-:S03]  /*0ec0*/  VIMNMX.U32 R6, PT, PT, R23, R10, !PT ;  /* 0x0000000a17067248 */ /* 0x000fc60007fe0000 */
[----:B------:R-:W-:Y:S01]  /*0ed0*/  IMAD.IADD R4, R4, 0x1, -R21 ;  /* 0x0000000104047824 */ /* 0x000fe200078e0a15 */
[----:B----4-:R-:W-:Y:S01]  /*0ee0*/  IADD3 R14, PT, PT, -R3, R14, RZ ;  /* 0x0000000e030e7210 */ /* 0x010fe20007ffe1ff */
[----:B------:R-:W-:Y:S01]  /*0ef0*/  IMAD.IADD R15, R6, 0x1, -R23 ;  /* 0x00000001060f7824 */ /* 0x000fe200078e0a17 */
[C---:B------:R-:W-:Y:S02]  /*0f00*/  @!P1 VIMNMX.U32 R21, PT, PT, R23.reuse, R10, PT ;  /* 0x0000000a17159248 */ /* 0x040fe40003fe0000 */
[----:B------:R-:W-:Y:S02]  /*0f10*/  CS2R R10, SRZ ;  /* 0x00000000000a7805 */ /* 0x000fe4000001ff00 */
[----:B------:R-:W-:Y:S02]  /*0f20*/  SEL R4, R23, R4, !P1 ;  /* 0x0000000417047207 */ /* 0x000fe40004800000 */
[----:B------:R-:W-:Y:S02]  /*0f30*/  CS2R R6, SRZ ;  /* 0x0000000000067805 */ /* 0x000fe4000001ff00 */
[----:B------:R-:W-:-:S02]  /*0f40*/  VIADDMNMX.U32 R22, R9, -R14, R15, PT ;  /* 0x8000000e09167246 */ /* 0x000fc4000380000f */
[----:B------:R-:W-:Y:S02]  /*0f50*/  CS2R R8, SRZ ;  /* 0x0000000000087805 */ /* 0x000fe4000001ff00 */
[----:B------:R-:W-:Y:S02]  /*0f60*/  VIMNMX.U32 R15, PT, PT, R15, R4, PT ;  /* 0x000000040f0f7248 */ /* 0x000fe40003fe0000 */
[----:B------:R-:W-:Y:S01]  /*0f70*/  CS2R R4, SRZ ;  /* 0x0000000000047805 */ /* 0x000fe2000001ff00 */
[----:B------:R-:W-:Y:S02]  /*0f80*/  IMAD.IADD R21, R21, 0x1, -R14 ;  /* 0x0000000115157824 */ /* 0x000fe400078e0a0e */
[----:B------:R-:W-:Y:S01]  /*0f90*/  IMAD.IADD R20, R15, 0x1, -R22 ;  /* 0x000000010f147824 */ /* 0x000fe200078e0a16 */
[----:B------:R-:W-:Y:S06]  /*0fa0*/  BRA.U !UP0, `(.L_x_58) ;  /* 0x00000001087c7547 */ /* 0x000fec000b800000 */
[----:B------:R-:W-:-:S05]  /*0fb0*/  IMAD.IADD R29, R21, 0x1, R20 ;  /* 0x00000001151d7824 */ /* 0x000fca00078e0214 */
[----:B------:R-:W-:-:S13]  /*0fc0*/  ISETP.GE.AND P0, PT, R0, R29, PT ;  /* 0x0000001d0000720c */ /* 0x000fda0003f06270 */
[----:B------:R-:W-:Y:S05]  /*0fd0*/  @P0 BRA `(.L_x_59) ;  /* 0x0000000000e80947 */ /* 0x000fea0003800000 */
[----:B------:R-:W0:Y:S01]  /*0fe0*/  LDC.64 R16, c[0x0][0x388] ;  /* 0x0000e200ff107b82 */ /* 0x000e220000000a00 */
[----:B------:R-:W-:-:S13]  /*0ff0*/  ISETP.GE.AND P0, PT, R0, R21, PT ;  /* 0x000000150000720c */ /* 0x000fda0003f06270 */
[----:B------:R-:W-:-:S04]  /*1000*/  @!P0 IADD3 R19, P1, P2, R14, R3, R0 ;  /* 0x000000030e138210 */ /* 0x000fc80007a3e000 */
[----:B------:R-:W-:-:S05]  /*1010*/  @!P0 IADD3.X R4, PT, PT, RZ, RZ, RZ, P1, P2 ;  /* 0x000000ffff048210 */ /* 0x000fca0000fe44ff */
[----:B------:R-:W-:Y:S02]  /*1020*/  @!P0 IMAD R5, R4, 0x30, RZ ;  /* 0x0000003004058824 */ /* 0x000fe400078e02ff */
[----:B0-----:R-:W-:-:S05]  /*1030*/  @!P0 IMAD.WIDE.U32 R18, R19, 0x30, R16 ;  /* 0x0000003013128825 */ /* 0x001fca00078e0010 */
[----:B------:R-:W-:-:S05]  /*1040*/  @!P0 IADD3 R19, PT, PT, R19, R5, RZ ;  /* 0x0000000513138210 */ /* 0x000fca0007ffe0ff */
        /* <DEDUP_REMOVED lines=21> */
.L_x_58:
        /* <DEDUP_REMOVED lines=16> */
[----:B------:R-:W-:-:S02]  /*12a0*/  @P0 IADD3 R22, P1, P2, R22, R3, R23 ;  /* 0x0000000316160210 */ /* 0x000fc40007a3e017 */
[----:B------:R-:W-:-:S04]  /*12b0*/  @P0 IADD3 R3, PT, PT, -R21, R0, RZ ;  /* 0x0000000015030210 */ /* 0x000fc80007ffe1ff */
        /* <DEDUP_REMOVED lines=12> */
.L_x_59:
[----:B------:R-:W-:Y:S05]  /*1380*/  BSYNC.RECONVERGENT B0 ;  /* 0x0000000000007941 */ /* 0x000fea0003800200 */
.L_x_57:
[----:B01----:R-:W0:Y:S01]  /*1390*/  S2R R16, SR_CgaCtaId ;  /* 0x0000000000107919 */ /* 0x003e220000008800 */
[----:B------:R-:W-:-:S04]  /*13a0*/  MOV R3, 0x400 ;  /* 0x0000040000037802 */ /* 0x000fc80000000f00 */
[----:B0-----:R-:W-:-:S05]  /*13b0*/  LEA R3, R16, R3, 0x18 ;  /* 0x0000000310037211 */ /* 0x001fca00078ec0ff */
[----:B------:R-:W-:-:S05]  /*13c0*/  IMAD R17, R0, 0x30, R3 ;  /* 0x0000003000117824 */ /* 0x000fca00078e0203 */
[----:B-----5:R0:W-:Y:S04]  /*13d0*/  STS.128 [R17], R4 ;  /* 0x0000000411007388 */ /* 0x0201e80000000c00 */
[----:B------:R1:W-:Y:S04]  /*13e0*/  STS.128 [R17+0x10], R8 ;  /* 0x0000100811007388 */ /* 0x0003e80000000c00 */
[----:B------:R1:W-:Y:S01]  /*13f0*/  STS.128 [R17+0x20], R12 ;  /* 0x0000200c11007388 */ /* 0x0003e20000000c00 */
[----:B------:R-:W-:Y:S01]  /*1400*/  BAR.SYNC.DEFER_BLOCKING 0x0 ;  /* 0x0000000000007b1d */ /* 0x000fe20000010000 */
[----:B------:R-:W-:-:S07]  /*1410*/  VIMNMX R16, PT, PT, R29, R0, PT ;  /* 0x000000001d107248 */ /* 0x000fce0003fe0100 */
[----:B------:R-:W-:Y:S01]  /*1420*/  PREEXIT ;  /* 0x000000000000782d */ /* 0x000fe20000000000 */
[----:B------:R-:W-:Y:S01]  /*1430*/  BSSY.RECONVERGENT B0, `(.L_x_60) ;  /* 0x0000017000007945 */ /* 0x000fe20003800200 */
[C---:B------:R-:W-:Y:S01]  /*1440*/  ISETP.GE.AND P0, PT, R16.reuse, R20, PT ;  /* 0x000000141000720c */ /* 0x040fe20003f06270 */
[----:B------:R-:W-:Y:S01]  /*1450*/  IMAD.IADD R20, R16, 0x1, -R20 ;  /* 0x0000000110147824 */ /* 0x000fe200078e0a14 */
[----:B0-----:R-:W-:-:S04]  /*1460*/  VIMNMX R5, PT, PT, R21, R16, PT ;  /* 0x0000001015057248 */ /* 0x001fc80003fe0100 */
[----:B------:R-:W-:-:S04]  /*1470*/  SEL R20, R20, RZ, P0 ;  /* 0x000000ff14147207 */ /* 0x000fc80000000000 */
[----:B------:R-:W-:-:S13]  /*1480*/  ISETP.GE.AND P0, PT, R20, R5, PT ;  /* 0x000000051400720c */ /* 0x000fda0003f06270 */
[----:B-1----:R-:W-:Y:S05]  /*1490*/  @P0 BRA `(.L_x_61) ;  /* 0x0000000000400947 */ /* 0x002fea0003800000 */
[----:B------:R-:W-:Y:S02]  /*14a0*/  IMAD.MOV.U32 R9, RZ, RZ, R5 ;  /* 0x000000ffff097224 */ /* 0x000fe400078e0005 */
[----:B------:R-:W-:-:S07]  /*14b0*/  IMAD.IADD R11, R21, 0x1, R16 ;  /* 0x00000001150b7824 */ /* 0x000fce00078e0210 */
.L_x_62:
[----:B------:R-:W-:-:S04]  /*14c0*/  IADD3 R4, PT, PT, R9, -R20, RZ ;  /* 0x8000001409047210 */ /* 0x000fc80007ffe0ff */
[----:B------:R-:W-:-:S04]  /*14d0*/  LEA.HI R5, R4, R4, RZ, 0x1 ;  /* 0x0000000404057211 */ /* 0x000fc800078f08ff */
[----:B------:R-:W-:-:S04]  /*14e0*/  LEA.HI.SX32 R8, R5, R20, 0x1f ;  /* 0x0000001405087211 */ /* 0x000fc800078ffaff */
[----:B------:R-:W-:-:S05]  /*14f0*/  LOP3.LUT R4, RZ, R8, RZ, 0x33, !PT ;  /* 0x00000008ff047212 */ /* 0x000fca00078e33ff */
        /* <DEDUP_REMOVED lines=10> */
.L_x_61:
[----:B------:R-:W-:Y:S05]  /*15a0*/  BSYNC.RECONVERGENT B0 ;  /* 0x0000000000007941 */ /* 0x000fea0003800200 */
.L_x_60:
        /* <DEDUP_REMOVED lines=15> */
.L_x_64:
[----:B-1----:R-:W-:Y:S01]  /*16a0*/  IMAD.MOV.U32 R24, RZ, RZ, R4 ;  /* 0x000000ffff187224 */ /* 0x002fe200078e0004 */
[----:B------:R-:W-:Y:S01]  /*16b0*/  MOV R26, R6 ;  /* 0x00000006001a7202 */ /* 0x000fe20000000f00 */
[----:B------:R-:W-:Y:S01]  /*16c0*/  IMAD.MOV.U32 R25, RZ, RZ, R5 ;  /* 0x000000ffff197224 */ /* 0x000fe200078e0005 */
[----:B--23--:R-:W-:Y:S01]  /*16d0*/  MOV R23, R11 ;  /* 0x0000000b00177202 */ /* 0x00cfe20000000f00 */
[----:B------:R-:W-:Y:S02]  /*16e0*/  IMAD.MOV.U32 R27, RZ, RZ, R7 ;  /* 0x000000ffff1b7224 */ /* 0x000fe400078e0007 */
[----:B------:R-:W-:Y:S02]  /*16f0*/  IMAD.MOV.U32 R20, RZ, RZ, R8 ;  /* 0x000000ffff147224 */ /* 0x000fe400078e0008 */
[----:B------:R-:W-:Y:S02]  /*1700*/  IMAD.MOV.U32 R21, RZ, RZ, R9 ;  /* 0x000000ffff157224 */ /* 0x000fe400078e0009 */
[----:B------:R-:W-:-:S02]  /*1710*/  IMAD.MOV.U32 R22, RZ, RZ, R10 ;  /* 0x000000ffff167224 */ /* 0x000fc400078e000a */
[----:B------:R-:W-:Y:S02]  /*1720*/  IMAD.MOV.U32 R16, RZ, RZ, R12 ;  /* 0x000000ffff107224 */ /* 0x000fe400078e000c */
[----:B0-----:R-:W-:Y:S02]  /*1730*/  IMAD.MOV.U32 R17, RZ, RZ, R13 ;  /* 0x000000ffff117224 */ /* 0x001fe400078e000d */
[----:B------:R-:W-:Y:S02]  /*1740*/  IMAD.MOV.U32 R18, RZ, RZ, R14 ;  /* 0x000000ffff127224 */ /* 0x000fe400078e000e */
[----:B------:R-:W-:-:S07]  /*1750*/  IMAD.MOV.U32 R19, RZ, RZ, R15 ;  /* 0x000000ffff137224 */ /* 0x000fce00078e000f */
.L_x_65:
[----:B------:R-:W-:Y:S05]  /*1760*/  BSYNC.RECONVERGENT B0 ;  /* 0x0000000000007941 */ /* 0x000fea0003800200 */
.L_x_63:
[----:B------:R-:W-:Y:S01]  /*1770*/  BAR.SYNC.DEFER_BLOCKING 0x0 ;  /* 0x0000000000007b1d */ /* 0x000fe20000010000 */
[----:B------:R-:W-:-:S05]  /*1780*/  SHF.L.U32 R2, R2, 0x8, RZ ;  /* 0x0000000802027819 */ /* 0x000fca00000006ff */
[----:B------:R-:W-:Y:S05]  /*1790*/  BRA.U !UP0, `(.L_x_66) ;  /* 0x0000000108807547 */ /* 0x000fea000b800000 */
[----:B-1----:R-:W0:Y:S01]  /*17a0*/  S2R R5, SR_LANEID ;  /* 0x0000000000057919 */ /* 0x002e220000000000 */
[C---:B------:R-:W-:Y:S01]  /*17b0*/  LOP3.LUT R28, R0.reuse, 0x3e0, RZ, 0xc0, !PT ;  /* 0x000003e0001c7812 */ /* 0x040fe200078ec0ff */
[----:B------:R-:W1:Y:S01]  /*17c0*/  LDC.64 R30, c[0x0][0x3a0] ;  /* 0x0000e800ff1e7b82 */ /* 0x000e620000000a00 */
[----:B------:R-:W-:-:S03]  /*17d0*/  ISETP.NE.AND P0, PT, R0, RZ, PT ;  /* 0x000000ff0000720c */ /* 0x000fc60003f05270 */
[----:B0-----:R-:W-:-:S04]  /*17e0*/  IMAD.IADD R4, R28, 0x1, R5 ;  /* 0x000000011c047824 */ /* 0x001fc800078e0205 */
[----:B------:R-:W-:-:S05]  /*17f0*/  IMAD R33, R4, 0x30, R3 ;  /* 0x0000003004217824 */ /* 0x000fca00078e0203 */
[----:B------:R0:W-:Y:S04]  /*1800*/  STS.128 [R33], R24 ;  /* 0x0000001821007388 */ /* 0x0001e80000000c00 */
[----:B---3--:R-:W-:Y:S04]  /*1810*/  STS.128 [R33+0x10], R20 ;  /* 0x0000101421007388 */ /* 0x008fe80000000c00 */
[----:B------:R3:W-:Y:S01]  /*1820*/  STS.128 [R33+0x20], R16 ;  /* 0x0000201021007388 */ /* 0x0007e20000000c00 */
[----:B------:R-:W-:-:S03]  /*1830*/  NOP ;  /* 0x0000000000007918 */ /* 0x000fc60000000000 */
[----:B------:R-:W-:Y:S01]  /*1840*/  LDS.128 R4, [R33] ;  /* 0x0000000021047984 */ /* 0x000fe20000000c00 */
[----:B0-----:R-:W-:-:S03]  /*1850*/  LOP3.LUT R25, R0, 0x1f, RZ, 0xc0, !PT ;  /* 0x0000001f00197812 */ /* 0x001fc600078ec0ff */
[----:B--2---:R-:W-:Y:S02]  /*1860*/  LDS.128 R8, [R33+0x10] ;  /* 0x0000100021087984 */ /* 0x004fe40000000c00 */
[----:B------:R-:W-:Y:S02]  /*1870*/  IMAD.IADD R25, R28, 0x1, R25 ;  /* 0x000000011c197824 */ /* 0x000fe400078e0219 */
[----:B------:R-:W-:Y:S04]  /*1880*/  LDS.128 R12, [R33+0x20] ;  /* 0x00002000210c7984 */ /* 0x000fe80000000c00 */
[----:B------:R-:W-:Y:S01]  /*1890*/  @!P0 STS [R3+0x3000], R29 ;  /* 0x0030001d03008388 */ /* 0x000fe20000000800 */
[----:B------:R-:W-:Y:S01]  /*18a0*/  BAR.SYNC.DEFER_BLOCKING 0x0 ;  /* 0x0000000000007b1d */ /* 0x000fe20000010000 */
[----:B---3--:R-:W-:-:S05]  /*18b0*/  IADD3 R17, P0, PT, R2, R25, RZ ;  /* 0x0000001902117210 */ /* 0x008fca0007f1e0ff */
[----:B------:R-:W-:Y:S02]  /*18c0*/  IMAD.X R0, RZ, RZ, RZ, P0 ;  /* 0x000000ffff007224 */ /* 0x000fe400000e06ff */
[----:B-1----:R-:W-:-:S04]  /*18d0*/  IMAD.WIDE.U32 R16, R17, 0x30, R30 ;  /* 0x0000003011107825 */ /* 0x002fc800078e001e */
[----:B------:R-:W-:-:S04]  /*18e0*/  IMAD R19, R0, 0x30, RZ ;  /* 0x0000003000137824 */ /* 0x000fc800078e02ff */
        /* <DEDUP_REMOVED lines=11> */
.L_x_66:
[----:B-1----:R-:W0:Y:S01]  /*19a0*/  S2R R5, SR_LANEID ;  /* 0x0000000000057919 */ /* 0x002e220000000000 */
[C---:B------:R-:W-:Y:S01]  /*19b0*/  LOP3.LUT R28, R0.reuse, 0x3e0, RZ, 0xc0, !PT ;  /* 0x000003e0001c7812 */ /* 0x040fe200078ec0ff */
[----:B------:R-:W1:Y:S01]  /*19c0*/  LDC.64 R30, c[0x0][0x388] ;  /* 0x0000e200ff1e7b82 */ /* 0x000e620000000a00 */
[----:B------:R-:W-:Y:S02]  /*19d0*/  ISETP.NE.AND P0, PT, R0, RZ, PT ;  /* 0x000000ff0000720c */ /* 0x000fe40003f05270 */
[----:B0-----:R-:W-:-:S05]  /*19e0*/  IADD3 R4, PT, PT, R28, R5, RZ ;  /* 0x000000051c047210 */ /* 0x001fca0007ffe0ff */
        /* <DEDUP_REMOVED lines=27> */
.L_x_67:
        /* <DEDUP_REMOVED lines=14> */
.L_x_158:


//--------------------- .text._ZN3cub18CUB_300001_SM_10006detail10merge_sort30DeviceMergeSortPartitionKernelIP10PolynomialjN4cuda3std3__44lessIS4_EES4_EEvbT_PT2_T0_SE_PSE_T1_SE_i --------------------------
	.section	.text._ZN3cub18CUB_300001_SM_10006detail10merge_sort30DeviceMergeSortPartitionKernelIP10PolynomialjN4cuda3std3__44lessIS4_EES4_EEvbT_PT2_T0_SE_PSE_T1_SE_i,"ax",@progbits
	.align	128
        .global         _ZN3cub18CUB_300001_SM_10006detail10merge_sort30DeviceMergeSortPartitionKernelIP10PolynomialjN4cuda3std3__44lessIS4_EES4_EEvbT_PT2_T0_SE_PSE_T1_SE_i
        .type           _ZN3cub18CUB_300001_SM_10006detail10merge_sort30DeviceMergeSortPartitionKernelIP10PolynomialjN4cuda3std3__44lessIS4_EES4_EEvbT_PT2_T0_SE_PSE_T1_SE_i,@function
        .size           _ZN3cub18CUB_300001_SM_10006detail10merge_sort30DeviceMergeSortPartitionKernelIP10PolynomialjN4cuda3std3__44lessIS4_EES4_EEvbT_PT2_T0_SE_PSE_T1_SE_i,(.L_x_159 - _ZN3cub18CUB_300001_SM_10006detail10merge_sort30DeviceMergeSortPartitionKernelIP10PolynomialjN4cuda3std3__44lessIS4_EES4_EEvbT_PT2_T0_SE_PSE_T1_SE_i)
        .other          _ZN3cub18CUB_300001_SM_10006detail10merge_sort30DeviceMergeSortPartitionKernelIP10PolynomialjN4cuda3std3__44lessIS4_EES4_EEvbT_PT2_T0_SE_PSE_T1_SE_i,@"STO_CUDA_ENTRY STV_DEFAULT"
_ZN3cub18CUB_300001_SM_10006detail10merge_sort30DeviceMergeSortPartitionKernelIP10PolynomialjN4cuda3std3__44lessIS4_EES4_EEvbT_PT2_T0_SE_PSE_T1_SE_i:
.text._ZN3cub18CUB_300001_SM_10006detail10merge_sort30DeviceMergeSortPartitionKernelIP10PolynomialjN4cuda3std3__44lessIS4_EES4_EEvbT_PT2_T0_SE_PSE_T1_SE_i:
[----:B------:R-:W-:Y:S01]  /*0000*/  LDC R1, c[0x0][0x37c] ;  /* 0x0000df00ff017b82 */ /* 0x000fe20000000800 */
[----:B------:R-:W0:Y:S01]  /*0010*/  S2R R0, SR_CTAID.X ;  /* 0x0000000000007919 */ /* 0x000e220000002500 */
[----:B------:R-:W0:Y:S01]  /*0020*/  LDCU UR4, c[0x0][0x360] ;  /* 0x00006c00ff0477ac */ /* 0x000e220008000800 */
[----:B------:R-:W0:Y:S01]  /*0030*/  S2R R3, SR_TID.X ;  /* 0x0000000000037919 */ /* 0x000e220000002100 */
[----:B------:R-:W1:Y:S01]  /*0040*/  LDCU UR6, c[0x0][0x39c] ;  /* 0x00007380ff0677ac */ /* 0x000e620008000800 */
[----:B0-----:R-:W-:-:S05]  /*0050*/  IMAD R0, R0, UR4, R3 ;  /* 0x0000000400007c24 */ /* 0x001fca000f8e0203 */
[----:B-1----:R-:W-:-:S13]  /*0060*/  ISETP.GE.U32.AND P0, PT, R0, UR6, PT ;  /* 0x0000000600007c0c */ /* 0x002fda000bf06070 */
[----:B------:R-:W-:Y:S05]  /*0070*/  @P0 EXIT ;  /* 0x000000000000094d */ /* 0x000fea0003800000 */
[----:B------:R-:W0:Y:S01]  /*0080*/  LDCU UR5, c[0x0][0x3ac] ;  /* 0x00007580ff0577ac */ /* 0x000e220008000800 */
[----:B------:R-:W-:Y:S01]  /*0090*/  VIADD R2, R0, 0x1 ;  /* 0x0000000100027836 */ /* 0x000fe20000000000 */
[----:B------:R-:W-:Y:S01]  /*00a0*/  ACQBULK ;  /* 0x000000000000782e */ /* 0x000fe20000000000 */
[----:B------:R-:W1:Y:S03]  /*00b0*/  LDCU UR7, c[0x0][0x3b0] ;  /* 0x00007600ff0777ac */ /* 0x000e660008000800 */
[----:B------:R-:W-:Y:S01]  /*00c0*/  ISETP.NE.AND P0, PT, R2, UR6, PT ;  /* 0x0000000602007c0c */ /* 0x000fe2000bf05270 */
[----:B------:R-:W2:Y:S01]  /*00d0*/  LDCU UR10, c[0x0][0x398] ;  /* 0x00007300ff0a77ac */ /* 0x000ea20008000800 */
[----:B------:R-:W3:Y:S01]  /*00e0*/  LDCU.64 UR8, c[0x0][0x358] ;  /* 0x00006b00ff0877ac */ /* 0x000ee20008000a00 */
[----:B0-----:R-:W-:-:S10]  /*00f0*/  UIADD3 UR4, UPT, UPT, -UR5, URZ, URZ ;  /* 0x000000ff05047290 */ /* 0x001fd4000fffe1ff */
[----:B------:R-:W0:Y:S01]  /*0100*/  @!P0 LDC.64 R4, c[0x0][0x3a0] ;  /* 0x0000e800ff048b82 */ /* 0x000e220000000a00 */
[----:B------:R-:W-:Y:S01]  /*0110*/  LOP3.LUT R2, R0, UR4, RZ, 0xc0, !PT ;  /* 0x0000000400027c12 */ /* 0x000fe2000f8ec0ff */
[----:B------:R-:W-:-:S04]  /*0120*/  USHF.R.U32.HI UR4, URZ, 0x1, UR5 ;  /* 0x00000001ff047899 */ /* 0x000fc80008011605 */
[----:B-1----:R-:W-:Y:S01]  /*0130*/  IMAD R3, R2, UR7, RZ ;  /* 0x0000000702037c24 */ /* 0x002fe2000f8e02ff */
[----:B------:R-:W-:-:S04]  /*0140*/  UIMAD UR4, UR4, UR7, URZ ;  /* 0x00000007040472a4 */ /* 0x000fc8000f8e02ff */
[----:B------:R-:W-:-:S04]  /*0150*/  LOP3.LUT R2, RZ, R3, RZ, 0x33, !PT ;  /* 0x00000003ff027212 */ /* 0x000fc800078e33ff */
[----:B------:R-:W-:-:S04]  /*0160*/  VIMNMX.U32 R2, PT, PT, R2, UR4, PT ;  /* 0x0000000402027c48 */ /* 0x000fc8000bfe0000 */
[----:B--2---:R-:W-:Y:S01]  /*0170*/  VIADDMNMX.U32 R2, R2, R3, UR10, PT ;  /* 0x0000000a02027e46 */ /* 0x004fe2000b800003 */
[----:B0-----:R-:W-:Y:S01]  /*0180*/  @!P0 IMAD.WIDE.U32 R4, R0, 0x4, R4 ;  /* 0x0000000400048825 */ /* 0x001fe200078e0004 */
[----:B------:R-:W-:Y:S02]  /*0190*/  VIMNMX.U32 R3, PT, PT, R3, UR10, PT ;  /* 0x0000000a03037c48 */ /* 0x000fe4000bfe0000 */
[----:B------:R-:W-:Y:S02]  /*01a0*/  LOP3.LUT R6, RZ, R2, RZ, 0x33, !PT ;  /* 0x00000002ff067212 */ /* 0x000fe400078e33ff */
[----:B---3--:R0:W-:Y:S02]  /*01b0*/  @!P0 STG.E desc[UR8][R4.64], R2 ;  /* 0x0000000204008986 */ /* 0x0081e4000c101908 */
[----:B------:R-:W-:-:S04]  /*01c0*/  VIMNMX.U32 R7, PT, PT, R6, UR4, PT ;  /* 0x0000000406077c48 */ /* 0x000fc8000bfe0000 */
[----:B------:R-:W-:Y:S01]  /*01d0*/  VIADDMNMX.U32 R7, R7, R2, UR10, PT ;  /* 0x0000000a07077e46 */ /* 0x000fe2000b800002 */
[----:B------:R-:W-:Y:S06]  /*01e0*/  @!P0 EXIT ;  /* 0x000000000000894d */ /* 0x000fec0003800000 */
[----:B------:R-:W1:Y:S01]  /*01f0*/  LDCU.U8 UR6, c[0x0][0x380] ;  /* 0x00007000ff0677ac */ /* 0x000e620008000000 */
[----:B------:R-:W-:Y:S01]  /*0200*/  BSSY.RECONVERGENT B0, `(.L_x_68) ;  /* 0x0000044000007945 */ /* 0x000fe20003800200 */
[----:B------:R-:W-:-:S06]  /*0210*/  UIADD3 UR4, UPT, UPT, UR5, -0x1, URZ ;  /* 0xffffffff05047890 */ /* 0x000fcc000fffe0ff */
[----:B0-----:R-:W-:-:S05]  /*0220*/  LOP3.LUT R4, R0, UR4, RZ, 0xc0, !PT ;  /* 0x0000000400047c12 */ /* 0x001fca000f8ec0ff */
[----:B------:R-:W-:Y:S01]  /*0230*/  IMAD R4, R4, UR7, RZ ;  /* 0x0000000704047c24 */ /* 0x000fe2000f8e02ff */
[----:B-1----:R-:W-:-:S04]  /*0240*/  UPRMT UR6, UR6, 0x8880, URZ ;  /* 0x0000888006067896 */ /* 0x002fc800080000ff */
[----:B------:R-:W-:-:S03]  /*0250*/  VIADDMNMX.U32 R4, R7, -R3, R4, PT ;  /* 0x8000000307047246 */ /* 0x000fc60003800004 */
[----:B------:R-:W-:Y:S02]  /*0260*/  UMOV UR4, UR6 ;  /* 0x0000000600047c82 */ /* 0x000fe40008000000 */
[----:B------:R-:W-:-:S09]  /*0270*/  UISETP.NE.AND UP0, UPT, UR4, URZ, UPT ;  /* 0x000000ff0400728c */ /* 0x000fd2000bf05270 */
[----:B------:R-:W-:Y:S05]  /*0280*/  BRA.U !UP0, `(.L_x_69) ;  /* 0x00000001087c7547 */ /* 0x000fea000b800000 */
[----:B------:R-:W-:Y:S01]  /*0290*/  IMAD.IADD R7, R7, 0x1, -R2 ;  /* 0x0000000107077824 */ /* 0x000fe200078e0a02 */
[----:B------:R-:W-:Y:S01]  /*02a0*/  VIADDMNMX.U32 R5, R2, -R3, R4, PT ;  /* 0x8000000302057246 */ /* 0x000fe20003800004 */
[----:B------:R-:W-:Y:S03]  /*02b0*/  BSSY.RECONVERGENT B1, `(.L_x_70) ;  /* 0x000001b000017945 */ /* 0x000fe60003800200 */
[----:B------:R-:W-:-:S05]  /*02c0*/  VIMNMX.U32 R6, PT, PT, R4, R7, !PT ;  /* 0x0000000704067248 */ /* 0x000fca0007fe0000 */
[----:B------:R-:W-:-:S05]  /*02d0*/  IMAD.IADD R6, R6, 0x1, -R7 ;  /* 0x0000000106067824 */ /* 0x000fca00078e0a07 */
[----:B------:R-:W-:-:S13]  /*02e0*/  ISETP.GE.U32.AND P0, PT, R6, R5, PT ;  /* 0x000000050600720c */ /* 0x000fda0003f06070 */
[----:B------:R-:W-:Y:S05]  /*02f0*/  @P0 BRA `(.L_x_71) ;  /* 0x0000000000580947 */ /* 0x000fea0003800000 */
[----:B------:R-:W0:Y:S02]  /*0300*/  LDC.64 R8, c[0x0][0x388] ;  /* 0x0000e200ff087b82 */ /* 0x000e240000000a00 */
.L_x_72:
[----:B------:R-:W-:-:S05]  /*0310*/  IMAD.IADD R7, R5, 0x1, -R6 ;  /* 0x0000000105077824 */ /* 0x000fca00078e0a06 */
[----:B------:R-:W-:-:S04]  /*0320*/  LEA.HI R14, R7, R6, RZ, 0x1f ;  /* 0x00000006070e7211 */ /* 0x000fc800078ff8ff */
[-C--:B------:R-:W-:Y:S02]  /*0330*/  LOP3.LUT R7, RZ, R14.reuse, RZ, 0x33, !PT ;  /* 0x0000000eff077212 */ /* 0x080fe400078e33ff */
[----:B------:R-:W-:-:S03]  /*0340*/  IADD3 R13, P0, PT, R3, R14, RZ ;  /* 0x0000000e030d7210 */ /* 0x000fc60007f1e0ff */
[----:B------:R-:W-:Y:S02]  /*0350*/  IMAD.IADD R7, R4, 0x1, R7 ;  /* 0x0000000104077824 */ /* 0x000fe400078e0207 */
[----:B------:R-:W-:Y:S02]  /*0360*/  IMAD.X R10, RZ, RZ, RZ, P0 ;  /* 0x000000ffff0a7224 */ /* 0x000fe400000e06ff */
[----:B0-----:R-:W-:Y:S01]  /*0370*/  IMAD.WIDE.U32 R12, R13, 0x30, R8 ;  /* 0x000000300d0c7825 */ /* 0x001fe200078e0008 */
[----:B------:R-:W-:-:S03]  /*0380*/  IADD3 R7, P1, PT, R2, R7, RZ ;  /* 0x0000000702077210 */ /* 0x000fc60007f3e0ff */
[----:B------:R-:W-:Y:S01]  /*0390*/  IMAD R17, R10, 0x30, RZ ;  /* 0x000000300a117824 */ /* 0x000fe200078e02ff */
[----:B------:R-:W-:Y:S01]  /*03a0*/  IADD3.X R15, PT, PT, RZ, RZ, RZ, P1, !PT ;  /* 0x000000ffff0f7210 */ /* 0x000fe20000ffe4ff */
[----:B------:R-:W-:-:S04]  /*03b0*/  IMAD.WIDE.U32 R10, R7, 0x30, R8 ;  /* 0x00000030070a7825 */ /* 0x000fc800078e0008 */
[----:B------:R-:W-:Y:S02]  /*03c0*/  IMAD R15, R15, 0x30, RZ ;  /* 0x000000300f0f7824 */ /* 0x000fe400078e02ff */
[----:B------:R-:W-:Y:S02]  /*03d0*/  IMAD.IADD R13, R13, 0x1, R17 ;  /* 0x000000010d0d7824 */ /* 0x000fe400078e0211 */
[----:B------:R-:W-:-:S04]  /*03e0*/  IMAD.IADD R11, R11, 0x1, R15 ;  /* 0x000000010b0b7824 */ /* 0x000fc800078e020f */
[----:B------:R-:W2:Y:S04]  /*03f0*/  LDG.E.64 R12, desc[UR8][R12.64+0x28] ;  /* 0x000028080c0c7981 */ /* 0x000ea8000c1e1b00 */
[----:B------:R-:W2:Y:S02]  /*0400*/  LDG.E.64 R10, desc[UR8][R10.64+0x28] ;  /* 0x000028080a0a7981 */ /* 0x000ea4000c1e1b00 */
[----:B--2---:R-:W-:-:S06]  /*0410*/  DSETP.GEU.AND P0, PT, R10, R12, PT ;  /* 0x0000000c0a00722a */ /* 0x004fcc0003f0e000 */
[----:B------:R-:W-:-:S08]  /*0420*/  SEL R5, R5, R14, P0 ;  /* 0x0000000e05057207 */ /* 0x000fd00000000000 */
[----:B------:R-:W-:-:S05]  /*0430*/  @P0 VIADD R6, R14, 0x1 ;  /* 0x000000010e060836 */ /* 0x000fca0000000000 */
[----:B------:R-:W-:-:S13]  /*0440*/  ISETP.GE.U32.AND P0, PT, R6, R5, PT ;  /* 0x000000050600720c */ /* 0x000fda0003f06070 */
[----:B------:R-:W-:Y:S05]  /*0450*/  @!P0 BRA `(.L_x_72) ;  /* 0xfffffffc00ac8947 */ /* 0x000fea000383ffff */
.L_x_71:
[----:B------:R-:W-:Y:S05]  /*0460*/  BSYNC.RECONVERGENT B1 ;  /* 0x0000000000017941 */ /* 0x000fea0003800200 */
.L_x_70:
[----:B------:R-:W-:Y:S05]  /*0470*/  BRA `(.L_x_73) ;  /* 0x0000000000707947 */ /* 0x000fea0003800000 */
.L_x_69:
[----:B------:R-:W-:Y:S01]  /*0480*/  IMAD.IADD R7, R7, 0x1, -R2 ;  /* 0x0000000107077824 */ /* 0x000fe200078e0a02 */
[----:B------:R-:W-:-:S04]  /*0490*/  VIADDMNMX.U32 R5, R2, -R3, R4, PT ;  /* 0x8000000302057246 */ /* 0x000fc80003800004 */
[----:B------:R-:W-:-:S04]  /*04a0*/  VIMNMX.U32 R6, PT, PT, R4, R7, !PT ;  /* 0x0000000704067248 */ /* 0x000fc80007fe0000 */
[----:B------:R-:W-:-:S04]  /*04b0*/  IADD3 R6, PT, PT, -R7, R6, RZ ;  /* 0x0000000607067210 */ /* 0x000fc80007ffe1ff */
[----:B------:R-:W-:-:S13]  /*04c0*/  ISETP.GE.U32.AND P0, PT, R6, R5, PT ;  /* 0x000000050600720c */ /* 0x000fda0003f06070 */
[----:B------:R-:W-:Y:S05]  /*04d0*/  @P0 BRA `(.L_x_73) ;  /* 0x0000000000580947 */ /* 0x000fea0003800000 */
[----:B------:R-:W0:Y:S02]  /*04e0*/  LDC.64 R8, c[0x0][0x390] ;  /* 0x0000e400ff087b82 */ /* 0x000e240000000a00 */
.L_x_74:
        /* <DEDUP_REMOVED lines=8> */
[----:B------:R-:W-:Y:S02]  /*0570*/  IMAD R17, R10, 0x30, RZ ;  /* 0x000000300a117824 */ /* 0x000fe400078e02ff */
[----:B------:R-:W-:Y:S02]  /*0580*/  IMAD.X R15, RZ, RZ, RZ, P1 ;  /* 0x000000ffff0f7224 */ /* 0x000fe400008e06ff */
[----:B------:R-:W-:Y:S01]  /*0590*/  IMAD.WIDE.U32 R10, R7, 0x30, R8 ;  /* 0x00000030070a7825 */ /* 0x000fe200078e0008 */
[----:B------:R-:W-:-:S03]  /*05a0*/  IADD3 R13, PT, PT, R13, R17, RZ ;  /* 0x000000110d0d7210 */ /* 0x000fc60007ffe0ff */
[----:B------:R-:W-:-:S03]  /*05b0*/  IMAD R15, R15, 0x30, RZ ;  /* 0x000000300f0f7824 */ /* 0x000fc600078e02ff */
[----:B------:R-:W2:Y:S01]  /*05c0*/  LDG.E.64 R12, desc[UR8][R12.64+0x28] ;  /* 0x000028080c0c7981 */ /* 0x000ea2000c1e1b00 */
[----:B------:R-:W-:-:S06]  /*05d0*/  IMAD.IADD R11, R11, 0x1, R15 ;  /* 0x000000010b0b7824 */ /* 0x000fcc00078e020f */
[----:B------:R-:W2:Y:S02]  /*05e0*/  LDG.E.64 R10, desc[UR8][R10.64+0x28] ;  /* 0x000028080a0a7981 */ /* 0x000ea4000c1e1b00 */
[----:B--2---:R-:W-:-:S06]  /*05f0*/  DSETP.GEU.AND P0, PT, R10, R12, PT ;  /* 0x0000000c0a00722a */ /* 0x004fcc0003f0e000 */
[----:B------:R-:W-:-:S08]  /*0600*/  SEL R5, R5, R14, P0 ;  /* 0x0000000e05057207 */ /* 0x000fd00000000000 */
[----:B------:R-:W-:-:S05]  /*0610*/  @P0 VIADD R6, R14, 0x1 ;  /* 0x000000010e060836 */ /* 0x000fca0000000000 */
[----:B------:R-:W-:-:S13]  /*0620*/  ISETP.GE.U32.AND P0, PT, R6, R5, PT ;  /* 0x000000050600720c */ /* 0x000fda0003f06070 */
[----:B------:R-:W-:Y:S05]  /*0630*/  @!P0 BRA `(.L_x_74) ;  /* 0xfffffffc00ac8947 */ /* 0x000fea000383ffff */
.L_x_73:
[----:B------:R-:W-:Y:S05]  /*0640*/  BSYNC.RECONVERGENT B0 ;  /* 0x0000000000007941 */ /* 0x000fea0003800200 */
.L_x_68:
[----:B------:R-:W0:Y:S01]  /*0650*/  LDC.64 R4, c[0x0][0x3a0] ;  /* 0x0000e800ff047b82 */ /* 0x000e220000000a00 */
[----:B------:R-:W-:Y:S02]  /*0660*/  IMAD.IADD R3, R3, 0x1, R6 ;  /* 0x0000000103037824 */ /* 0x000fe400078e0206 */
[----:B0-----:R-:W-:-:S05]  /*0670*/  IMAD.WIDE.U32 R4, R0, 0x4, R4 ;  /* 0x0000000400047825 */ /* 0x001fca00078e0004 */
[----:B------:R-:W-:Y:S01]  /*0680*/  STG.E desc[UR8][R4.64], R3 ;  /* 0x0000000304007986 */ /* 0x000fe2000c101908 */
[----:B------:R-:W-:Y:S05]  /*0690*/  EXIT ;  /* 0x000000000000794d */ /* 0x000fea0003800000 */
.L_x_75:
        /* <DEDUP_REMOVED lines=14> */
.L_x_159:


//--------------------- .text._ZN3cub18CUB_300001_SM_10006detail10merge_sort30DeviceMergeSortBlockSortKernelINS2_10policy_hubIP10PolynomialE9Policy600ES6_PNS0_8NullTypeES6_SA_jN4cuda3std3__44lessIS5_EES5_S9_EEvbT0_T1_T2_T3_T4_PT6_PT7_T5_NS1_7vsmem_tE --------------------------
	.section	.text._ZN3cub18CUB_300001_SM_10006detail10merge_sort30DeviceMergeSortBlockSortKernelINS2_10policy_hubIP10PolynomialE9Policy600ES6_PNS0_8NullTypeES6_SA_jN4cuda3std3__44lessIS5_EES5_S9_EEvbT0_T1_T2_T3_T4_PT6_PT7_T5_NS1_7vsmem_tE,"ax",@progbits
	.align	128
        .global         _ZN3cub18CUB_300001_SM_10006detail10merge_sort30DeviceMergeSortBlockSortKernelINS2_10policy_hubIP10PolynomialE9Policy600ES6_PNS0_8NullTypeES6_SA_jN4cuda3std3__44lessIS5_EES5_S9_EEvbT0_T1_T2_T3_T4_PT6_PT7_T5_NS1_7vsmem_tE
        .type           _ZN3cub18CUB_300001_SM_10006detail10merge_sort30DeviceMergeSortBlockSortKernelINS2_10policy_hubIP10PolynomialE9Policy600ES6_PNS0_8NullTypeES6_SA_jN4cuda3std3__44lessIS5_EES5_S9_EEvbT0_T1_T2_T3_T4_PT6_PT7_T5_NS1_7vsmem_tE,@function
        .size           _ZN3cub18CUB_300001_SM_10006detail10merge_sort30DeviceMergeSortBlockSortKernelINS2_10policy_hubIP10PolynomialE9Policy600ES6_PNS0_8NullTypeES6_SA_jN4cuda3std3__44lessIS5_EES5_S9_EEvbT0_T1_T2_T3_T4_PT6_PT7_T5_NS1_7vsmem_tE,(.L_x_160 - _ZN3cub18CUB_300001_SM_10006detail10merge_sort30DeviceMergeSortBlockSortKernelINS2_10policy_hubIP10PolynomialE9Policy600ES6_PNS0_8NullTypeES6_SA_jN4cuda3std3__44lessIS5_EES5_S9_EEvbT0_T1_T2_T3_T4_PT6_PT7_T5_NS1_7vsmem_tE)
        .other          _ZN3cub18CUB_300001_SM_10006detail10merge_sort30DeviceMergeSortBlockSortKernelINS2_10policy_hubIP10PolynomialE9Policy600ES6_PNS0_8NullTypeES6_SA_jN4cuda3std3__44lessIS5_EES5_S9_EEvbT0_T1_T2_T3_T4_PT6_PT7_T5_NS1_7vsmem_tE,@"STO_CUDA_ENTRY STV_DEFAULT"
_ZN3cub18CUB_300001_SM_10006detail10merge_sort30DeviceMergeSortBlockSortKernelINS2_10policy_hubIP10PolynomialE9Policy600ES6_PNS0_8NullTypeES6_SA_jN4cuda3std3__44lessIS5_EES5_S9_EEvbT0_T1_T2_T3_T4_PT6_PT7_T5_NS1_7vsmem_tE:
.text._ZN3cub18CUB_300001_SM_10006detail10merge_sort30DeviceMergeSortBlockSortKernelINS2_10policy_hubIP10PolynomialE9Policy600ES6_PNS0_8NullTypeES6_SA_jN4cuda3std3__44lessIS5_EES5_S9_EEvbT0_T1_T2_T3_T4_PT6_PT7_T5_NS1_7vsmem_tE:
[----:B------:R-:W-:Y:S01]  /*0000*/  LDC R1, c[0x0][0x37c] ;  /* 0x0000df00ff017b82 */ /* 0x000fe20000000800 */
[----:B------:R-:W0:Y:S01]  /*0010*/  S2R R7, SR_CTAID.X ;  /* 0x0000000000077919 */ /* 0x000e220000002500 */
[----:B------:R-:W1:Y:S01]  /*0020*/  LDCU UR4, c[0x0][0x370] ;  /* 0x00006e00ff0477ac */ /* 0x000e620008000800 */
[----:B------:R-:W2:Y:S01]  /*0030*/  LDCU.64 UR8, c[0x0][0x358] ;  /* 0x00006b00ff0877ac */ /* 0x000ea20008000a00 */
[----:B-1----:R-:W-:-:S06]  /*0040*/  UIADD3 UR4, UPT, UPT, UR4, -0x1, URZ ;  /* 0xffffffff04047890 */ /* 0x002fcc000fffe0ff */
[C---:B0-----:R-:W-:Y:S01]  /*0050*/  ISETP.GE.U32.AND P0, PT, R7.reuse, UR4, PT ;  /* 0x0000000407007c0c */ /* 0x041fe2000bf06070 */
[----:B------:R-:W-:-:S12]  /*0060*/  IMAD.SHL.U32 R7, R7, 0x100, RZ ;  /* 0x0000010007077824 */ /* 0x000fd800078e00ff */
[----:B--2---:R-:W-:Y:S05]  /*0070*/  @P0 BRA `(.L_x_76) ;  /* 0x0000000800540947 */ /* 0x004fea0003800000 */
[----:B------:R-:W0:Y:S01]  /*0080*/  S2R R0, SR_TID.X ;  /* 0x0000000000007919 */ /* 0x000e220000002100 */
[----:B------:R-:W1:Y:S01]  /*0090*/  LDC.64 R4, c[0x0][0x388] ;  /* 0x0000e200ff047b82 */ /* 0x000e620000000a00 */
[----:B------:R-:W-:Y:S01]  /*00a0*/  ACQBULK ;  /* 0x000000000000782e */ /* 0x000fe20000000000 */
[----:B0-----:R-:W-:-:S05]  /*00b0*/  IADD3 R2, P0, PT, R7, R0, RZ ;  /* 0x0000000007027210 */ /* 0x001fca0007f1e0ff */
[----:B------:R-:W-:Y:S02]  /*00c0*/  IMAD.X R3, RZ, RZ, RZ, P0 ;  /* 0x000000ffff037224 */ /* 0x000fe400000e06ff */
        /* <DEDUP_REMOVED lines=25> */
[----:B0-----:R-:W-:-:S07]  /*0260*/  HFMA2 R34, -RZ, RZ, 0, 1.1920928955078125e-07 ;  /* 0x00000002ff227431 */ /* 0x001fce00000001ff */
.L_x_83:
[--C-:B-1----:R-:W-:Y:S01]  /*0270*/  IMAD.MOV R17, RZ, RZ, -R34.reuse ;  /* 0x000000ffff117224 */ /* 0x102fe200078e0a22 */
[----:B0-----:R-:W0:Y:S01]  /*0280*/  S2R R28, SR_CgaCtaId ;  /* 0x00000000001c7919 */ /* 0x001e220000008800 */
[----:B------:R-:W-:Y:S01]  /*0290*/  SHF.R.U32.HI R30, RZ, 0x1, R34 ;  /* 0x00000001ff1e7819 */ /* 0x000fe20000011622 */
[----:B------:R-:W-:Y:S01]  /*02a0*/  BSSY.RECONVERGENT B0, `(.L_x_77) ;  /* 0x0000027000007945 */ /* 0x000fe20003800200 */
[----:B------:R-:W-:Y:S01]  /*02b0*/  MOV R19, 0x400 ;  /* 0x0000040000137802 */ /* 0x000fe20000000f00 */
[----:B------:R-:W-:Y:S01]  /*02c0*/  BAR.SYNC.DEFER_BLOCKING 0x0 ;  /* 0x0000000000007b1d */ /* 0x000fe20000010000 */
[----:B------:R-:W-:Y:S01]  /*02d0*/  LOP3.LUT R16, R0, R17, RZ, 0xc0, !PT ;  /* 0x0000001100107212 */ /* 0x000fe200078ec0ff */
[----:B------:R-:W-:-:S03]  /*02e0*/  VIADD R17, R34, 0xffffffff ;  /* 0xffffffff22117836 */ /* 0x000fc60000000000 */
[----:B------:R-:W-:Y:S02]  /*02f0*/  VIMNMX.U32 R16, PT, PT, R16, 0x100, PT ;  /* 0x0000010010107848 */ /* 0x000fe40003fe0000 */
[----:B------:R-:W-:Y:S02]  /*0300*/  LOP3.LUT R17, R17, R0, RZ, 0xc0, !PT ;  /* 0x0000000011117212 */ /* 0x000fe400078ec0ff */
[-C--:B------:R-:W-:Y:S02]  /*0310*/  VIADDMNMX.U32 R31, R16, R30.reuse, 0x100, PT ;  /* 0x00000100101f7446 */ /* 0x080fe4000380001e */
[----:B------:R-:W-:Y:S02]  /*0320*/  VIMNMX.U32 R32, PT, PT, R17, 0x100, PT ;  /* 0x0000010011207848 */ /* 0x000fe40003fe0000 */
[C---:B------:R-:W-:Y:S02]  /*0330*/  VIADDMNMX.U32 R30, R31.reuse, R30, 0x100, PT ;  /* 0x000001001f1e7446 */ /* 0x040fe4000380001e */
[----:B------:R-:W-:-:S03]  /*0340*/  VIADDMNMX R18, R31, -R16, R32, PT ;  /* 0x800000101f127246 */ /* 0x000fc60003800120 */
[----:B------:R-:W-:-:S05]  /*0350*/  IMAD.IADD R17, R30, 0x1, -R31 ;  /* 0x000000011e117824 */ /* 0x000fca00078e0a1f */
[C---:B------:R-:W-:Y:S01]  /*0360*/  ISETP.GE.AND P0, PT, R32.reuse, R17, PT ;  /* 0x000000112000720c */ /* 0x040fe20003f06270 */
[----:B------:R-:W-:Y:S01]  /*0370*/  IMAD.IADD R17, R32, 0x1, -R17 ;  /* 0x0000000120117824 */ /* 0x000fe200078e0a11 */
[----:B0-----:R-:W-:-:S04]  /*0380*/  LEA R28, R28, R19, 0x18 ;  /* 0x000000131c1c7211 */ /* 0x001fc800078ec0ff */
[----:B------:R-:W-:Y:S01]  /*0390*/  SEL R33, R17, RZ, P0 ;  /* 0x000000ff11217207 */ /* 0x000fe20000000000 */
[----:B------:R-:W-:-:S03]  /*03a0*/  IMAD R17, R0, 0x30, R28 ;  /* 0x0000003000117824 */ /* 0x000fc600078e021c */
[----:B------:R-:W-:Y:S02]  /*03b0*/  ISETP.GE.AND P0, PT, R33, R18, PT ;  /* 0x000000122100720c */ /* 0x000fe40003f06270 */
[----:B-1----:R0:W-:Y:S04]  /*03c0*/  STS.128 [R17], R4 ;  /* 0x0000000411007388 */ /* 0x0021e80000000c00 */
[----:B--2---:R0:W-:Y:S04]  /*03d0*/  STS.128 [R17+0x10], R8 ;  /* 0x0000100811007388 */ /* 0x0041e80000000c00 */
[----:B---3--:R0:W-:Y:S01]  /*03e0*/  STS.128 [R17+0x20], R12 ;  /* 0x0000200c11007388 */ /* 0x0081e20000000c00 */
[----:B------:R-:W-:Y:S06]  /*03f0*/  BAR.SYNC.DEFER_BLOCKING 0x0 ;  /* 0x0000000000007b1d */ /* 0x000fec0000010000 */
[----:B------:R-:W-:Y:S05]  /*0400*/  @P0 BRA `(.L_x_78) ;  /* 0x0000000000400947 */ /* 0x000fea0003800000 */
[----:B0-----:R-:W-:-:S07]  /*0410*/  IADD3 R11, PT, PT, R32, R31, RZ ;  /* 0x0000001f200b7210 */ /* 0x001fce0007ffe0ff */
.L_x_79:
        /* <DEDUP_REMOVED lines=15> */
.L_x_78:
[----:B------:R-:W-:Y:S05]  /*0510*/  BSYNC.RECONVERGENT B0 ;  /* 0x0000000000007941 */ /* 0x000fea0003800200 */
.L_x_77:
[----:B0-----:R-:W-:Y:S01]  /*0520*/  IADD3 R4, PT, PT, R16, R33, RZ ;  /* 0x0000002110047210 */ /* 0x001fe20007ffe0ff */
[----:B------:R-:W-:Y:S01]  /*0530*/  BSSY.RECONVERGENT B0, `(.L_x_80) ;  /* 0x000001b000007945 */ /* 0x000fe20003800200 */
[----:B------:R-:W-:-:S03]  /*0540*/  IADD3 R33, PT, PT, -R33, R31, R32 ;  /* 0x0000001f21217210 */ /* 0x000fc60007ffe120 */
[----:B------:R-:W-:Y:S01]  /*0550*/  IMAD R5, R4, 0x30, R28 ;  /* 0x0000003004057824 */ /* 0x000fe200078e021c */
[----:B------:R-:W-:-:S04]  /*0560*/  ISETP.GE.AND P0, PT, R33, R30, PT ;  /* 0x0000001e2100720c */ /* 0x000fc80003f06270 */
[----:B------:R0:W1:Y:S04]  /*0570*/  LDS.128 R16, [R5] ;  /* 0x0000000005107984 */ /* 0x0000680000000c00 */
[----:B------:R0:W2:Y:S04]  /*0580*/  LDS.128 R20, [R5+0x10] ;  /* 0x0000100005147984 */ /* 0x0000a80000000c00 */
[----:B------:R0:W3:Y:S01]  /*0590*/  LDS.128 R24, [R5+0x20] ;  /* 0x0000200005187984 */ /* 0x0000e20000000c00 */
[----:B------:R-:W-:Y:S05]  /*05a0*/  @P0 BRA `(.L_x_81) ;  /* 0x00000000001c0947 */ /* 0x000fea0003800000 */
[----:B------:R-:W-:-:S05]  /*05b0*/  IMAD R28, R33, 0x30, R28 ;  /* 0x00000030211c7824 */ /* 0x000fca00078e021c */
[----:B------:R-:W3:Y:S04]  /*05c0*/  LDS.128 R12, [R28+0x20] ;  /* 0x000020001c0c7984 */ /* 0x000ee80000000c00 */
[----:B------:R4:W0:Y:S01]  /*05d0*/  LDS.128 R8, [R28+0x10] ;  /* 0x000010001c087984 */ /* 0x0008220000000c00 */
[----:B---3--:R-:W-:-:S06]  /*05e0*/  DSETP.GEU.AND P0, PT, R14, R26, PT ;  /* 0x0000001a0e00722a */ /* 0x008fcc0003f0e000 */
[----:B------:R-:W-:Y:S02]  /*05f0*/  ISETP.GE.OR P0, PT, R4, R31, !P0 ;  /* 0x0000001f0400720c */ /* 0x000fe40004706670 */
[----:B0-----:R4:W0:Y:S11]  /*0600*/  LDS.128 R4, [R28] ;  /* 0x000000001c047984 */ /* 0x0018360000000c00 */
[----:B----4-:R-:W-:Y:S05]  /*0610*/  @P0 BRA `(.L_x_82) ;  /* 0x0000000000300947 */ /* 0x010fea0003800000 */
.L_x_81:
[----:B01----:R-:W-:Y:S01]  /*0620*/  IMAD.MOV.U32 R4, RZ, RZ, R16 ;  /* 0x000000ffff047224 */ /* 0x003fe200078e0010 */
[----:B--2---:R-:W-:Y:S01]  /*0630*/  MOV R8, R20 ;  /* 0x0000001400087202 */ /* 0x004fe20000000f00 */
[----:B------:R-:W-:Y:S01]  /*0640*/  IMAD.MOV.U32 R5, RZ, RZ, R17 ;  /* 0x000000ffff057224 */ /* 0x000fe200078e0011 */
[----:B---3--:R-:W-:Y:S01]  /*0650*/  MOV R13, R25 ;  /* 0x00000019000d7202 */ /* 0x008fe20000000f00 */
[----:B------:R-:W-:Y:S02]  /*0660*/  IMAD.MOV.U32 R6, RZ, RZ, R18 ;  /* 0x000000ffff067224 */ /* 0x000fe400078e0012 */
[----:B------:R-:W-:Y:S02]  /*0670*/  IMAD.MOV.U32 R7, RZ, RZ, R19 ;  /* 0x000000ffff077224 */ /* 0x000fe400078e0013 */
[----:B------:R-:W-:Y:S02]  /*0680*/  IMAD.MOV.U32 R9, RZ, RZ, R21 ;  /* 0x000000ffff097224 */ /* 0x000fe400078e0015 */
[----:B------:R-:W-:-:S02]  /*0690*/  IMAD.MOV.U32 R10, RZ, RZ, R22 ;  /* 0x000000ffff0a7224 */ /* 0x000fc400078e0016 */
[----:B------:R-:W-:Y:S02]  /*06a0*/  IMAD.MOV.U32 R11, RZ, RZ, R23 ;  /* 0x000000ffff0b7224 */ /* 0x000fe400078e0017 */
[----:B------:R-:W-:Y:S02]  /*06b0*/  IMAD.MOV.U32 R12, RZ, RZ, R24 ;  /* 0x000000ffff0c7224 */ /* 0x000fe400078e0018 */
[----:B------:R-:W-:Y:S02]  /*06c0*/  IMAD.MOV.U32 R14, RZ, RZ, R26 ;  /* 0x000000ffff0e7224 */ /* 0x000fe400078e001a */
[----:B------:R-:W-:-:S07]  /*06d0*/  IMAD.MOV.U32 R15, RZ, RZ, R27 ;  /* 0x000000ffff0f7224 */ /* 0x000fce00078e001b */
.L_x_82:
[----:B------:R-:W-:Y:S05]  /*06e0*/  BSYNC.RECONVERGENT B0 ;  /* 0x0000000000007941 */ /* 0x000fea0003800200 */
.L_x_80:
[C---:B------:R-:W-:Y:S01]  /*06f0*/  ISETP.GE.U32.AND P0, PT, R34.reuse, 0x81, PT ;  /* 0x000000812200780c */ /* 0x040fe20003f06070 */
[----:B------:R-:W-:-:S12]  /*0700*/  IMAD.SHL.U32 R34, R34, 0x2, RZ ;  /* 0x0000000222227824 */ /* 0x000fd800078e00ff */
[----:B------:R-:W-:Y:S05]  /*0710*/  @!P0 BRA `(.L_x_83) ;  /* 0xfffffff800d48947 */ /* 0x000fea000383ffff */
[----:B------:R-:W3:Y:S02]  /*0720*/  LDCU.U8 UR4, c[0x0][0x380] ;  /* 0x00007000ff0477ac */ /* 0x000ee40008000000 */
[----:B---3--:R-:W-:-:S04]  /*0730*/  UPRMT UR4, UR4, 0x8880, URZ ;  /* 0x0000888004047896 */ /* 0x008fc800080000ff */
[----:B------:R-:W-:Y:S01]  /*0740*/  UISETP.NE.AND UP0, UPT, UR4, URZ, UPT ;  /* 0x000000ff0400728c */ /* 0x000fe2000bf05270 */
[----:B------:R-:W-:Y:S08]  /*0750*/  BAR.SYNC.DEFER_BLOCKING 0x0 ;  /* 0x0000000000007b1d */ /* 0x000ff00000010000 */
[----:B------:R-:W-:Y:S05]  /*0760*/  BRA.U !UP0, `(.L_x_84) ;  /* 0x00000001084c7547 */ /* 0x000fea000b800000 */
[----:B0-----:R-:W-:Y:S01]  /*0770*/  STS.128 [R29], R4 ;  /* 0x000000041d007388 */ /* 0x001fe20000000c00 */
[----:B------:R-:W0:Y:S01]  /*0780*/  LDC.64 R30, c[0x0][0x398] ;  /* 0x0000e600ff1e7b82 */ /* 0x000e220000000a00 */
[----:B------:R-:W-:Y:S02]  /*0790*/  IMAD R3, R3, 0x30, RZ ;  /* 0x0000003003037824 */ /* 0x000fe400078e02ff */
[----:B------:R-:W-:Y:S04]  /*07a0*/  STS.128 [R29+0x10], R8 ;  /* 0x000010081d007388 */ /* 0x000fe80000000c00 */
[----:B------:R-:W-:Y:S01]  /*07b0*/  STS.128 [R29+0x20], R12 ;  /* 0x0000200c1d007388 */ /* 0x000fe20000000c00 */
[----:B------:R-:W-:-:S03]  /*07c0*/  NOP ;  /* 0x0000000000007918 */ /* 0x000fc60000000000 */
[----:B--2---:R-:W2:Y:S04]  /*07d0*/  LDS.128 R20, [R29] ;  /* 0x000000001d147984 */ /* 0x004ea80000000c00 */
[----:B-1----:R-:W1:Y:S04]  /*07e0*/  LDS.128 R16, [R29+0x10] ;  /* 0x000010001d107984 */ /* 0x002e680000000c00 */
[----:B------:R-:W3:Y:S01]  /*07f0*/  LDS.128 R24, [R29+0x20] ;  /* 0x000020001d187984 */ /* 0x000ee20000000c00 */
[----:B0-----:R-:W-:-:S04]  /*0800*/  IMAD.WIDE.U32 R30, R2, 0x30, R30 ;  /* 0x00000030021e7825 */ /* 0x001fc800078e001e */
[----:B------:R-:W-:Y:S01]  /*0810*/  IMAD.IADD R3, R3, 0x1, R31 ;  /* 0x0000000103037824 */ /* 0x000fe200078e021f */
[----:B------:R-:W-:-:S05]  /*0820*/  MOV R2, R30 ;  /* 0x0000001e00027202 */ /* 0x000fca0000000f00 */
[----:B--2---:R-:W-:Y:S04]  /*0830*/  STG.E.64 desc[UR8][R2.64], R20 ;  /* 0x0000001402007986 */ /* 0x004fe8000c101b08 */
[----:B------:R-:W-:Y:S04]  /*0840*/  STG.E.64 desc[UR8][R2.64+0x8], R22 ;  /* 0x0000081602007986 */ /* 0x000fe8000c101b08 */
[----:B-1----:R-:W-:Y:S04]  /*0850*/  STG.E.64 desc[UR8][R2.64+0x10], R16 ;  /* 0x0000101002007986 */ /* 0x002fe8000c101b08 */
[----:B------:R-:W-:Y:S04]  /*0860*/  STG.E.64 desc[UR8][R2.64+0x18], R18 ;  /* 0x0000181202007986 */ /* 0x000fe8000c101b08 */
[----:B---3--:R-:W-:Y:S04]  /*0870*/  STG.E.64 desc[UR8][R2.64+0x20], R24 ;  /* 0x0000201802007986 */ /* 0x008fe8000c101b08 */
[----:B------:R-:W-:Y:S01]  /*0880*/  STG.E.64 desc[UR8][R2.64+0x28], R26 ;  /* 0x0000281a02007986 */ /* 0x000fe2000c101b08 */
[----:B------:R-:W-:Y:S05]  /*0890*/  EXIT ;  /* 0x000000000000794d */ /* 0x000fea0003800000 */
.L_x_84:
        /* <DEDUP_REMOVED lines=10> */
[----:B------:R-:W-:Y:S02]  /*0940*/  IMAD.IADD R3, R3, 0x1, R31 ;  /* 0x0000000103037824 */ /* 0x000fe400078e021f */
[----:B------:R-:W-:-:S05]  /*0950*/  IMAD.MOV.U32 R2, RZ, RZ, R30 ;  /* 0x000000ffff027224 */ /* 0x000fca00078e001e */
[----:B--2---:R-:W-:Y:S04]  /*0960*/  STG.E.64 desc[UR8][R2.64], R20 ;  /* 0x0000001402007986 */ /* 0x004fe8000c101b08 */
[----:B------:R-:W-:Y:S04]  /*0970*/  STG.E.64 desc[UR8][R2.64+0x8], R22 ;  /* 0x0000081602007986 */ /* 0x000fe8000c101b08 */
[----:B-1----:R-:W-:Y:S04]  /*0980*/  STG.E.64 desc[UR8][R2.64+0x10], R16 ;  /* 0x0000101002007986 */ /* 0x002fe8000c101b08 */
[----:B------:R-:W-:Y:S04]  /*0990*/  STG.E.64 desc[UR8][R2.64+0x18], R18 ;  /* 0x0000181202007986 */ /* 0x000fe8000c101b08 */
[----:B---3--:R-:W-:Y:S04]  /*09a0*/  STG.E.64 desc[UR8][R2.64+0x20], R24 ;  /* 0x0000201802007986 */ /* 0x008fe8000c101b08 */
[----:B------:R-:W-:Y:S01]  /*09b0*/  STG.E.64 desc[UR8][R2.64+0x28], R26 ;  /* 0x0000281a02007986 */ /* 0x000fe2000c101b08 */
[----:B------:R-:W-:Y:S05]  /*09c0*/  EXIT ;  /* 0x000000000000794d */ /* 0x000fea0003800000 */
.L_x_76:
[----:B------:R-:W0:Y:S01]  /*09d0*/  LDC.64 R2, c[0x0][0x388] ;  /* 0x0000e200ff027b82 */ /* 0x000e220000000a00 */
[----:B------:R-:W-:Y:S01]  /*09e0*/  ACQBULK ;  /* 0x000000000000782e */ /* 0x000fe20000000000 */
[----:B------:R-:W1:Y:S06]  /*09f0*/  S2R R0, SR_TID.X ;  /* 0x0000000000007919 */ /* 0x000e6c0000002100 */
[----:B------:R-:W2:Y:S01]  /*0a00*/  LDC R4, c[0x0][0x3a8] ;  /* 0x0000ea00ff047b82 */ /* 0x000ea20000000800 */
[----:B0-----:R-:W-:-:S05]  /*0a10*/  IMAD.WIDE.U32 R2, R7, 0x30, R2 ;  /* 0x0000003007027825 */ /* 0x001fca00078e0002 */
        /* <DEDUP_REMOVED lines=36> */
.L_x_91:
[----:B------:R-:W-:Y:S01]  /*0c60*/  UIADD3 UR5, UPT, UPT, -UR4, URZ, URZ ;  /* 0x000000ff04057290 */ /* 0x000fe2000fffe1ff */
[----:B--2---:R-:W0:Y:S01]  /*0c70*/  S2R R21, SR_CgaCtaId ;  /* 0x0000000000157919 */ /* 0x004e220000008800 */
[----:B------:R-:W-:Y:S01]  /*0c80*/  UIADD3 UR6, UPT, UPT, UR4, -0x1, URZ ;  /* 0xffffffff04067890 */ /* 0x000fe2000fffe0ff */
[----:B------:R-:W-:Y:S01]  /*0c90*/  MOV R28, 0x400 ;  /* 0x00000400001c7802 */ /* 0x000fe20000000f00 */
[----:B------:R-:W-:Y:S01]  /*0ca0*/  BSSY.RECONVERGENT B0, `(.L_x_85) ;  /* 0x0000028000007945 */ /* 0x000fe20003800200 */
[----:B------:R-:W-:Y:S01]  /*0cb0*/  BAR.SYNC.DEFER_BLOCKING 0x0 ;  /* 0x0000000000007b1d */ /* 0x000fe20000010000 */
[C---:B-1----:R-:W-:Y:S01]  /*0cc0*/  LOP3.LUT R16, R0.reuse, UR5, RZ, 0xc0, !PT ;  /* 0x0000000500107c12 */ /* 0x042fe2000f8ec0ff */
        /* <DEDUP_REMOVED lines=10> */
[----:B-1----:R1:W-:Y:S01]  /*0d70*/  STS.128 [R3], R12 ;  /* 0x0000000c03007388 */ /* 0x0023e20000000c00 */
[----:B0-----:R-:W-:-:S03]  /*0d80*/  LEA R28, R21, R28, 0x18 ;  /* 0x0000001c151c7211 */ /* 0x001fc600078ec0ff */
[----:B--23--:R1:W-:Y:S01]  /*0d90*/  STS.128 [R3+0x10], R8 ;  /* 0x0000100803007388 */ /* 0x00c3e20000000c00 */
[----:B------:R-:W-:-:S03]  /*0da0*/  SEL R32, R17, RZ, P0 ;  /* 0x000000ff11207207 */ /* 0x000fc60000000000 */
[----:B---3--:R1:W-:Y:S01]  /*0db0*/  STS.128 [R3+0x20], R4 ;  /* 0x0000200403007388 */ /* 0x0083e20000000c00 */
[----:B------:R-:W-:Y:S01]  /*0dc0*/  BAR.SYNC.DEFER_BLOCKING 0x0 ;  /* 0x0000000000007b1d */ /* 0x000fe20000010000 */
[----:B------:R-:W-:-:S13]  /*0dd0*/  ISETP.GE.AND P0, PT, R32, R19, PT ;  /* 0x000000132000720c */ /* 0x000fda0003f06270 */
[----:B------:R-:W-:Y:S05]  /*0de0*/  @P0 BRA `(.L_x_86) ;  /* 0x00000000004c0947 */ /* 0x000fea0003800000 */
[----:B-1----:R-:W0:Y:S01]  /*0df0*/  S2R R5, SR_CgaCtaId ;  /* 0x0000000000057919 */ /* 0x002e220000008800 */
[----:B------:R-:W-:Y:S01]  /*0e00*/  MOV R4, 0x400 ;  /* 0x0000040000047802 */ /* 0x000fe20000000f00 */
[----:B------:R-:W-:-:S03]  /*0e10*/  IMAD.IADD R10, R30, 0x1, R31 ;  /* 0x000000011e0a7824 */ /* 0x000fc600078e021f */
[----:B0-----:R-:W-:-:S07]  /*0e20*/  LEA R9, R5, R4, 0x18 ;  /* 0x0000000405097211 */ /* 0x001fce00078ec0ff */
.L_x_87:
[----:B------:R-:W-:-:S05]  /*0e30*/  IMAD.IADD R4, R19, 0x1, -R32 ;  /* 0x0000000113047824 */ /* 0x000fca00078e0a20 */
[----:B------:R-:W-:-:S04]  /*0e40*/  LEA.HI R5, R4, R4, RZ, 0x1 ;  /* 0x0000000404057211 */ /* 0x000fc800078f08ff */
[----:B------:R-:W-:-:S04]  /*0e50*/  LEA.HI.SX32 R8, R5, R32, 0x1f ;  /* 0x0000002005087211 */ /* 0x000fc800078ffaff */
[-C--:B------:R-:W-:Y:S02]  /*0e60*/  LOP3.LUT R5, RZ, R8.reuse, RZ, 0x33, !PT ;  /* 0x00000008ff057212 */ /* 0x080fe400078e33ff */
[----:B------:R-:W-:-:S03]  /*0e70*/  IADD3 R4, PT, PT, R16, R8, RZ ;  /* 0x0000000810047210 */ /* 0x000fc60007ffe0ff */
        /* <DEDUP_REMOVED lines=10> */
.L_x_86:
[----:B------:R-:W-:Y:S05]  /*0f20*/  BSYNC.RECONVERGENT B0 ;  /* 0x0000000000007941 */ /* 0x000fea0003800200 */
.L_x_85:
[----:B-1----:R-:W-:Y:S01]  /*0f30*/  IMAD.IADD R8, R16, 0x1, R32 ;  /* 0x0000000110087824 */ /* 0x002fe200078e0220 */
[----:B------:R-:W-:Y:S01]  /*0f40*/  IADD3 R5, PT, PT, -R32, R31, R30 ;  /* 0x0000001f20057210 */ /* 0x000fe20007ffe11e */
[----:B------:R-:W-:Y:S02]  /*0f50*/  BSSY.RECONVERGENT B0, `(.L_x_88) ;  /* 0x000001a000007945 */ /* 0x000fe40003800200 */
[----:B------:R-:W-:Y:S01]  /*0f60*/  IMAD R4, R8, 0x30, R28 ;  /* 0x0000003008047824 */ /* 0x000fe200078e021c */
[----:B------:R-:W-:-:S04]  /*0f70*/  ISETP.GE.AND P0, PT, R5, R2, PT ;  /* 0x000000020500720c */ /* 0x000fc80003f06270 */
[----:B------:R0:W1:Y:S04]  /*0f80*/  LDS.128 R16, [R4] ;  /* 0x0000000004107984 */ /* 0x0000680000000c00 */
[----:B------:R0:W2:Y:S04]  /*0f90*/  LDS.128 R20, [R4+0x10] ;  /* 0x0000100004147984 */ /* 0x0000a80000000c00 */
[----:B------:R0:W3:Y:S01]  /*0fa0*/  LDS.128 R24, [R4+0x20] ;  /* 0x0000200004187984 */ /* 0x0000e20000000c00 */
        /* <DEDUP_REMOVED lines=8> */
.L_x_89:
[----:B-1----:R-:W-:Y:S01]  /*1030*/  IMAD.MOV.U32 R12, RZ, RZ, R16 ;  /* 0x000000ffff0c7224 */ /* 0x002fe200078e0010 */
[----:B------:R-:W-:Y:S01]  /*1040*/  MOV R13, R17 ;  /* 0x00000011000d7202 */ /* 0x000fe20000000f00 */
[----:B------:R-:W-:Y:S01]  /*1050*/  IMAD.MOV.U32 R14, RZ, RZ, R18 ;  /* 0x000000ffff0e7224 */ /* 0x000fe200078e0012 */
[----:B--23--:R-:W-:Y:S01]  /*1060*/  MOV R9, R21 ;  /* 0x0000001500097202 */ /* 0x00cfe20000000f00 */
[----:B------:R-:W-:Y:S01]  /*1070*/  IMAD.MOV.U32 R15, RZ, RZ, R19 ;  /* 0x000000ffff0f7224 */ /* 0x000fe200078e0013 */
[----:B------:R-:W-:Y:S01]  /*1080*/  MOV R5, R25 ;  /* 0x0000001900057202 */ /* 0x000fe20000000f00 */
[----:B------:R-:W-:Y:S02]  /*1090*/  IMAD.MOV.U32 R8, RZ, RZ, R20 ;  /* 0x000000ffff087224 */ /* 0x000fe400078e0014 */
[----:B------:R-:W-:Y:S02]  /*10a0*/  IMAD.MOV.U32 R10, RZ, RZ, R22 ;  /* 0x000000ffff0a7224 */ /* 0x000fe400078e0016 */
[----:B------:R-:W-:-:S02]  /*10b0*/  IMAD.MOV.U32 R11, RZ, RZ, R23 ;  /* 0x000000ffff0b7224 */ /* 0x000fc400078e0017 */
[----:B0-----:R-:W-:Y:S02]  /*10c0*/  IMAD.MOV.U32 R4, RZ, RZ, R24 ;  /* 0x000000ffff047224 */ /* 0x001fe400078e0018 */
[----:B------:R-:W-:Y:S02]  /*10d0*/  IMAD.MOV.U32 R6, RZ, RZ, R26 ;  /* 0x000000ffff067224 */ /* 0x000fe400078e001a */
[----:B------:R-:W-:-:S07]  /*10e0*/  IMAD.MOV.U32 R7, RZ, RZ, R27 ;  /* 0x000000ffff077224 */ /* 0x000fce00078e001b */
.L_x_90:
[----:B------:R-:W-:Y:S05]  /*10f0*/  BSYNC.RECONVERGENT B0 ;  /* 0x0000000000007941 */ /* 0x000fea0003800200 */
.L_x_88:
[----:B------:R-:W-:Y:S02]  /*1100*/  UISETP.GE.U32.AND UP0, UPT, UR4, 0x81, UPT ;  /* 0x000000810400788c */ /* 0x000fe4000bf06070 */
[----:B------:R-:W-:-:S07]  /*1110*/  USHF.L.U32 UR5, UR4, 0x1, URZ ;  /* 0x0000000104057899 */ /* 0x000fce00080006ff */
[----:B------:R-:W-:Y:S01]  /*1120*/  UMOV UR4, UR5 ;  /* 0x0000000500047c82 */ /* 0x000fe20008000000 */
[----:B------:R-:W-:Y:S05]  /*1130*/  BRA.U !UP0, `(.L_x_91) ;  /* 0xfffffff908c87547 */ /* 0x000fea000b83ffff */
[----:B------:R-:W0:Y:S01]  /*1140*/  LDCU.U8 UR5, c[0x0][0x380] ;  /* 0x00007000ff0577ac */ /* 0x000e220008000000 */
[----:B------:R-:W4:Y:S01]  /*1150*/  S2UR UR4, SR_CTAID.X ;  /* 0x00000000000479c3 */ /* 0x000f220000002500 */
[----:B0-----:R-:W-:-:S04]  /*1160*/  UPRMT UR5, UR5, 0x8880, URZ ;  /* 0x0000888005057896 */ /* 0x001fc800080000ff */
[----:B------:R-:W-:Y:S02]  /*1170*/  UISETP.NE.AND UP0, UPT, UR5, URZ, UPT ;  /* 0x000000ff0500728c */ /* 0x000fe4000bf05270 */
[----:B----4-:R-:W-:Y:S01]  /*1180*/  USHF.L.U32 UR4, UR4, 0x8, URZ ;  /* 0x0000000804047899 */ /* 0x010fe200080006ff */
[----:B------:R-:W-:Y:S06]  /*1190*/  BAR.SYNC.DEFER_BLOCKING 0x0 ;  /* 0x0000000000007b1d */ /* 0x000fec0000010000 */
[----:B------:R-:W-:Y:S05]  /*11a0*/  BRA.U !UP0, `(.L_x_92) ;  /* 0x0000000108687547 */ /* 0x000fea000b800000 */
[----:B------:R-:W-:Y:S01]  /*11b0*/  ISETP.NE.AND P0, PT, R0, RZ, PT ;  /* 0x000000ff0000720c */ /* 0x000fe20003f05270 */
[----:B------:R0:W-:Y:S01]  /*11c0*/  STS.128 [R29], R12 ;  /* 0x0000000c1d007388 */ /* 0x0001e20000000c00 */
[----:B------:R-:W4:Y:S03]  /*11d0*/  LDC.64 R2, c[0x0][0x398] ;  /* 0x0000e600ff027b82 */ /* 0x000f260000000a00 */
[----:B---3--:R3:W-:Y:S04]  /*11e0*/  STS.128 [R29+0x10], R8 ;  /* 0x000010081d007388 */ /* 0x0087e80000000c00 */
[----:B------:R5:W-:Y:S01]  /*11f0*/  STS.128 [R29+0x20], R4 ;  /* 0x000020041d007388 */ /* 0x000be20000000c00 */
[----:B------:R-:W-:-:S03]  /*1200*/  NOP ;  /* 0x0000000000007918 */ /* 0x000fc60000000000 */
[----:B--2---:R-:W-:Y:S04]  /*1210*/  LDS.128 R20, [R29] ;  /* 0x000000001d147984 */ /* 0x004fe80000000c00 */
[----:B-1----:R-:W-:Y:S04]  /*1220*/  LDS.128 R16, [R29+0x10] ;  /* 0x000010001d107984 */ /* 0x002fe80000000c00 */
[----:B------:R-:W-:Y:S04]  /*1230*/  LDS.128 R24, [R29+0x20] ;  /* 0x000020001d187984 */ /* 0x000fe80000000c00 */
[----:B------:R-:W-:Y:S01]  /*1240*/  @!P0 STS [R28+0x3000], R33 ;  /* 0x003000211c008388 */ /* 0x000fe20000000800 */
[----:B------:R-:W-:Y:S01]  /*1250*/  BAR.SYNC.DEFER_BLOCKING 0x0 ;  /* 0x0000000000007b1d */ /* 0x000fe20000010000 */
[----:B0-----:R-:W-:-:S05]  /*1260*/  IADD3 R13, P0, PT, R0, UR4, RZ ;  /* 0x00000004000d7c10 */ /* 0x001fca000ff1e0ff */
[----:B---3--:R-:W-:Y:S02]  /*1270*/  IMAD.X R8, RZ, RZ, RZ, P0 ;  /* 0x000000ffff087224 */ /* 0x008fe400000e06ff */
[----:B----4-:R-:W-:-:S04]  /*1280*/  IMAD.WIDE.U32 R2, R13, 0x30, R2 ;  /* 0x000000300d027825 */ /* 0x010fc800078e0002 */
[----:B-----5:R-:W-:-:S05]  /*1290*/  IMAD R5, R8, 0x30, RZ ;  /* 0x0000003008057824 */ /* 0x020fca00078e02ff */
[----:B------:R-:W-:Y:S01]  /*12a0*/  IADD3 R3, PT, PT, R5, R3, RZ ;  /* 0x0000000305037210 */ /* 0x000fe20007ffe0ff */
        /* <DEDUP_REMOVED lines=10> */
.L_x_92:
        /* <DEDUP_REMOVED lines=14> */
[----:B-----5:R-:W-:-:S04]  /*1430*/  IMAD R5, R8, 0x30, RZ ;  /* 0x0000003008057824 */ /* 0x020fc800078e02ff */
        /* <DEDUP_REMOVED lines=11> */
.L_x_93:
        /* <DEDUP_REMOVED lines=9> */
.L_x_160:


//--------------------- .text._ZN3cub18CUB_300001_SM_10006detail11EmptyKernelIvEEvv --------------------------
	.section	.text._ZN3cub18CUB_300001_SM_10006detail11EmptyKernelIvEEvv,"ax",@progbits
	.align	128
        .global         _ZN3cub18CUB_300001_SM_10006detail11EmptyKernelIvEEvv
        .type           _ZN3cub18CUB_300001_SM_10006detail11EmptyKernelIvEEvv,@function
        .size           _ZN3cub18CUB_300001_SM_10006detail11EmptyKernelIvEEvv,(.L_x_161 - _ZN3cub18CUB_300001_SM_10006detail11EmptyKernelIvEEvv)
        .other          _ZN3cub18CUB_300001_SM_10006detail11EmptyKernelIvEEvv,@"STO_CUDA_ENTRY STV_DEFAULT"
_ZN3cub18CUB_300001_SM_10006detail11EmptyKernelIvEEvv:
.text._ZN3cub18CUB_300001_SM_10006detail11EmptyKernelIvEEvv:
[----:B------:R-:W-:Y:S01]  /*0000*/  LDC R1, c[0x0][0x37c] ;  /* 0x0000df00ff017b82 */ /* 0x000fe20000000800 */
[----:B------:R-:W-:Y:S05]  /*0010*/  EXIT ;  /* 0x000000000000794d */ /* 0x000fea0003800000 */
.L_x_94:
        /* <DEDUP_REMOVED lines=14> */
.L_x_161:


//--------------------- .text._Z8MutationP10Polynomialiidd --------------------------
	.section	.text._Z8MutationP10Polynomialiidd,"ax",@progbits
	.align	128
        .global         _Z8MutationP10Polynomialiidd
        .type           _Z8MutationP10Polynomialiidd,@function
        .size           _Z8MutationP10Polynomialiidd,(.L_x_152 - _Z8MutationP10Polynomialiidd)
        .other          _Z8MutationP10Polynomialiidd,@"STO_CUDA_ENTRY STV_DEFAULT"
_Z8MutationP10Polynomialiidd:
.text._Z8MutationP10Polynomialiidd:
[----:B------:R-:W-:Y:S01]  /*0000*/  LDC R1, c[0x0][0x37c] ;  /* 0x0000df00ff017b82 */ /* 0x000fe20000000800 */
[----:B------:R-:W0:Y:S07]  /*0010*/  S2R R3, SR_TID.X ;  /* 0x0000000000037919 */ /* 0x000e2e0000002100 */
[----:B------:R-:W0:Y:S01]  /*0020*/  S2UR UR4, SR_CTAID.X ;  /* 0x00000000000479c3 */ /* 0x000e220000002500 */
[----:B------:R-:W1:Y:S07]  /*0030*/  LDCU.64 UR6, c[0x0][0x388] ;  /* 0x00007100ff0677ac */ /* 0x000e6e0008000a00 */
[----:B------:R-:W0:Y:S02]  /*0040*/  LDC R8, c[0x0][0x360] ;  /* 0x0000d800ff087b82 */ /* 0x000e240000000800 */
[----:B0-----:R-:W-:-:S05]  /*0050*/  IMAD R8, R8, UR4, R3 ;  /* 0x0000000408087c24 */ /* 0x001fca000f8e0203 */
[----:B-1----:R-:W-:-:S04]  /*0060*/  IADD3.X R8, PT, PT, R8, UR7, RZ, PT, !PT ;  /* 0x0000000708087c10 */ /* 0x002fc8000bffe4ff */
[----:B------:R-:W-:-:S13]  /*0070*/  ISETP.GE.AND P0, PT, R8, UR6, PT ;  /* 0x0000000608007c0c */ /* 0x000fda000bf06270 */
[----:B------:R-:W-:Y:S05]  /*0080*/  @P0 EXIT ;  /* 0x000000000000094d */ /* 0x000fea0003800000 */
[----:B------:R-:W0:Y:S01]  /*0090*/  LDC.64 R6, c[0x0][0x380] ;  /* 0x0000e000ff067b82 */ /* 0x000e220000000a00 */
[----:B------:R-:W-:Y:S01]  /*00a0*/  SHF.R.S32.HI R9, RZ, 0x1f, R8 ;  /* 0x0000001fff097819 */ /* 0x000fe20000011408 */
[----:B------:R-:W1:Y:S01]  /*00b0*/  LDCU.64 UR6, c[0x0][0x358] ;  /* 0x00006b00ff0677ac */ /* 0x000e620008000a00 */
[----:B------:R-:W-:-:S05]  /*00c0*/  UMOV UR4, URZ ;  /* 0x000000ff00047c82 */ /* 0x000fca0008000000 */
[----:B------:R-:W2:Y:S08]  /*00d0*/  LDC.64 R2, c[0x0][0x390] ;  /* 0x0000e400ff027b82 */ /* 0x000eb00000000a00 */
[----:B------:R-:W3:Y:S01]  /*00e0*/  LDC.64 R4, c[0x0][0x398] ;  /* 0x0000e600ff047b82 */ /* 0x000ee20000000a00 */
[----:B01----:R-:W-:-:S07]  /*00f0*/  IMAD.WIDE R6, R8, 0x30, R6 ;  /* 0x0000003008067825 */ /* 0x003fce00078e0206 */
.L_x_105:
[----:B------:R-:W-:-:S06]  /*0100*/  CS2R R10, SR_CLOCKLO ;  /* 0x00000000000a7805 */ /* 0x000fcc0000015000 */
[----:B------:R-:W-:Y:S01]  /*0110*/  IADD3 R0, P0, PT, R8, R10, RZ ;  /* 0x0000000a08007210 */ /* 0x000fe20007f1e0ff */
[----:B------:R-:W-:Y:S01]  /*0120*/  UIADD3 UR4, UPT, UPT, UR4, 0x1, URZ ;  /* 0x0000000104047890 */ /* 0x000fe2000fffe0ff */
[----:B------:R-:W-:Y:S02]  /*0130*/  BSSY.RECONVERGENT B0, `(.L_x_95) ;  /* 0x0000046000007945 */ /* 0x000fe40003800200 */
[----:B------:R-:W-:Y:S01]  /*0140*/  LOP3.LUT R0, R0, 0xaad26b49, RZ, 0x3c, !PT ;  /* 0xaad26b4900007812 */ /* 0x000fe200078e3cff */
[----:B------:R-:W-:Y:S01]  /*0150*/  IMAD.X R11, R11, 0x1, R9, P0 ;  /* 0x000000010b0b7824 */ /* 0x000fe200000e0609 */
[----:B------:R-:W-:-:S03]  /*0160*/  UISETP.NE.AND UP0, UPT, UR4, 0x5, UPT ;  /* 0x000000050400788c */ /* 0x000fc6000bf05270 */
[----:B------:R-:W-:Y:S01]  /*0170*/  IMAD R0, R0, 0x4182bed5, RZ ;  /* 0x4182bed500007824 */ /* 0x000fe200078e02ff */
[----:B------:R-:W-:-:S03]  /*0180*/  LOP3.LUT R11, R11, 0xf7dcefdd, RZ, 0x3c, !PT ;  /* 0xf7dcefdd0b0b7812 */ /* 0x000fc600078e3cff */
[C---:B------:R-:W-:Y:S02]  /*0190*/  VIADD R10, R0.reuse, 0x75bcd15 ;  /* 0x075bcd15000a7836 */ /* 0x040fe40000000000 */
[----:B------:R-:W-:-:S03]  /*01a0*/  VIADD R12, R0, 0x583f19 ;  /* 0x00583f19000c7836 */ /* 0x000fc60000000000 */
[----:B------:R-:W-:Y:S01]  /*01b0*/  SHF.R.U32.HI R13, RZ, 0x2, R10 ;  /* 0x00000002ff0d7819 */ /* 0x000fe2000001160a */
[----:B------:R-:W-:-:S03]  /*01c0*/  IMAD.SHL.U32 R15, R12, 0x10, RZ ;  /* 0x000000100c0f7824 */ /* 0x000fc600078e00ff */
[----:B------:R-:W-:Y:S01]  /*01d0*/  LOP3.LUT R13, R13, R10, RZ, 0x3c, !PT ;  /* 0x0000000a0d0d7212 */ /* 0x000fe200078e3cff */
[----:B------:R-:W-:-:S04]  /*01e0*/  IMAD R10, R11, -0x658354e5, R0 ;  /* 0x9a7cab1b0b0a7824 */ /* 0x000fc800078e0200 */
[----:B------:R-:W-:Y:S01]  /*01f0*/  IMAD.SHL.U32 R14, R13, 0x2, RZ ;  /* 0x000000020d0e7824 */ /* 0x000fe200078e00ff */
[----:B------:R-:W-:-:S04]  /*0200*/  IADD3 R10, PT, PT, R10, 0x64f0c9, RZ ;  /* 0x0064f0c90a0a7810 */ /* 0x000fc80007ffe0ff */
[----:B------:R-:W-:Y:S01]  /*0210*/  LOP3.LUT R14, R12, R15, R14, 0x96, !PT ;  /* 0x0000000f0c0e7212 */ /* 0x000fe200078e960e */
[----:B------:R-:W-:-:S03]  /*0220*/  IMAD.MOV.U32 R15, RZ, RZ, 0x3e055027 ;  /* 0x3e055027ff0f7424 */ /* 0x000fc600078e00ff */
[----:B------:R-:W-:Y:S01]  /*0230*/  LOP3.LUT R11, R14, R13, RZ, 0x3c, !PT ;  /* 0x0000000d0e0b7212 */ /* 0x000fe200078e3cff */
[----:B------:R-:W-:-:S03]  /*0240*/  IMAD.MOV.U32 R13, RZ, RZ, 0x2f800000 ;  /* 0x2f800000ff0d7424 */ /* 0x000fc600078e00ff */
[----:B------:R-:W-:-:S04]  /*0250*/  IADD3 R12, PT, PT, R10, 0x587c5, R11 ;  /* 0x000587c50a0c7810 */ /* 0x000fc80007ffe00b */
[----:B------:R-:W-:-:S05]  /*0260*/  I2FP.F32.U32 R12, R12 ;  /* 0x0000000c000c7245 */ /* 0x000fca0000201000 */
[----:B------:R-:W-:-:S05]  /*0270*/  FFMA R12, R12, R13, 1.1641532182693481445e-10 ;  /* 0x2f0000000c0c7423 */ /* 0x000fca000000000d */
[----:B------:R-:W-:-:S13]  /*0280*/  FSETP.GEU.AND P0, PT, R12, 1.175494350822287508e-38, PT ;  /* 0x008000000c00780b */ /* 0x000fda0003f0e000 */
[----:B------:R-:W-:-:S04]  /*0290*/  @!P0 FMUL R12, R12, 8388608 ;  /* 0x4b0000000c0c8820 */ /* 0x000fc80000400000 */
[----:B------:R-:W-:-:S05]  /*02a0*/  VIADD R13, R12, 0xc0d55555 ;  /* 0xc0d555550c0d7836 */ /* 0x000fca0000000000 */
[----:B------:R-:W-:-:S05]  /*02b0*/  LOP3.LUT R13, R13, 0xff800000, RZ, 0xc0, !PT ;  /* 0xff8000000d0d7812 */ /* 0x000fca00078ec0ff */
[----:B------:R-:W-:-:S04]  /*02c0*/  IMAD.IADD R14, R12, 0x1, -R13 ;  /* 0x000000010c0e7824 */ /* 0x000fc800078e0a0d */
[----:B------:R-:W-:Y:S01]  /*02d0*/  FADD R16, R14, -1 ;  /* 0xbf8000000e107421 */ /* 0x000fe20000000000 */
[----:B------:R-:W-:Y:S02]  /*02e0*/  FSEL R14, RZ, -23, P0 ;  /* 0xc1b80000ff0e7808 */ /* 0x000fe40000000000 */
[----:B------:R-:W-:Y:S01]  /*02f0*/  ISETP.GT.U32.AND P0, PT, R12, 0x7f7fffff, PT ;  /* 0x7f7fffff0c00780c */ /* 0x000fe20003f04070 */
[----:B------:R-:W-:-:S04]  /*0300*/  FFMA R15, R16, -R15, 0.14084610342979431152 ;  /* 0x3e1039f6100f7423 */ /* 0x000fc8000000080f */
[----:B------:R-:W-:-:S04]  /*0310*/  FFMA R15, R16, R15, -0.12148627638816833496 ;  /* 0xbdf8cdcc100f7423 */ /* 0x000fc8000000000f */
[----:B------:R-:W-:-:S04]  /*0320*/  FFMA R15, R16, R15, 0.13980610668659210205 ;  /* 0x3e0f2955100f7423 */ /* 0x000fc8000000000f */
[----:B------:R-:W-:-:S04]  /*0330*/  FFMA R15, R16, R15, -0.16684235632419586182 ;  /* 0xbe2ad8b9100f7423 */ /* 0x000fc8000000000f */
[----:B------:R-:W-:-:S04]  /*0340*/  FFMA R15, R16, R15, 0.20012299716472625732 ;  /* 0x3e4ced0b100f7423 */ /* 0x000fc8000000000f */
[----:B------:R-:W-:-:S04]  /*0350*/  FFMA R15, R16, R15, -0.24999669194221496582 ;  /* 0xbe7fff22100f7423 */ /* 0x000fc8000000000f */
[----:B------:R-:W-:-:S04]  /*0360*/  FFMA R15, R16, R15, 0.33333182334899902344 ;  /* 0x3eaaaa78100f7423 */ /* 0x000fc8000000000f */
[----:B------:R-:W-:Y:S01]  /*0370*/  FFMA R17, R16, R15, -0.5 ;  /* 0xbf00000010117423 */ /* 0x000fe2000000000f */
[----:B------:R-:W-:Y:S02]  /*0380*/  I2FP.F32.S32 R15, R13 ;  /* 0x0000000d000f7245 */ /* 0x000fe40000201400 */
[----:B------:R-:W-:Y:S01]  /*0390*/  LOP3.LUT R13, R0, 0x159a55e5, RZ, 0x3c, !PT ;  /* 0x159a55e5000d7812 */ /* 0x000fe200078e3cff */
[C---:B------:R-:W-:Y:S02]  /*03a0*/  FMUL R17, R16.reuse, R17 ;  /* 0x0000001110117220 */ /* 0x040fe40000400000 */
[----:B------:R-:W-:Y:S01]  /*03b0*/  FFMA R14, R15, 1.1920928955078125e-07, R14 ;  /* 0x340000000f0e7823 */ /* 0x000fe2000000000e */
[----:B------:R-:W-:Y:S01]  /*03c0*/  MOV R15, 0x7f800000 ;  /* 0x7f800000000f7802 */ /* 0x000fe20000000f00 */
[----:B------:R-:W-:Y:S01]  /*03d0*/  FFMA R17, R16, R17, R16 ;  /* 0x0000001110117223 */ /* 0x000fe20000000010 */
[----:B------:R-:W-:-:S03]  /*03e0*/  SHF.R.U32.HI R13, RZ, 0x2, R13 ;  /* 0x00000002ff0d7819 */ /* 0x000fc6000001160d */
[----:B------:R-:W-:Y:S01]  /*03f0*/  FFMA R17, R14, 0.69314718246459960938, R17 ;  /* 0x3f3172180e117823 */ /* 0x000fe20000000011 */
[C---:B------:R-:W-:Y:S01]  /*0400*/  @P0 FFMA R17, R12.reuse, R15, +INF ;  /* 0x7f8000000c110423 */ /* 0x040fe2000000000f */
[----:B------:R-:W-:Y:S02]  /*0410*/  FSETP.NEU.AND P0, PT, R12, RZ, PT ;  /* 0x000000ff0c00720b */ /* 0x000fe40003f0d000 */
[----:B------:R-:W-:Y:S01]  /*0420*/  LOP3.LUT R13, R13, 0x159a55e5, R0, 0x96, !PT ;  /* 0x159a55e50d0d7812 */ /* 0x000fe200078e9600 */
[----:B------:R-:W-:Y:S01]  /*0430*/  FMUL R17, R17, -2 ;  /* 0xc000000011117820 */ /* 0x000fe20000400000 */
[----:B------:R-:W-:-:S03]  /*0440*/  IMAD.SHL.U32 R0, R11, 0x10, RZ ;  /* 0x000000100b007824 */ /* 0x000fc600078e00ff */
[----:B------:R-:W-:Y:S01]  /*0450*/  IMAD.SHL.U32 R14, R13, 0x2, RZ ;  /* 0x000000020d0e7824 */ /* 0x000fe200078e00ff */
[----:B------:R-:W-:-:S04]  /*0460*/  FSEL R17, R17, +INF , P0 ;  /* 0x7f80000011117808 */ /* 0x000fc80000000000 */
[----:B------:R-:W-:Y:S01]  /*0470*/  LOP3.LUT R0, R13, R14, R0, 0x96, !PT ;  /* 0x0000000e0d007212 */ /* 0x000fe200078e9600 */
[----:B------:R-:W-:-:S03]  /*0480*/  VIADD R12, R17, 0xf3000000 ;  /* 0xf3000000110c7836 */ /* 0x000fc60000000000 */
[----:B------:R-:W-:Y:S02]  /*0490*/  LOP3.LUT R11, R0, R11, RZ, 0x3c, !PT ;  /* 0x0000000b000b7212 */ /* 0x000fe400078e3cff */
[----:B------:R-:W-:Y:S01]  /*04a0*/  ISETP.GT.U32.AND P0, PT, R12, 0x727fffff, PT ;  /* 0x727fffff0c00780c */ /* 0x000fe20003f04070 */
[----:B------:R0:W1:Y:S01]  /*04b0*/  MUFU.RSQ R0, R17 ;  /* 0x0000001100007308 */ /* 0x0000620000001400 */
[----:B------:R-:W-:Y:S01]  /*04c0*/  IADD3 R11, PT, PT, R10, 0xb0f8a, R11 ;  /* 0x000b0f8a0a0b7810 */ /* 0x000fe20007ffe00b */
[----:B------:R-:W-:-:S03]  /*04d0*/  IMAD.MOV.U32 R12, RZ, RZ, 0x30c90fdb ;  /* 0x30c90fdbff0c7424 */ /* 0x000fc600078e00ff */
[----:B------:R-:W-:-:S05]  /*04e0*/  I2FP.F32.U32 R11, R11 ;  /* 0x0000000b000b7245 */ /* 0x000fca0000201000 */
[----:B------:R-:W-:Y:S02]  /*04f0*/  FFMA R12, R11, R12, 7.314590599882819788e-10 ;  /* 0x30490fdb0b0c7423 */ /* 0x000fe4000000000c */
[----:B0-----:R-:W-:Y:S05]  /*0500*/  @!P0 BRA `(.L_x_96) ;  /* 0x0000000000108947 */ /* 0x001fea0003800000 */
[----:B------:R-:W-:-:S07]  /*0510*/  MOV R15, 0x530 ;  /* 0x00000530000f7802 */ /* 0x000fce0000000f00 */
[----:B-123--:R-:W-:Y:S05]  /*0520*/  CALL.REL.NOINC `($__internal_1_$__cuda_sm20_sqrt_rn_f32_slowpath) ;  /* 0x0000001000987944 */ /* 0x00efea0003c00000 */
[----:B------:R-:W-:Y:S01]  /*0530*/  MOV R0, R17 ;  /* 0x0000001100007202 */ /* 0x000fe20000000f00 */
[----:B------:R-:W-:Y:S06]  /*0540*/  BRA `(.L_x_97) ;  /* 0x0000000000107947 */ /* 0x000fec0003800000 */
.L_x_96:
[----:B-1----:R-:W-:Y:S01]  /*0550*/  FMUL.FTZ R10, R17, R0 ;  /* 0x00000000110a7220 */ /* 0x002fe20000410000 */
[----:B------:R-:W-:-:S03]  /*0560*/  FMUL.FTZ R0, R0, 0.5 ;  /* 0x3f00000000007820 */ /* 0x000fc60000410000 */
[----:B------:R-:W-:-:S04]  /*0570*/  FFMA R17, -R10, R10, R17 ;  /* 0x0000000a0a117223 */ /* 0x000fc80000000111 */
[----:B------:R-:W-:-:S07]  /*0580*/  FFMA R0, R17, R0, R10 ;  /* 0x0000000011007223 */ /* 0x000fce000000000a */
.L_x_97:
[----:B------:R-:W-:Y:S05]  /*0590*/  BSYNC.RECONVERGENT B0 ;  /* 0x0000000000007941 */ /* 0x000fea0003800200 */
.L_x_95:
[----:B------:R-:W-:Y:S01]  /*05a0*/  FMUL.RZ R11, R12, 0.15915493667125701904 ;  /* 0x3e22f9830c0b7820 */ /* 0x000fe2000040c000 */
[----:B------:R-:W-:Y:S05]  /*05b0*/  BSSY.RECONVERGENT B0, `(.L_x_98) ;  /* 0x00000ec000007945 */ /* 0x000fea0003800200 */
[----:B------:R-:W0:Y:S02]  /*05c0*/  MUFU.SIN R11, R11 ;  /* 0x0000000b000b7308 */ /* 0x000e240000000400 */
[----:B0-----:R-:W-:-:S05]  /*05d0*/  FFMA R0, R11, R0, -0.5 ;  /* 0xbf0000000b007423 */ /* 0x001fca0000000000 */
[----:B------:R-:W-:-:S13]  /*05e0*/  FSETP.GT.AND P0, PT, R0, RZ, PT ;  /* 0x000000ff0000720b */ /* 0x000fda0003f04000 */
[----:B------:R-:W-:Y:S05]  /*05f0*/  @P0 BRA `(.L_x_99) ;  /* 0x0000000c009c0947 */ /* 0x000fea0003800000 */
[----:B------:R-:W-:-:S06]  /*0600*/  CS2R R10, SR_CLOCKLO ;  /* 0x00000000000a7805 */ /* 0x000fcc0000015000 */
[----:B------:R-:W-:Y:S01]  /*0610*/  IADD3 R0, P0, PT, R8, R10, RZ ;  /* 0x0000000a08007210 */ /* 0x000fe20007f1e0ff */
[----:B------:R-:W-:Y:S03]  /*0620*/  BSSY.RECONVERGENT B1, `(.L_x_100) ;  /* 0x0000085000017945 */ /* 0x000fe60003800200 */
[----:B------:R-:W-:-:S05]  /*0630*/  LOP3.LUT R0, R0, 0xaad26b49, RZ, 0x3c, !PT ;  /* 0xaad26b4900007812 */ /* 0x000fca00078e3cff */
[----:B------:R-:W-:-:S04]  /*0640*/  IMAD R13, R0, 0x4182bed5, RZ ;  /* 0x4182bed5000d7824 */ /* 0x000fc800078e02ff */
[C---:B------:R-:W-:Y:S02]  /*0650*/  VIADD R0, R13.reuse, 0x75bcd15 ;  /* 0x075bcd150d007836 */ /* 0x040fe40000000000 */
[----:B------:R-:W-:-:S03]  /*0660*/  VIADD R10, R13, 0x583f19 ;  /* 0x00583f190d0a7836 */ /* 0x000fc60000000000 */
[----:B------:R-:W-:Y:S01]  /*0670*/  SHF.R.U32.HI R15, RZ, 0x2, R0 ;  /* 0x00000002ff0f7819 */ /* 0x000fe20000011600 */
[----:B------:R-:W-:-:S03]  /*0680*/  IMAD.SHL.U32 R17, R10, 0x10, RZ ;  /* 0x000000100a117824 */ /* 0x000fc600078e00ff */
[----:B------:R-:W-:Y:S02]  /*0690*/  LOP3.LUT R15, R15, R0, RZ, 0x3c, !PT ;  /* 0x000000000f0f7212 */ /* 0x000fe400078e3cff */
[----:B------:R-:W-:-:S03]  /*06a0*/  LOP3.LUT R0, R13, 0x159a55e5, RZ, 0x3c, !PT ;  /* 0x159a55e50d007812 */ /* 0x000fc600078e3cff */
[----:B------:R-:W-:Y:S01]  /*06b0*/  IMAD.SHL.U32 R12, R15, 0x2, RZ ;  /* 0x000000020f0c7824 */ /* 0x000fe200078e00ff */
[----:B------:R-:W-:-:S04]  /*06c0*/  SHF.R.U32.HI R0, RZ, 0x2, R0 ;  /* 0x00000002ff007819 */ /* 0x000fc80000011600 */
[----:B------:R-:W-:Y:S02]  /*06d0*/  LOP3.LUT R12, R10, R17, R12, 0x96, !PT ;  /* 0x000000110a0c7212 */ /* 0x000fe400078e960c */
[----:B------:R-:W-:Y:S02]  /*06e0*/  IADD3.X R10, PT, PT, R11, R9, RZ, P0, !PT ;  /* 0x000000090b0a7210 */ /* 0x000fe400007fe4ff */
[----:B------:R-:W-:Y:S02]  /*06f0*/  LOP3.LUT R0, R0, 0x159a55e5, R13, 0x96, !PT ;  /* 0x159a55e500007812 */ /* 0x000fe400078e960d */
[----:B------:R-:W-:Y:S02]  /*0700*/  LOP3.LUT R17, R12, R15, RZ, 0x3c, !PT ;  /* 0x0000000f0c117212 */ /* 0x000fe400078e3cff */
[----:B------:R-:W-:Y:S01]  /*0710*/  LOP3.LUT R12, R10, 0xf7dcefdd, RZ, 0x3c, !PT ;  /* 0xf7dcefdd0a0c7812 */ /* 0x000fe200078e3cff */
[----:B------:R-:W-:Y:S02]  /*0720*/  IMAD.SHL.U32 R10, R0, 0x2, RZ ;  /* 0x00000002000a7824 */ /* 0x000fe400078e00ff */
[----:B------:R-:W-:-:S02]  /*0730*/  IMAD.SHL.U32 R11, R17, 0x10, RZ ;  /* 0x00000010110b7824 */ /* 0x000fc400078e00ff */
[----:B------:R-:W-:-:S03]  /*0740*/  IMAD R12, R12, -0x658354e5, RZ ;  /* 0x9a7cab1b0c0c7824 */ /* 0x000fc600078e02ff */
[----:B------:R-:W-:Y:S01]  /*0750*/  LOP3.LUT R10, R0, R10, R11, 0x96, !PT ;  /* 0x0000000a000a7212 */ /* 0x000fe200078e960b */
[----:B------:R-:W-:Y:S01]  /*0760*/  VIADD R15, R12, 0x1f123bb5 ;  /* 0x1f123bb50c0f7836 */ /* 0x000fe20000000000 */
[----:B------:R-:W-:Y:S02]  /*0770*/  IADD3 R0, PT, PT, R13, 0x64f0c9, R12 ;  /* 0x0064f0c90d007810 */ /* 0x000fe40007ffe00c */
[----:B------:R-:W-:Y:S02]  /*0780*/  LOP3.LUT R13, R10, R17, RZ, 0x3c, !PT ;  /* 0x000000110a0d7212 */ /* 0x000fe400078e3cff */
[----:B------:R-:W-:Y:S02]  /*0790*/  SHF.R.U32.HI R16, RZ, 0x2, R15 ;  /* 0x00000002ff107819 */ /* 0x000fe4000001160f */
[C---:B------:R-:W-:Y:S02]  /*07a0*/  IADD3 R10, PT, PT, R0.reuse, 0xb0f8a, R13 ;  /* 0x000b0f8a000a7810 */ /* 0x040fe40007ffe00d */
[----:B------:R-:W-:-:S02]  /*07b0*/  IADD3 R17, PT, PT, R0, 0x587c5, R17 ;  /* 0x000587c500117810 */ /* 0x000fc40007ffe011 */
[----:B------:R-:W-:Y:S01]  /*07c0*/  LOP3.LUT R16, R16, R15, RZ, 0x3c, !PT ;  /* 0x0000000f10107212 */ /* 0x000fe200078e3cff */
[----:B------:R-:W-:-:S04]  /*07d0*/  IMAD.WIDE.U32 R10, R10, 0x200000, RZ ;  /* 0x002000000a0a7825 */ /* 0x000fc800078e00ff */
[----:B------:R-:W-:Y:S01]  /*07e0*/  IMAD.MOV.U32 R15, RZ, RZ, R11 ;  /* 0x000000ffff0f7224 */ /* 0x000fe200078e000b */
[----:B------:R-:W-:Y:S01]  /*07f0*/  LOP3.LUT R14, R10, R17, RZ, 0x3c, !PT ;  /* 0x000000110a0e7212 */ /* 0x000fe200078e3cff */
[----:B------:R-:W-:Y:S01]  /*0800*/  IMAD.SHL.U32 R11, R13, 0x10, RZ ;  /* 0x000000100d0b7824 */ /* 0x000fe200078e00ff */
[----:B------:R-:W-:Y:S02]  /*0810*/  LOP3.LUT R10, R12, 0x5491333, RZ, 0x3c, !PT ;  /* 0x054913330c0a7812 */ /* 0x000fe400078e3cff */
[C---:B------:R-:W-:Y:S02]  /*0820*/  SHF.L.U32 R17, R16.reuse, 0x1, RZ ;  /* 0x0000000110117819 */ /* 0x040fe400000006ff */
[----:B------:R-:W0:Y:S01]  /*0830*/  I2F.F64.U64 R14, R14 ;  /* 0x0000000e000e7312 */ /* 0x000e220000301800 */
[----:B------:R-:W-:Y:S01]  /*0840*/  SHF.R.U32.HI R19, RZ, 0x2, R10 ;  /* 0x00000002ff137819 */ /* 0x000fe2000001160a */
[----:B------:R-:W-:Y:S01]  /*0850*/  IMAD.MOV.U32 R10, RZ, RZ, 0x0 ;  /* 0x00000000ff0a7424 */ /* 0x000fe200078e00ff */
[----:B------:R-:W-:Y:S01]  /*0860*/  LOP3.LUT R16, R16, R17, R11, 0x96, !PT ;  /* 0x0000001110107212 */ /* 0x000fe200078e960b */
[----:B------:R-:W-:Y:S01]  /*0870*/  IMAD.MOV.U32 R11, RZ, RZ, 0x3ca00000 ;  /* 0x3ca00000ff0b7424 */ /* 0x000fe200078e00ff */
[----:B------:R-:W-:-:S02]  /*0880*/  LOP3.LUT R19, R19, 0x5491333, R12, 0x96, !PT ;  /* 0x0549133313137812 */ /* 0x000fc400078e960c */
[----:B------:R-:W-:-:S03]  /*0890*/  LOP3.LUT R17, R16, R13, RZ, 0x3c, !PT ;  /* 0x0000000d10117212 */ /* 0x000fc600078e3cff */
[----:B------:R-:W-:Y:S01]  /*08a0*/  IMAD.SHL.U32 R13, R19, 0x2, RZ ;  /* 0x00000002130d7824 */ /* 0x000fe200078e00ff */
[----:B------:R-:W-:Y:S01]  /*08b0*/  SHF.L.U32 R12, R17, 0x4, RZ ;  /* 0x00000004110c7819 */ /* 0x000fe200000006ff */
[----:B0-----:R-:W-:-:S03]  /*08c0*/  DFMA R20, R14, R10, 5.5511151231257827021e-17 ;  /* 0x3c9000000e14742b */ /* 0x001fc6000000000a */
[----:B------:R-:W-:-:S04]  /*08d0*/  LOP3.LUT R12, R19, R13, R12, 0x96, !PT ;  /* 0x0000000d130c7212 */ /* 0x000fc800078e960c */
[----:B------:R-:W-:Y:S02]  /*08e0*/  LOP3.LUT R13, R12, R17, RZ, 0x3c, !PT ;  /* 0x000000110c0d7212 */ /* 0x000fe400078e3cff */
[C---:B------:R-:W-:Y:S02]  /*08f0*/  IADD3 R17, PT, PT, R0.reuse, 0x10974f, R17 ;  /* 0x0010974f00117810 */ /* 0x040fe40007ffe011 */
[----:B------:R-:W-:Y:S01]  /*0900*/  IADD3 R14, PT, PT, R0, 0x161f14, R13 ;  /* 0x00161f14000e7810 */ /* 0x000fe20007ffe00d */
[----:B------:R-:W-:Y:S01]  /*0910*/  IMAD.MOV.U32 R12, RZ, RZ, R20 ;  /* 0x000000ffff0c7224 */ /* 0x000fe200078e0014 */
[----:B------:R-:W-:Y:S01]  /*0920*/  ISETP.GT.AND P0, PT, R21, 0xfffff, PT ;  /* 0x000fffff1500780c */ /* 0x000fe20003f04270 */
[----:B------:R-:W-:Y:S01]  /*0930*/  IMAD.MOV.U32 R13, RZ, RZ, R21 ;  /* 0x000000ffff0d7224 */ /* 0x000fe200078e0015 */
[----:B------:R-:W-:Y:S01]  /*0940*/  MOV R18, R20 ;  /* 0x0000001400127202 */ /* 0x000fe20000000f00 */
[----:B------:R-:W-:-:S03]  /*0950*/  IMAD.WIDE.U32 R14, R14, 0x200000, RZ ;  /* 0x002000000e0e7825 */ /* 0x000fc600078e00ff */
[----:B------:R-:W-:-:S07]  /*0960*/  LOP3.LUT R14, R14, R17, RZ, 0x3c, !PT ;  /* 0x000000110e0e7212 */ /* 0x000fce00078e3cff */
[----:B------:R-:W-:Y:S01]  /*0970*/  @!P0 DMUL R12, R12, 1.80143985094819840000e+16 ;  /* 0x435000000c0c8828 */ /* 0x000fe20000000000 */
[----:B------:R-:W0:Y:S09]  /*0980*/  I2F.F64.U64 R14, R14 ;  /* 0x0000000e000e7312 */ /* 0x000e320000301800 */
[----:B------:R-:W-:-:S02]  /*0990*/  @!P0 IMAD.MOV.U32 R21, RZ, RZ, R13 ;  /* 0x000000ffff158224 */ /* 0x000fc400078e000d */
[----:B------:R-:W-:Y:S02]  /*09a0*/  @!P0 IMAD.MOV.U32 R18, RZ, RZ, R12 ;  /* 0x000000ffff128224 */ /* 0x000fe400078e000c */
[----:B------:R-:W-:Y:S01]  /*09b0*/  VIADD R0, R21, 0xffffffff ;  /* 0xffffffff15007836 */ /* 0x000fe20000000000 */
[----:B0-----:R-:W-:-:S04]  /*09c0*/  DFMA R10, R14, 2.2204460492503130808e-16, R10 ;  /* 0x3cb000000e0a782b */ /* 0x001fc8000000000a */
[----:B------:R-:W-:Y:S01]  /*09d0*/  ISETP.GT.U32.AND P1, PT, R0, 0x7feffffe, PT ;  /* 0x7feffffe0000780c */ /* 0x000fe20003f24070 */
[----:B------:R-:W-:Y:S02]  /*09e0*/  IMAD.MOV.U32 R0, RZ, RZ, -0x3ff ;  /* 0xfffffc01ff007424 */ /* 0x000fe400078e00ff */
[----:B------:R-:W-:-:S10]  /*09f0*/  @!P0 IMAD.MOV.U32 R0, RZ, RZ, -0x435 ;  /* 0xfffffbcbff008424 */ /* 0x000fd400078e00ff */
[----:B------:R-:W-:Y:S05]  /*0a00*/  @P1 BRA `(.L_x_101) ;  /* 0x0000000400001947 */ /* 0x000fea0003800000 */
[C---:B------:R-:W-:Y:S01]  /*0a10*/  LOP3.LUT R12, R21.reuse, 0xfffff, RZ, 0xc0, !PT ;  /* 0x000fffff150c7812 */ /* 0x040fe200078ec0ff */
[----:B------:R-:W-:Y:S01]  /*0a20*/  IMAD.MOV.U32 R16, RZ, RZ, RZ ;  /* 0x000000ffff107224 */ /* 0x000fe200078e00ff */
[----:B------:R-:W-:Y:S01]  /*0a30*/  UMOV UR8, 0x3ae80f1e ;  /* 0x3ae80f1e00087882 */ /* 0x000fe20000000000 */
[----:B------:R-:W-:Y:S01]  /*0a40*/  IMAD.MOV.U32 R24, RZ, RZ, -0x748574fc ;  /* 0x8b7a8b04ff187424 */ /* 0x000fe200078e00ff */
[----:B------:R-:W-:Y:S01]  /*0a50*/  LOP3.LUT R19, R12, 0x3ff00000, RZ, 0xfc, !PT ;  /* 0x3ff000000c137812 */ /* 0x000fe200078efcff */
[----:B------:R-:W-:Y:S01]  /*0a60*/  IMAD.MOV.U32 R25, RZ, RZ, 0x3ed0ee25 ;  /* 0x3ed0ee25ff197424 */ /* 0x000fe200078e00ff */
[----:B------:R-:W-:Y:S01]  /*0a70*/  UMOV UR9, 0x3eb1380b ;  /* 0x3eb1380b00097882 */ /* 0x000fe20000000000 */
[----:B------:R-:W-:Y:S01]  /*0a80*/  LEA.HI R21, R21, R0, RZ, 0xc ;  /* 0x0000000015157211 */ /* 0x000fe200078f60ff */
[----:B------:R-:W-:Y:S01]  /*0a90*/  UMOV UR10, 0x80000000 ;  /* 0x80000000000a7882 */ /* 0x000fe20000000000 */
[----:B------:R-:W-:Y:S01]  /*0aa0*/  ISETP.GE.U32.AND P0, PT, R19, 0x3ff6a09f, PT ;  /* 0x3ff6a09f1300780c */ /* 0x000fe20003f06070 */
[----:B------:R-:W-:-:S12]  /*0ab0*/  UMOV UR11, 0x43300000 ;  /* 0x43300000000b7882 */ /* 0x000fd80000000000 */
[----:B------:R-:W-:Y:S02]  /*0ac0*/  @P0 VIADD R13, R19, 0xfff00000 ;  /* 0xfff00000130d0836 */ /* 0x000fe40000000000 */
[----:B------:R-:W-:-:S03]  /*0ad0*/  @P0 VIADD R21, R21, 0x1 ;  /* 0x0000000115150836 */ /* 0x000fc60000000000 */
[----:B------:R-:W-:Y:S02]  /*0ae0*/  @P0 MOV R19, R13 ;  /* 0x0000000d00130202 */ /* 0x000fe40000000f00 */
[----:B------:R-:W-:Y:S02]  /*0af0*/  LOP3.LUT R20, R21, 0x80000000, RZ, 0x3c, !PT ;  /* 0x8000000015147812 */ /* 0x000fe400078e3cff */
[----:B------:R-:W-:Y:S02]  /*0b00*/  MOV R21, 0x43300000 ;  /* 0x4330000000157802 */ /* 0x000fe40000000f00 */
[C---:B------:R-:W-:Y:S02]  /*0b10*/  DADD R22, R18.reuse, 1 ;  /* 0x3ff0000012167429 */ /* 0x040fe40000000000 */
[----:B------:R-:W-:Y:S02]  /*0b20*/  DADD R18, R18, -1 ;  /* 0xbff0000012127429 */ /* 0x000fe40000000000 */
[----:B------:R-:W-:Y:S01]  /*0b30*/  DADD R20, R20, -UR10 ;  /* 0x8000000a14147e29 */ /* 0x000fe20008000000 */
[----:B------:R-:W-:Y:S01]  /*0b40*/  UMOV UR10, 0xfefa39ef ;  /* 0xfefa39ef000a7882 */ /* 0x000fe20000000000 */
[----:B------:R-:W0:Y:S01]  /*0b50*/  MUFU.RCP64H R17, R23 ;  /* 0x0000001700117308 */ /* 0x000e220000001800 */
[----:B------:R-:W-:Y:S01]  /*0b60*/  UMOV UR11, 0x3fe62e42 ;  /* 0x3fe62e42000b7882 */ /* 0x000fe20000000000 */
[----:B0-----:R-:W-:-:S08]  /*0b70*/  DFMA R12, -R22, R16, 1 ;  /* 0x3ff00000160c742b */ /* 0x001fd00000000110 */
[----:B------:R-:W-:-:S08]  /*0b80*/  DFMA R12, R12, R12, R12 ;  /* 0x0000000c0c0c722b */ /* 0x000fd0000000000c */
[----:B------:R-:W-:-:S08]  /*0b90*/  DFMA R16, R16, R12, R16 ;  /* 0x0000000c1010722b */ /* 0x000fd00000000010 */
[----:B------:R-:W-:-:S08]  /*0ba0*/  DMUL R14, R18, R16 ;  /* 0x00000010120e7228 */ /* 0x000fd00000000000 */
[----:B------:R-:W-:-:S08]  /*0bb0*/  DFMA R14, R18, R16, R14 ;  /* 0x00000010120e722b */ /* 0x000fd0000000000e */
[----:B------:R-:W-:-:S08]  /*0bc0*/  DMUL R12, R14, R14 ;  /* 0x0000000e0e0c7228 */ /* 0x000fd00000000000 */
[----:B------:R-:W-:Y:S01]  /*0bd0*/  DFMA R22, R12, UR8, R24 ;  /* 0x000000080c167c2b */ /* 0x000fe20008000018 */
[----:B------:R-:W-:Y:S01]  /*0be0*/  UMOV UR8, 0x9f02676f ;  /* 0x9f02676f00087882 */ /* 0x000fe20000000000 */
[----:B------:R-:W-:Y:S01]  /*0bf0*/  UMOV UR9, 0x3ef3b266 ;  /* 0x3ef3b26600097882 */ /* 0x000fe20000000000 */
[----:B------:R-:W-:-:S05]  /*0c00*/  DADD R24, R18, -R14 ;  /* 0x0000000012187229 */ /* 0x000fca000000080e */
[----:B------:R-:W-:Y:S01]  /*0c10*/  DFMA R22, R12, R22, UR8 ;  /* 0x000000080c167e2b */ /* 0x000fe20008000016 */
[----:B------:R-:W-:Y:S01]  /*0c20*/  UMOV UR8, 0xa9ab0956 ;  /* 0xa9ab095600087882 */ /* 0x000fe20000000000 */
[----:B------:R-:W-:Y:S01]  /*0c30*/  UMOV UR9, 0x3f1745cb ;  /* 0x3f1745cb00097882 */ /* 0x000fe20000000000 */
[----:B------:R-:W-:-:S05]  /*0c40*/  DADD R24, R24, R24 ;  /* 0x0000000018187229 */ /* 0x000fca0000000018 */
[----:B------:R-:W-:Y:S01]  /*0c50*/  DFMA R22, R12, R22, UR8 ;  /* 0x000000080c167e2b */ /* 0x000fe20008000016 */
[----:B------:R-:W-:Y:S01]  /*0c60*/  UMOV UR8, 0x2d1b5154 ;  /* 0x2d1b515400087882 */ /* 0x000fe20000000000 */
[----:B------:R-:W-:Y:S01]  /*0c70*/  UMOV UR9, 0x3f3c71c7 ;  /* 0x3f3c71c700097882 */ /* 0x000fe20000000000 */
[----:B------:R-:W-:Y:S02]  /*0c80*/  DFMA R24, R18, -R14, R24 ;  /* 0x8000000e1218722b */ /* 0x000fe40000000018 */
[----:B------:R-:W-:-:S03]  /*0c90*/  DFMA R18, R20, UR10, R14 ;  /* 0x0000000a14127c2b */ /* 0x000fc6000800000e */
[----:B------:R-:W-:Y:S01]  /*0ca0*/  DFMA R22, R12, R22, UR8 ;  /* 0x000000080c167e2b */ /* 0x000fe20008000016 */
[----:B------:R-:W-:Y:S01]  /*0cb0*/  UMOV UR8, 0x923be72d ;  /* 0x923be72d00087882 */ /* 0x000fe20000000000 */
[----:B------:R-:W-:Y:S01]  /*0cc0*/  UMOV UR9, 0x3f624924 ;  /* 0x3f62492400097882 */ /* 0x000fe20000000000 */
[----:B------:R-:W-:-:S05]  /*0cd0*/  DMUL R16, R16, R24 ;  /* 0x0000001810107228 */ /* 0x000fca0000000000 */
[----:B------:R-:W-:Y:S01]  /*0ce0*/  DFMA R22, R12, R22, UR8 ;  /* 0x000000080c167e2b */ /* 0x000fe20008000016 */
[----:B------:R-:W-:Y:S01]  /*0cf0*/  UMOV UR8, 0x9999a3c4 ;  /* 0x9999a3c400087882 */ /* 0x000fe20000000000 */
[----:B------:R-:W-:-:S06]  /*0d00*/  UMOV UR9, 0x3f899999 ;  /* 0x3f89999900097882 */ /* 0x000fcc0000000000 */
[----:B------:R-:W-:Y:S01]  /*0d10*/  DFMA R22, R12, R22, UR8 ;  /* 0x000000080c167e2b */ /* 0x000fe20008000016 */
[----:B------:R-:W-:Y:S01]  /*0d20*/  UMOV UR8, 0x55555554 ;  /* 0x5555555400087882 */ /* 0x000fe20000000000 */
[----:B------:R-:W-:-:S06]  /*0d30*/  UMOV UR9, 0x3fb55555 ;  /* 0x3fb5555500097882 */ /* 0x000fcc0000000000 */
[----:B------:R-:W-:Y:S01]  /*0d40*/  DFMA R22, R12, R22, UR8 ;  /* 0x000000080c167e2b */ /* 0x000fe20008000016 */
[----:B------:R-:W-:Y:S01]  /*0d50*/  UMOV UR8, 0xfefa39ef ;  /* 0xfefa39ef00087882 */ /* 0x000fe20000000000 */
[----:B------:R-:W-:Y:S02]  /*0d60*/  UMOV UR9, 0x3fe62e42 ;  /* 0x3fe62e4200097882 */ /* 0x000fe40000000000 */
[----:B------:R-:W-:Y:S01]  /*0d70*/  DFMA R24, R20, -UR8, R18 ;  /* 0x8000000814187c2b */ /* 0x000fe20008000012 */
[----:B------:R-:W-:Y:S01]  /*0d80*/  UMOV UR8, 0x3b39803f ;  /* 0x3b39803f00087882 */ /* 0x000fe20000000000 */
[----:B------:R-:W-:Y:S02]  /*0d90*/  UMOV UR9, 0x3c7abc9e ;  /* 0x3c7abc9e00097882 */ /* 0x000fe40000000000 */
[----:B------:R-:W-:-:S04]  /*0da0*/  DMUL R22, R12, R22 ;  /* 0x000000160c167228 */ /* 0x000fc80000000000 */
[----:B------:R-:W-:-:S04]  /*0db0*/  DADD R24, -R14, R24 ;  /* 0x000000000e187229 */ /* 0x000fc80000000118 */
[----:B------:R-:W-:-:S08]  /*0dc0*/  DFMA R16, R14, R22, R16 ;  /* 0x000000160e10722b */ /* 0x000fd00000000010 */
[----:B------:R-:W-:-:S08]  /*0dd0*/  DADD R16, R16, -R24 ;  /* 0x0000000010107229 */ /* 0x000fd00000000818 */
[----:B------:R-:W-:-:S08]  /*0de0*/  DFMA R16, R20, UR8, R16 ;  /* 0x0000000814107c2b */ /* 0x000fd00008000010 */
[----:B------:R-:W-:Y:S01]  /*0df0*/  DADD R14, R18, R16 ;  /* 0x00000000120e7229 */ /* 0x000fe20000000010 */
[----:B------:R-:W-:Y:S10]  /*0e00*/  BRA `(.L_x_102) ;  /* 0x0000000000187947 */ /* 0x000ff40003800000 */
.L_x_101:
[----:B------:R-:W-:Y:S01]  /*0e10*/  IMAD.MOV.U32 R14, RZ, RZ, 0x0 ;  /* 0x00000000ff0e7424 */ /* 0x000fe200078e00ff */
[----:B------:R-:W-:Y:S01]  /*0e20*/  LOP3.LUT P0, RZ, R13, 0x7fffffff, RZ, 0xc0, !PT ;  /* 0x7fffffff0dff7812 */ /* 0x000fe2000780c0ff */
[----:B------:R-:W-:-:S06]  /*0e30*/  IMAD.MOV.U32 R15, RZ, RZ, 0x7ff00000 ;  /* 0x7ff00000ff0f7424 */ /* 0x000fcc00078e00ff */
[----:B------:R-:W-:-:S10]  /*0e40*/  DFMA R14, R12, R14, +INF ;  /* 0x7ff000000c0e742b */ /* 0x000fd4000000000e */
[----:B------:R-:W-:Y:S02]  /*0e50*/  FSEL R14, R14, RZ, P0 ;  /* 0x000000ff0e0e7208 */ /* 0x000fe40000000000 */
[----:B------:R-:W-:-:S07]  /*0e60*/  FSEL R15, R15, -QNAN , P0 ;  /* 0xfff000000f0f7808 */ /* 0x000fce0000000000 */
.L_x_102:
[----:B------:R-:W-:Y:S05]  /*0e70*/  BSYNC.RECONVERGENT B1 ;  /* 0x0000000000017941 */ /* 0x000fea0003800200 */
.L_x_100:
[----:B------:R-:W-:Y:S01]  /*0e80*/  DMUL R14, R14, -2 ;  /* 0xc00000000e0e7828 */ /* 0x000fe20000000000 */
[----:B------:R-:W-:Y:S01]  /*0e90*/  IMAD.MOV.U32 R18, RZ, RZ, 0x0 ;  /* 0x00000000ff127424 */ /* 0x000fe200078e00ff */
[----:B------:R-:W-:Y:S01]  /*0ea0*/  MOV R19, 0x3fd80000 ;  /* 0x3fd8000000137802 */ /* 0x000fe20000000f00 */
[----:B------:R-:W-:Y:S03]  /*0eb0*/  BSSY.RECONVERGENT B1, `(.L_x_103) ;  /* 0x0000013000017945 */ /* 0x000fe60003800200 */
[----:B------:R-:W0:Y:S04]  /*0ec0*/  MUFU.RSQ64H R17, R15 ;  /* 0x0000000f00117308 */ /* 0x000e280000001c00 */
[----:B------:R-:W-:-:S05]  /*0ed0*/  VIADD R16, R15, 0xfcb00000 ;  /* 0xfcb000000f107836 */ /* 0x000fca0000000000 */
[----:B------:R-:W-:Y:S01]  /*0ee0*/  ISETP.GE.U32.AND P0, PT, R16, 0x7ca00000, PT ;  /* 0x7ca000001000780c */ /* 0x000fe20003f06070 */
[----:B0-----:R-:W-:-:S08]  /*0ef0*/  DMUL R12, R16, R16 ;  /* 0x00000010100c7228 */ /* 0x001fd00000000000 */
[----:B------:R-:W-:-:S08]  /*0f00*/  DFMA R12, R14, -R12, 1 ;  /* 0x3ff000000e0c742b */ /* 0x000fd0000000080c */
[----:B------:R-:W-:Y:S02]  /*0f10*/  DFMA R18, R12, R18, 0.5 ;  /* 0x3fe000000c12742b */ /* 0x000fe40000000012 */
[----:B------:R-:W-:-:S08]  /*0f20*/  DMUL R12, R16, R12 ;  /* 0x0000000c100c7228 */ /* 0x000fd00000000000 */
[----:B------:R-:W-:-:S08]  /*0f30*/  DFMA R24, R18, R12, R16 ;  /* 0x0000000c1218722b */ /* 0x000fd00000000010 */
[----:B------:R-:W-:Y:S02]  /*0f40*/  DMUL R18, R14, R24 ;  /* 0x000000180e127228 */ /* 0x000fe40000000000 */
[----:B------:R-:W-:Y:S02]  /*0f50*/  VIADD R23, R25, 0xfff00000 ;  /* 0xfff0000019177836 */ /* 0x000fe40000000000 */
[----:B------:R-:W-:-:S04]  /*0f60*/  IMAD.MOV.U32 R22, RZ, RZ, R24 ;  /* 0x000000ffff167224 */ /* 0x000fc800078e0018 */
[----:B------:R-:W-:-:S08]  /*0f70*/  DFMA R20, R18, -R18, R14 ;  /* 0x800000121214722b */ /* 0x000fd0000000000e */
[----:B------:R-:W-:Y:S01]  /*0f80*/  DFMA R12, R20, R22, R18 ;  /* 0x00000016140c722b */ /* 0x000fe20000000012 */
[----:B------:R-:W-:Y:S10]  /*0f90*/  @!P0 BRA `(.L_x_104) ;  /* 0x0000000000108947 */ /* 0x000ff40003800000 */
[----:B------:R-:W-:-:S07]  /*0fa0*/  MOV R0, 0xfc0 ;  /* 0x00000fc000007802 */ /* 0x000fce0000000f00 */
[----:B--23--:R-:W-:Y:S05]  /*0fb0*/  CALL.REL.NOINC `($__internal_0_$__cuda_sm20_dsqrt_rn_f64_mediumpath_v1) ;  /* 0x0000000400407944 */ /* 0x00cfea0003c00000 */
[----:B------:R-:W-:Y:S02]  /*0fc0*/  IMAD.MOV.U32 R12, RZ, RZ, R14 ;  /* 0x000000ffff0c7224 */ /* 0x000fe400078e000e */
[----:B------:R-:W-:-:S07]  /*0fd0*/  IMAD.MOV.U32 R13, RZ, RZ, R15 ;  /* 0x000000ffff0d7224 */ /* 0x000fce00078e000f */
.L_x_104:
[----:B------:R-:W-:Y:S05]  /*0fe0*/  BSYNC.RECONVERGENT B1 ;  /* 0x0000000000017941 */ /* 0x000fea0003800200 */
.L_x_103:
[----:B------:R-:W4:Y:S01]  /*0ff0*/  LDG.E.64 R14, desc[UR6][R6.64] ;  /* 0x00000006060e7981 */ /* 0x000f22000c1e1b00 */
[----:B------:R-:W-:Y:S01]  /*1000*/  DMUL R20, RZ, R10 ;  /* 0x0000000aff147228 */ /* 0x000fe20000000000 */
[----:B------:R-:W-:Y:S01]  /*1010*/  SHF.L.U32 R0, R11, 0x1, RZ ;  /* 0x000000010b007819 */ /* 0x000fe200000006ff */
[----:B------:R-:W-:Y:S01]  /*1020*/  UMOV UR8, 0x33145c07 ;  /* 0x33145c0700087882 */ /* 0x000fe20000000000 */
[----:B------:R-:W-:Y:S01]  /*1030*/  UMOV UR9, 0x3ca1a626 ;  /* 0x3ca1a62600097882 */ /* 0x000fe20000000000 */
[----:B------:R-:W-:Y:S01]  /*1040*/  IMAD.MOV.U32 R22, RZ, RZ, -0x3e107ad8 ;  /* 0xc1ef8528ff167424 */ /* 0x000fe200078e00ff */
[----:B------:R-:W-:Y:S01]  /*1050*/  ISETP.GT.U32.AND P0, PT, R0, -0x79800000, PT ;  /* 0x868000000000780c */ /* 0x000fe20003f04070 */
[----:B------:R-:W-:Y:S02]  /*1060*/  IMAD.MOV.U32 R23, RZ, RZ, 0x3e21eea7 ;  /* 0x3e21eea7ff177424 */ /* 0x000fe400078e00ff */
[----:B------:R-:W-:Y:S02]  /*1070*/  HFMA2 R24, -RZ, RZ, 0.0732421875, -50.1875 ;  /* 0x2cb0d246ff187431 */ /* 0x000fe400000001ff */
[----:B------:R-:W-:Y:S01]  /*1080*/  IMAD.MOV.U32 R25, RZ, RZ, 0x3e5ae5f1 ;  /* 0x3e5ae5f1ff197424 */ /* 0x000fe200078e00ff */
[----:B------:R-:W-:-:S02]  /*1090*/  FSEL R17, R21, R11, P0 ;  /* 0x0000000b15117208 */ /* 0x000fc40000000000 */
[----:B------:R-:W-:-:S03]  /*10a0*/  FSEL R20, R20, R10, P0 ;  /* 0x0000000a14147208 */ /* 0x000fc60000000000 */
[----:B------:R-:W-:Y:S02]  /*10b0*/  VIADD R21, R17, 0x100000 ;  /* 0x0010000011157836 */ /* 0x000fe40000000000 */
[----:B------:R-:W-:Y:S02]  /*10c0*/  IMAD.MOV.U32 R16, RZ, RZ, R20 ;  /* 0x000000ffff107224 */ /* 0x000fe400078e0014 */
[----:B------:R-:W0:Y:S08]  /*10d0*/  FRND.F64 R10, R20 ;  /* 0x00000014000a7313 */ /* 0x000e300000301800 */
[----:B------:R-:W1:Y:S01]  /*10e0*/  F2I.S64.F64 R20, R20 ;  /* 0x0000001400147311 */ /* 0x000e620000301900 */
[----:B0-----:R-:W-:-:S08]  /*10f0*/  DFMA R10, R10, -0.5, R16 ;  /* 0xbfe000000a0a782b */ /* 0x001fd00000000010 */
[C---:B------:R-:W-:Y:S01]  /*1100*/  DMUL R18, R10.reuse, UR8 ;  /* 0x000000080a127c28 */ /* 0x040fe20008000000 */
[----:B------:R-:W-:Y:S01]  /*1110*/  UMOV UR8, 0x54442d18 ;  /* 0x54442d1800087882 */ /* 0x000fe20000000000 */
[----:B------:R-:W-:Y:S01]  /*1120*/  UMOV UR9, 0x400921fb ;  /* 0x400921fb00097882 */ /* 0x000fe20000000000 */
[C---:B-1----:R-:W-:Y:S02]  /*1130*/  LOP3.LUT R0, R20.reuse, 0x1, RZ, 0xc0, !PT ;  /* 0x0000000114007812 */ /* 0x042fe400078ec0ff */
[----:B------:R-:W-:Y:S02]  /*1140*/  LOP3.LUT P1, RZ, R20, 0x2, RZ, 0xc0, !PT ;  /* 0x0000000214ff7812 */ /* 0x000fe4000782c0ff */
[----:B------:R-:W-:Y:S01]  /*1150*/  ISETP.NE.U32.AND P0, PT, R0, 0x1, PT ;  /* 0x000000010000780c */ /* 0x000fe20003f05070 */
[----:B------:R-:W-:Y:S01]  /*1160*/  DFMA R10, R10, UR8, R18 ;  /* 0x000000080a0a7c2b */ /* 0x000fe20008000012 */
[----:B------:R-:W-:Y:S01]  /*1170*/  UMOV UR8, 0x20fd8164 ;  /* 0x20fd816400087882 */ /* 0x000fe20000000000 */
[----:B------:R-:W-:Y:S01]  /*1180*/  UMOV UR9, 0x3da8ff83 ;  /* 0x3da8ff8300097882 */ /* 0x000fe20000000000 */
[----:B------:R-:W-:-:S05]  /*1190*/  ISETP.NE.U32.AND.EX P0, PT, RZ, RZ, PT, P0 ;  /* 0x000000ffff00720c */ /* 0x000fca0003f05100 */
[----:B------:R-:W-:-:S08]  /*11a0*/  DMUL R18, R10, R10 ;  /* 0x0000000a0a127228 */ /* 0x000fd00000000000 */
[C---:B------:R-:W-:Y:S01]  /*11b0*/  DFMA R22, R18.reuse, -UR8, R22 ;  /* 0x8000000812167c2b */ /* 0x040fe20008000016 */
[----:B------:R-:W-:Y:S01]  /*11c0*/  UMOV UR8, 0xf9785eba ;  /* 0xf9785eba00087882 */ /* 0x000fe20000000000 */
[----:B------:R-:W-:Y:S02]  /*11d0*/  UMOV UR9, 0x3de5db65 ;  /* 0x3de5db6500097882 */ /* 0x000fe40000000000 */
[C---:B------:R-:W-:Y:S01]  /*11e0*/  DFMA R24, R18.reuse, UR8, -R24 ;  /* 0x0000000812187c2b */ /* 0x040fe20008000818 */
[----:B------:R-:W-:Y:S01]  /*11f0*/  UMOV UR8, 0x8e06e6d9 ;  /* 0x8e06e6d900087882 */ /* 0x000fe20000000000 */
[----:B------:R-:W-:Y:S02]  /*1200*/  UMOV UR9, 0x3e927e4f ;  /* 0x3e927e4f00097882 */ /* 0x000fe40000000000 */
[----:B------:R-:W-:Y:S01]  /*1210*/  DFMA R22, R18, R22, -UR8 ;  /* 0x8000000812167e2b */ /* 0x000fe20008000016 */
[----:B------:R-:W-:Y:S01]  /*1220*/  UMOV UR8, 0x69ace392 ;  /* 0x69ace39200087882 */ /* 0x000fe20000000000 */
[----:B------:R-:W-:-:S02]  /*1230*/  UMOV UR9, 0x3ec71de3 ;  /* 0x3ec71de300097882 */ /* 0x000fc40000000000 */
[C---:B------:R-:W-:Y:S01]  /*1240*/  DFMA R24, R18.reuse, R24, UR8 ;  /* 0x0000000812187e2b */ /* 0x040fe20008000018 */
[----:B------:R-:W-:Y:S01]  /*1250*/  UMOV UR8, 0x19ddbce9 ;  /* 0x19ddbce900087882 */ /* 0x000fe20000000000 */
[----:B------:R-:W-:Y:S02]  /*1260*/  UMOV UR9, 0x3efa01a0 ;  /* 0x3efa01a000097882 */ /* 0x000fe40000000000 */
[C---:B------:R-:W-:Y:S01]  /*1270*/  DFMA R22, R18.reuse, R22, UR8 ;  /* 0x0000000812167e2b */ /* 0x040fe20008000016 */
[----:B------:R-:W-:Y:S01]  /*1280*/  UMOV UR8, 0x19db62a1 ;  /* 0x19db62a100087882 */ /* 0x000fe20000000000 */
[----:B------:R-:W-:Y:S02]  /*1290*/  UMOV UR9, 0x3f2a01a0 ;  /* 0x3f2a01a000097882 */ /* 0x000fe40000000000 */
[----:B------:R-:W-:Y:S01]  /*12a0*/  DFMA R26, R18, R24, -UR8 ;  /* 0x80000008121a7e2b */ /* 0x000fe20008000018 */
[----:B------:R-:W-:Y:S01]  /*12b0*/  UMOV UR8, 0x16c15d47 ;  /* 0x16c15d4700087882 */ /* 0x000fe20000000000 */
[----:B------:R-:W-:-:S02]  /*12c0*/  UMOV UR9, 0x3f56c16c ;  /* 0x3f56c16c00097882 */ /* 0x000fc40000000000 */
[C---:B------:R-:W-:Y:S01]  /*12d0*/  DFMA R24, R18.reuse, R22, -UR8 ;  /* 0x8000000812187e2b */ /* 0x040fe20008000016 */
[----:B------:R-:W-:Y:S01]  /*12e0*/  UMOV UR8, 0x11110818 ;  /* 0x1111081800087882 */ /* 0x000fe20000000000 */
[----:B------:R-:W-:Y:S02]  /*12f0*/  UMOV UR9, 0x3f811111 ;  /* 0x3f81111100097882 */ /* 0x000fe40000000000 */
[C---:B------:R-:W-:Y:S01]  /*1300*/  DFMA R22, R18.reuse, R26, UR8 ;  /* 0x0000000812167e2b */ /* 0x040fe2000800001a */
[----:B------:R-:W-:Y:S01]  /*1310*/  UMOV UR8, 0x55555551 ;  /* 0x5555555100087882 */ /* 0x000fe20000000000 */
[----:B------:R-:W-:Y:S02]  /*1320*/  UMOV UR9, 0x3fa55555 ;  /* 0x3fa5555500097882 */ /* 0x000fe40000000000 */
[----:B------:R-:W-:Y:S01]  /*1330*/  DFMA R24, R18, R24, UR8 ;  /* 0x0000000812187e2b */ /* 0x000fe20008000018 */
[----:B------:R-:W-:Y:S01]  /*1340*/  UMOV UR8, 0x55555554 ;  /* 0x5555555400087882 */ /* 0x000fe20000000000 */
[----:B------:R-:W-:-:S02]  /*1350*/  UMOV UR9, 0x3fc55555 ;  /* 0x3fc5555500097882 */ /* 0x000fc40000000000 */
[----:B------:R-:W-:-:S04]  /*1360*/  DFMA R22, R18, R22, -UR8 ;  /* 0x8000000812167e2b */ /* 0x000fc80008000016 */
[----:B------:R-:W-:-:S04]  /*1370*/  DFMA R24, R18, R24, -0.5 ;  /* 0xbfe000001218742b */ /* 0x000fc80000000018 */
[----:B------:R-:W-:-:S04]  /*1380*/  DFMA R22, R18, R22, RZ ;  /* 0x000000161216722b */ /* 0x000fc800000000ff */
[----:B------:R-:W-:Y:S01]  /*1390*/  DFMA R24, R18, R24, 1 ;  /* 0x3ff000001218742b */ /* 0x000fe20000000018 */
[----:B------:R-:W0:Y:S03]  /*13a0*/  FRND.F64.TRUNC R18, R16 ;  /* 0x0000001000127313 */ /* 0x000e26000030d800 */
[----:B------:R-:W-:Y:S02]  /*13b0*/  DFMA R22, R10, R22, R10 ;  /* 0x000000160a16722b */ /* 0x000fe4000000000a */
[----:B------:R-:W-:-:S08]  /*13c0*/  DMUL R10, RZ, R16 ;  /* 0x00000010ff0a7228 */ /* 0x000fd00000000000 */
[----:B------:R-:W-:Y:S02]  /*13d0*/  FSEL R21, R25, R23, !P0 ;  /* 0x0000001719157208 */ /* 0x000fe40004000000 */
[----:B------:R-:W-:Y:S01]  /*13e0*/  FSEL R23, R24, R22, !P0 ;  /* 0x0000001618177208 */ /* 0x000fe20004000000 */
[----:B0-----:R-:W-:Y:S01]  /*13f0*/  DSETP.NEU.AND P2, PT, R16, R18, PT ;  /* 0x000000121000722a */ /* 0x001fe20003f4d000 */
[----:B------:R-:W-:-:S05]  /*1400*/  @P1 LOP3.LUT R21, R21, 0x80000000, RZ, 0x3c, !PT ;  /* 0x8000000015151812 */ /* 0x000fca00078e3cff */
[----:B------:R-:W-:Y:S02]  /*1410*/  FSEL R10, R10, R23, !P2 ;  /* 0x000000170a0a7208 */ /* 0x000fe40005000000 */
[----:B------:R-:W-:-:S06]  /*1420*/  FSEL R11, R11, R21, !P2 ;  /* 0x000000150b0b7208 */ /* 0x000fcc0005000000 */
[----:B------:R-:W-:-:S08]  /*1430*/  DMUL R12, R12, R10 ;  /* 0x0000000a0c0c7228 */ /* 0x000fd00000000000 */
[----:B--23--:R-:W-:-:S08]  /*1440*/  DFMA R12, R12, R4, R2 ;  /* 0x000000040c0c722b */ /* 0x00cfd00000000002 */
[----:B----4-:R-:W-:-:S07]  /*1450*/  DADD R12, R12, R14 ;  /* 0x000000000c0c7229 */ /* 0x010fce000000000e */
[----:B------:R0:W-:Y:S04]  /*1460*/  STG.E.64 desc[UR6][R6.64], R12 ;  /* 0x0000000c06007986 */ /* 0x0001e8000c101b06 */
.L_x_99:
[----:B------:R-:W-:Y:S05]  /*1470*/  BSYNC.RECONVERGENT B0 ;  /* 0x0000000000007941 */ /* 0x000fea0003800200 */
.L_x_98:
[----:B0-----:R-:W-:-:S05]  /*1480*/  IADD3 R6, P0, PT, R6, 0x8, RZ ;  /* 0x0000000806067810 */ /* 0x001fca0007f1e0ff */
[----:B------:R-:W-:Y:S01]  /*1490*/  IMAD.X R7, RZ, RZ, R7, P0 ;  /* 0x000000ffff077224 */ /* 0x000fe200000e0607 */
[----:B------:R-:W-:Y:S07]  /*14a0*/  BRA.U UP0, `(.L_x_105) ;  /* 0xffffffed00147547 */ /* 0x000fee000b83ffff */
[----:B------:R-:W-:Y:S05]  /*14b0*/  EXIT ;  /* 0x000000000000794d */ /* 0x000fea0003800000 */
        .weak           $__internal_0_$__cuda_sm20_dsqrt_rn_f64_mediumpath_v1
        .type           $__internal_0_$__cuda_sm20_dsqrt_rn_f64_mediumpath_v1,@function
        .size           $__internal_0_$__cuda_sm20_dsqrt_rn_f64_mediumpath_v1,($__internal_1_$__cuda_sm20_sqrt_rn_f32_slowpath - $__internal_0_$__cuda_sm20_dsqrt_rn_f64_mediumpath_v1)
$__internal_0_$__cuda_sm20_dsqrt_rn_f64_mediumpath_v1:
[----:B------:R-:W-:Y:S01]  /*14c0*/  ISETP.GE.U32.AND P0, PT, R16, -0x3400000, PT ;  /* 0xfcc000001000780c */ /* 0x000fe20003f06070 */
[----:B------:R-:W-:Y:S01]  /*14d0*/  BSSY.RECONVERGENT B2, `(.L_x_106) ;  /* 0x0000028000027945 */ /* 0x000fe20003800200 */
[----:B------:R-:W-:Y:S01]  /*14e0*/  IMAD.MOV.U32 R12, RZ, RZ, R14 ;  /* 0x000000ffff0c7224 */ /* 0x000fe200078e000e */
[----:B------:R-:W-:Y:S01]  /*14f0*/  MOV R13, R15 ;  /* 0x0000000f000d7202 */ /* 0x000fe20000000f00 */
[----:B------:R-:W-:Y:S02]  /*1500*/  IMAD.MOV.U32 R22, RZ, RZ, R24 ;  /* 0x000000ffff167224 */ /* 0x000fe400078e0018 */
[----:B------:R-:W-:Y:S02]  /*1510*/  IMAD.MOV.U32 R14, RZ, RZ, R20 ;  /* 0x000000ffff0e7224 */ /* 0x000fe400078e0014 */
[----:B------:R-:W-:-:S05]  /*1520*/  IMAD.MOV.U32 R15, RZ, RZ, R21 ;  /* 0x000000ffff0f7224 */ /* 0x000fca00078e0015 */
[----:B------:R-:W-:Y:S05]  /*1530*/  @!P0 BRA `(.L_x_107) ;  /* 0x0000000000208947 */ /* 0x000fea0003800000 */
[----:B------:R-:W-:-:S10]  /*1540*/  DFMA.RM R14, R14, R22, R18 ;  /* 0x000000160e0e722b */ /* 0x000fd40000004012 */
[----:B------:R-:W-:-:S05]  /*1550*/  IADD3 R16, P0, PT, R14, 0x1, RZ ;  /* 0x000000010e107810 */ /* 0x000fca0007f1e0ff */
[----:B------:R-:W-:-:S06]  /*1560*/  IMAD.X R17, RZ, RZ, R15, P0 ;  /* 0x000000ffff117224 */ /* 0x000fcc00000e060f */
[----:B------:R-:W-:-:S08]  /*1570*/  DFMA.RP R12, -R14, R16, R12 ;  /* 0x000000100e0c722b */ /* 0x000fd0000000810c */
[----:B------:R-:W-:-:S06]  /*1580*/  DSETP.GT.AND P0, PT, R12, RZ, PT ;  /* 0x000000ff0c00722a */ /* 0x000fcc0003f04000 */
[----:B------:R-:W-:Y:S02]  /*1590*/  FSEL R14, R16, R14, P0 ;  /* 0x0000000e100e7208 */ /* 0x000fe40000000000 */
[----:B------:R-:W-:Y:S01]  /*15a0*/  FSEL R15, R17, R15, P0 ;  /* 0x0000000f110f7208 */ /* 0x000fe20000000000 */
[----:B------:R-:W-:Y:S06]  /*15b0*/  BRA `(.L_x_108) ;  /* 0x0000000000647947 */ /* 0x000fec0003800000 */
.L_x_107:
[----:B------:R-:W-:-:S14]  /*15c0*/  DSETP.NE.AND P0, PT, R12, RZ, PT ;  /* 0x000000ff0c00722a */ /* 0x000fdc0003f05000 */
[----:B------:R-:W-:Y:S05]  /*15d0*/  @!P0 BRA `(.L_x_109) ;  /* 0x0000000000588947 */ /* 0x000fea0003800000 */
[----:B------:R-:W-:-:S13]  /*15e0*/  ISETP.GE.AND P0, PT, R13, RZ, PT ;  /* 0x000000ff0d00720c */ /* 0x000fda0003f06270 */
[----:B------:R-:W-:Y:S01]  /*15f0*/  @!P0 IMAD.MOV.U32 R14, RZ, RZ, 0x0 ;  /* 0x00000000ff0e8424 */ /* 0x000fe200078e00ff */
[----:B------:R-:W-:Y:S01]  /*1600*/  @!P0 MOV R15, 0xfff80000 ;  /* 0xfff80000000f8802 */ /* 0x000fe20000000f00 */
[----:B------:R-:W-:Y:S06]  /*1610*/  @!P0 BRA `(.L_x_108) ;  /* 0x00000000004c8947 */ /* 0x000fec0003800000 */
[----:B------:R-:W-:-:S13]  /*1620*/  ISETP.GT.AND P0, PT, R13, 0x7fefffff, PT ;  /* 0x7fefffff0d00780c */ /* 0x000fda0003f04270 */
[----:B------:R-:W-:Y:S05]  /*1630*/  @P0 BRA `(.L_x_109) ;  /* 0x0000000000400947 */ /* 0x000fea0003800000 */
[----:B------:R-:W-:Y:S01]  /*1640*/  DMUL R12, R12, 8.11296384146066816958e+31 ;  /* 0x469000000c0c7828 */ /* 0x000fe20000000000 */
[----:B------:R-:W-:Y:S02]  /*1650*/  IMAD.MOV.U32 R14, RZ, RZ, RZ ;  /* 0x000000ffff0e7224 */ /* 0x000fe400078e00ff */
[----:B------:R-:W-:Y:S02]  /*1660*/  IMAD.MOV.U32 R18, RZ, RZ, 0x0 ;  /* 0x00000000ff127424 */ /* 0x000fe400078e00ff */
[----:B------:R-:W-:Y:S01]  /*1670*/  IMAD.MOV.U32 R19, RZ, RZ, 0x3fd80000 ;  /* 0x3fd80000ff137424 */ /* 0x000fe200078e00ff */
[----:B------:R-:W0:Y:S02]  /*1680*/  MUFU.RSQ64H R15, R13 ;  /* 0x0000000d000f7308 */ /* 0x000e240000001c00 */
[----:B0-----:R-:W-:-:S08]  /*1690*/  DMUL R16, R14, R14 ;  /* 0x0000000e0e107228 */ /* 0x001fd00000000000 */
[----:B------:R-:W-:-:S08]  /*16a0*/  DFMA R16, R12, -R16, 1 ;  /* 0x3ff000000c10742b */ /* 0x000fd00000000810 */
[----:B------:R-:W-:Y:S02]  /*16b0*/  DFMA R18, R16, R18, 0.5 ;  /* 0x3fe000001012742b */ /* 0x000fe40000000012 */
[----:B------:R-:W-:-:S08]  /*16c0*/  DMUL R16, R14, R16 ;  /* 0x000000100e107228 */ /* 0x000fd00000000000 */
[----:B------:R-:W-:-:S08]  /*16d0*/  DFMA R16, R18, R16, R14 ;  /* 0x000000101210722b */ /* 0x000fd0000000000e */
[----:B------:R-:W-:Y:S02]  /*16e0*/  DMUL R14, R12, R16 ;  /* 0x000000100c0e7228 */ /* 0x000fe40000000000 */
[----:B------:R-:W-:-:S06]  /*16f0*/  VIADD R17, R17, 0xfff00000 ;  /* 0xfff0000011117836 */ /* 0x000fcc0000000000 */
[----:B------:R-:W-:-:S08]  /*1700*/  DFMA R18, R14, -R14, R12 ;  /* 0x8000000e0e12722b */ /* 0x000fd0000000000c */
[----:B------:R-:W-:-:S10]  /*1710*/  DFMA R14, R16, R18, R14 ;  /* 0x00000012100e722b */ /* 0x000fd4000000000e */
[----:B------:R-:W-:Y:S01]  /*1720*/  IADD3 R15, PT, PT, R15, -0x3500000, RZ ;  /* 0xfcb000000f0f7810 */ /* 0x000fe20007ffe0ff */
[----:B------:R-:W-:Y:S06]  /*1730*/  BRA `(.L_x_108) ;  /* 0x0000000000047947 */ /* 0x000fec0003800000 */
.L_x_109:
[----:B------:R-:W-:-:S11]  /*1740*/  DADD R14, R12, R12 ;  /* 0x000000000c0e7229 */ /* 0x000fd6000000000c */
.L_x_108:
[----:B------:R-:W-:Y:S05]  /*1750*/  BSYNC.RECONVERGENT B2 ;  /* 0x0000000000027941 */ /* 0x000fea0003800200 */
.L_x_106:
[----:B------:R-:W-:Y:S02]  /*1760*/  IMAD.MOV.U32 R12, RZ, RZ, R0 ;  /* 0x000000ffff0c7224 */ /* 0x000fe400078e0000 */
[----:B------:R-:W-:-:S04]  /*1770*/  IMAD.MOV.U32 R13, RZ, RZ, 0x0 ;  /* 0x00000000ff0d7424 */ /* 0x000fc800078e00ff */
[----:B------:R-:W-:Y:S05]  /*1780*/  RET.REL.NODEC R12 `(_Z8MutationP10Polynomialiidd) ;  /* 0xffffffe80c1c7950 */ /* 0x000fea0003c3ffff */
        .weak           $__internal_1_$__cuda_sm20_sqrt_rn_f32_slowpath
        .type           $__internal_1_$__cuda_sm20_sqrt_rn_f32_slowpath,@function
        .size           $__internal_1_$__cuda_sm20_sqrt_rn_f32_slowpath,(.L_x_152 - $__internal_1_$__cuda_sm20_sqrt_rn_f32_slowpath)
$__internal_1_$__cuda_sm20_sqrt_rn_f32_slowpath:
[----:B------:R-:W-:-:S13]  /*1790*/  LOP3.LUT P0, RZ, R17, 0x7fffffff, RZ, 0xc0, !PT ;  /* 0x7fffffff11ff7812 */ /* 0x000fda000780c0ff */
[----:B------:R-:W-:Y:S05]  /*17a0*/  @!P0 BRA `(.L_x_110) ;  /* 0x0000000000448947 */ /* 0x000fea0003800000 */
[----:B------:R-:W-:Y:S01]  /*17b0*/  FSETP.GEU.FTZ.AND P0, PT, R17, RZ, PT ;  /* 0x000000ff1100720b */ /* 0x000fe20003f1e000 */
[----:B------:R-:W-:-:S12]  /*17c0*/  IMAD.MOV.U32 R0, RZ, RZ, R17 ;  /* 0x000000ffff007224 */ /* 0x000fd800078e0011 */
[----:B------:R-:W-:Y:S01]  /*17d0*/  @!P0 IMAD.MOV.U32 R17, RZ, RZ, 0x7fffffff ;  /* 0x7fffffffff118424 */ /* 0x000fe200078e00ff */
[----:B------:R-:W-:Y:S06]  /*17e0*/  @!P0 BRA `(.L_x_110) ;  /* 0x0000000000348947 */ /* 0x000fec0003800000 */
[----:B------:R-:W-:-:S13]  /*17f0*/  FSETP.GTU.FTZ.AND P0, PT, |R0|, +INF , PT ;  /* 0x7f8000000000780b */ /* 0x000fda0003f1c200 */
[----:B------:R-:W-:Y:S01]  /*1800*/  @P0 FADD.FTZ R17, R0, 1 ;  /* 0x3f80000000110421 */ /* 0x000fe20000010000 */
[----:B------:R-:W-:Y:S06]  /*1810*/  @P0 BRA `(.L_x_110) ;  /* 0x0000000000280947 */ /* 0x000fec0003800000 */
[----:B------:R-:W-:-:S13]  /*1820*/  FSETP.NEU.FTZ.AND P0, PT, |R0|, +INF , PT ;  /* 0x7f8000000000780b */ /* 0x000fda0003f1d200 */
[----:B------:R-:W-:Y:S01]  /*1830*/  @P0 FFMA R10, R0, 1.84467440737095516160e+19, RZ ;  /* 0x5f800000000a0823 */ /* 0x000fe200000000ff */
[----:B------:R-:W-:-:S03]  /*1840*/  @!P0 MOV R17, R0 ;  /* 0x0000000000118202 */ /* 0x000fc60000000f00 */
[----:B------:R-:W0:Y:S02]  /*1850*/  @P0 MUFU.RSQ R11, R10 ;  /* 0x0000000a000b0308 */ /* 0x000e240000001400 */
[----:B0-----:R-:W-:Y:S01]  /*1860*/  @P0 FMUL.FTZ R13, R10, R11 ;  /* 0x0000000b0a0d0220 */ /* 0x001fe20000410000 */
[----:B------:R-:W-:-:S03]  /*1870*/  @P0 FMUL.FTZ R11, R11, 0.5 ;  /* 0x3f0000000b0b0820 */ /* 0x000fc60000410000 */
[----:B------:R-:W-:-:S04]  /*1880*/  @P0 FADD.FTZ R14, -R13, -RZ ;  /* 0x800000ff0d0e0221 */ /* 0x000fc80000010100 */
[----:B------:R-:W-:-:S04]  /*1890*/  @P0 FFMA R14, R13, R14, R10 ;  /* 0x0000000e0d0e0223 */ /* 0x000fc8000000000a */
[----:B------:R-:W-:-:S04]  /*18a0*/  @P0 FFMA R11, R14, R11, R13 ;  /* 0x0000000b0e0b0223 */ /* 0x000fc8000000000d */
[----:B------:R-:W-:-:S07]  /*18b0*/  @P0 FMUL.FTZ R17, R11, 2.3283064365386962891e-10 ;  /* 0x2f8000000b110820 */ /* 0x000fce0000410000 */
.L_x_110:
[----:B------:R-:W-:Y:S02]  /*18c0*/  IMAD.MOV.U32 R10, RZ, RZ, R15 ;  /* 0x000000ffff0a7224 */ /* 0x000fe400078e000f */
[----:B------:R-:W-:-:S04]  /*18d0*/  IMAD.MOV.U32 R11, RZ, RZ, 0x0 ;  /* 0x00000000ff0b7424 */ /* 0x000fc800078e00ff */
[----:B------:R-:W-:Y:S05]  /*18e0*/  RET.REL.NODEC R10 `(_Z8MutationP10Polynomialiidd) ;  /* 0xffffffe40ac47950 */ /* 0x000fea0003c3ffff */
.L_x_111:
        /* <DEDUP_REMOVED lines=9> */
.L_x_152:


//--------------------- .text._Z13CrossoverNextP10Polynomialii --------------------------
	.section	.text._Z13CrossoverNextP10Polynomialii,"ax",@progbits
	.align	128
        .global         _Z13CrossoverNextP10Polynomialii
        .type           _Z13CrossoverNextP10Polynomialii,@function
        .size           _Z13CrossoverNextP10Polynomialii,(.L_x_153 - _Z13CrossoverNextP10Polynomialii)
        .other          _Z13CrossoverNextP10Polynomialii,@"STO_CUDA_ENTRY STV_DEFAULT"
_Z13CrossoverNextP10Polynomialii:
.text._Z13CrossoverNextP10Polynomialii:
[----:B------:R-:W-:Y:S01]  /*0000*/  LDC R1, c[0x0][0x37c] ;  /* 0x0000df00ff017b82 */ /* 0x000fe20000000800 */
[----:B------:R-:W0:Y:S07]  /*0010*/  S2R R0, SR_TID.X ;  /* 0x0000000000007919 */ /* 0x000e2e0000002100 */
[----:B------:R-:W0:Y:S01]  /*0020*/  S2UR UR4, SR_CTAID.X ;  /* 0x00000000000479c3 */ /* 0x000e220000002500 */
[----:B------:R-:W1:Y:S07]  /*0030*/  LDCU.64 UR6, c[0x0][0x388] ;  /* 0x00007100ff0677ac */ /* 0x000e6e0008000a00 */
[----:B------:R-:W0:Y:S02]  /*0040*/  LDC R5, c[0x0][0x360] ;  /* 0x0000d800ff057b82 */ /* 0x000e240000000800 */
[----:B0-----:R-:W-:-:S04]  /*0050*/  IMAD R5, R5, UR4, R0 ;  /* 0x0000000405057c24 */ /* 0x001fc8000f8e0200 */
[----:B-1----:R-:W-:-:S05]  /*0060*/  VIADD R5, R5, UR7 ;  /* 0x0000000705057c36 */ /* 0x002fca0008000000 */
[----:B------:R-:W-:-:S04]  /*0070*/  LOP3.LUT R0, R5, 0x1, RZ, 0xc0, !PT ;  /* 0x0000000105007812 */ /* 0x000fc800078ec0ff */
[----:B------:R-:W-:-:S04]  /*0080*/  ISETP.NE.U32.AND P0, PT, R0, 0x1, PT ;  /* 0x000000010000780c */ /* 0x000fc80003f05070 */
[----:B------:R-:W-:-:S13]  /*0090*/  ISETP.GE.OR P0, PT, R5, UR6, !P0 ;  /* 0x0000000605007c0c */ /* 0x000fda000c706670 */
[----:B------:R-:W-:Y:S05]  /*00a0*/  @P0 EXIT ;  /* 0x000000000000094d */ /* 0x000fea0003800000 */
[----:B------:R-:W0:Y:S01]  /*00b0*/  LDC.64 R2, c[0x0][0x380] ;  /* 0x0000e000ff027b82 */ /* 0x000e220000000a00 */
[----:B------:R-:W-:Y:S01]  /*00c0*/  SHF.R.S32.HI R4, RZ, 0x1f, R5 ;  /* 0x0000001fff047819 */ /* 0x000fe20000011405 */
[----:B0-----:R-:W-:Y:S01]  /*00d0*/  IMAD.WIDE R2, R5, 0x30, R2 ;  /* 0x0000003005027825 */ /* 0x001fe200078e0202 */
[----:B------:R-:W-:-:S06]  /*00e0*/  CS2R R6, SR_CLOCKLO ;  /* 0x0000000000067805 */ /* 0x000fcc0000015000 */
[----:B------:R-:W-:Y:S01]  /*00f0*/  IADD3 R0, P0, PT, R5, R6, RZ ;  /* 0x0000000605007210 */ /* 0x000fe20007f1e0ff */
[----:B------:R-:W-:Y:S03]  /*0100*/  BSSY.RECONVERGENT B0, `(.L_x_112) ;  /* 0x0000047000007945 */ /* 0x000fe60003800200 */
[----:B------:R-:W-:Y:S02]  /*0110*/  LOP3.LUT R0, R0, 0xaad26b49, RZ, 0x3c, !PT ;  /* 0xaad26b4900007812 */ /* 0x000fe400078e3cff */
[----:B------:R-:W-:-:S03]  /*0120*/  IADD3.X R7, PT, PT, R7, R4, RZ, P0, !PT ;  /* 0x0000000407077210 */ /* 0x000fc600007fe4ff */
[----:B------:R-:W-:Y:S01]  /*0130*/  IMAD R0, R0, 0x4182bed5, RZ ;  /* 0x4182bed500007824 */ /* 0x000fe200078e02ff */
[----:B------:R-:W-:-:S03]  /*0140*/  LOP3.LUT R7, R7, 0xf7dcefdd, RZ, 0x3c, !PT ;  /* 0xf7dcefdd07077812 */ /* 0x000fc600078e3cff */
[C---:B------:R-:W-:Y:S02]  /*0150*/  VIADD R6, R0.reuse, 0x75bcd15 ;  /* 0x075bcd1500067836 */ /* 0x040fe40000000000 */
[----:B------:R-:W-:-:S03]  /*0160*/  VIADD R8, R0, 0x583f19 ;  /* 0x00583f1900087836 */ /* 0x000fc60000000000 */
[----:B------:R-:W-:Y:S02]  /*0170*/  SHF.R.U32.HI R9, RZ, 0x2, R6 ;  /* 0x00000002ff097819 */ /* 0x000fe40000011606 */
[----:B------:R-:W-:Y:S02]  /*0180*/  SHF.L.U32 R11, R8, 0x4, RZ ;  /* 0x00000004080b7819 */ /* 0x000fe400000006ff */
[----:B------:R-:W-:Y:S01]  /*0190*/  LOP3.LUT R9, R9, R6, RZ, 0x3c, !PT ;  /* 0x0000000609097212 */ /* 0x000fe200078e3cff */
[----:B------:R-:W-:-:S04]  /*01a0*/  IMAD R6, R7, -0x658354e5, R0 ;  /* 0x9a7cab1b07067824 */ /* 0x000fc800078e0200 */
[----:B------:R-:W-:Y:S01]  /*01b0*/  IMAD.SHL.U32 R10, R9, 0x2, RZ ;  /* 0x00000002090a7824 */ /* 0x000fe200078e00ff */
[----:B------:R-:W-:-:S04]  /*01c0*/  IADD3 R6, PT, PT, R6, 0x64f0c9, RZ ;  /* 0x0064f0c906067810 */ /* 0x000fc80007ffe0ff */
[----:B------:R-:W-:Y:S01]  /*01d0*/  LOP3.LUT R10, R8, R11, R10, 0x96, !PT ;  /* 0x0000000b080a7212 */ /* 0x000fe200078e960a */
[----:B------:R-:W-:-:S03]  /*01e0*/  HFMA2 R11, -RZ, RZ, 1.5048828125, 33.21875 ;  /* 0x3e055027ff0b7431 */ /* 0x000fc600000001ff */
[----:B------:R-:W-:Y:S01]  /*01f0*/  LOP3.LUT R7, R10, R9, RZ, 0x3c, !PT ;  /* 0x000000090a077212 */ /* 0x000fe200078e3cff */
[----:B------:R-:W-:-:S03]  /*0200*/  IMAD.MOV.U32 R9, RZ, RZ, 0x2f800000 ;  /* 0x2f800000ff097424 */ /* 0x000fc600078e00ff */
[----:B------:R-:W-:-:S04]  /*0210*/  IADD3 R8, PT, PT, R6, 0x587c5, R7 ;  /* 0x000587c506087810 */ /* 0x000fc80007ffe007 */
[----:B------:R-:W-:-:S05]  /*0220*/  I2FP.F32.U32 R8, R8 ;  /* 0x0000000800087245 */ /* 0x000fca0000201000 */
[----:B------:R-:W-:-:S05]  /*0230*/  FFMA R8, R8, R9, 1.1641532182693481445e-10 ;  /* 0x2f00000008087423 */ /* 0x000fca0000000009 */
[----:B------:R-:W-:-:S13]  /*0240*/  FSETP.GEU.AND P0, PT, R8, 1.175494350822287508e-38, PT ;  /* 0x008000000800780b */ /* 0x000fda0003f0e000 */
[----:B------:R-:W-:-:S05]  /*0250*/  @!P0 FMUL R8, R8, 8388608 ;  /* 0x4b00000008088820 */ /* 0x000fca0000400000 */
[----:B------:R-:W-:-:S04]  /*0260*/  IADD3 R9, PT, PT, R8, -0x3f2aaaab, RZ ;  /* 0xc0d5555508097810 */ /* 0x000fc80007ffe0ff */
        /* <DEDUP_REMOVED lines=17> */
[----:B------:R-:W-:Y:S02]  /*0380*/  IMAD.MOV.U32 R11, RZ, RZ, 0x7f800000 ;  /* 0x7f800000ff0b7424 */ /* 0x000fe400078e00ff */
[----:B------:R-:W-:Y:S01]  /*0390*/  FFMA R13, R12, R13, R12 ;  /* 0x0000000d0c0d7223 */ /* 0x000fe2000000000c */
[----:B------:R-:W-:-:S03]  /*03a0*/  SHF.R.U32.HI R9, RZ, 0x2, R9 ;  /* 0x00000002ff097819 */ /* 0x000fc60000011609 */
[----:B------:R-:W-:Y:S01]  /*03b0*/  FFMA R13, R10, 0.69314718246459960938, R13 ;  /* 0x3f3172180a0d7823 */ /* 0x000fe2000000000d */
[C---:B------:R-:W-:Y:S01]  /*03c0*/  @P0 FFMA R13, R8.reuse, R11, +INF ;  /* 0x7f800000080d0423 */ /* 0x040fe2000000000b */
[----:B------:R-:W-:Y:S02]  /*03d0*/  FSETP.NEU.AND P0, PT, R8, RZ, PT ;  /* 0x000000ff0800720b */ /* 0x000fe40003f0d000 */
[----:B------:R-:W-:Y:S01]  /*03e0*/  LOP3.LUT R9, R9, 0x159a55e5, R0, 0x96, !PT ;  /* 0x159a55e509097812 */ /* 0x000fe200078e9600 */
[----:B------:R-:W-:Y:S01]  /*03f0*/  FMUL R13, R13, -2 ;  /* 0xc00000000d0d7820 */ /* 0x000fe20000400000 */
[----:B------:R-:W-:Y:S02]  /*0400*/  IMAD.SHL.U32 R0, R7, 0x10, RZ ;  /* 0x0000001007007824 */ /* 0x000fe400078e00ff */
[----:B------:R-:W-:Y:S02]  /*0410*/  SHF.L.U32 R10, R9, 0x1, RZ ;  /* 0x00000001090a7819 */ /* 0x000fe400000006ff */
[----:B------:R-:W-:-:S02]  /*0420*/  FSEL R13, R13, +INF , P0 ;  /* 0x7f8000000d0d7808 */ /* 0x000fc40000000000 */
[----:B------:R-:W-:Y:S02]  /*0430*/  LOP3.LUT R0, R9, R10, R0, 0x96, !PT ;  /* 0x0000000a09007212 */ /* 0x000fe400078e9600 */
[----:B------:R-:W-:Y:S02]  /*0440*/  IADD3 R8, PT, PT, R13, -0xd000000, RZ ;  /* 0xf30000000d087810 */ /* 0x000fe40007ffe0ff */
        /* <DEDUP_REMOVED lines=8> */
[----:B------:R-:W-:Y:S01]  /*04d0*/  BSSY.RECONVERGENT B1, `(.L_x_114) ;  /* 0x0000004000017945 */ /* 0x000fe20003800200 */
[----:B-1----:R-:W-:Y:S02]  /*04e0*/  MOV R0, R13 ;  /* 0x0000000d00007202 */ /* 0x002fe40000000f00 */
[----:B------:R-:W-:-:S07]  /*04f0*/  MOV R12, 0x510 ;  /* 0x00000510000c7802 */ /* 0x000fce0000000f00 */
[----:B------:R-:W-:Y:S05]  /*0500*/  CALL.REL.NOINC `($__internal_2_$__cuda_sm20_sqrt_rn_f32_slowpath) ;  /* 0x0000001400487944 */ /* 0x000fea0003c00000 */
[----:B------:R-:W-:Y:S05]  /*0510*/  BSYNC.RECONVERGENT B1 ;  /* 0x0000000000017941 */ /* 0x000fea0003800200 */
.L_x_114:
[----:B------:R-:W-:Y:S05]  /*0520*/  BRA `(.L_x_115) ;  /* 0x0000000000107947 */ /* 0x000fea0003800000 */
.L_x_113:
[----:B-1----:R-:W-:Y:S01]  /*0530*/  FMUL.FTZ R6, R13, R0 ;  /* 0x000000000d067220 */ /* 0x002fe20000410000 */
[----:B------:R-:W-:-:S03]  /*0540*/  FMUL.FTZ R0, R0, 0.5 ;  /* 0x3f00000000007820 */ /* 0x000fc60000410000 */
[----:B------:R-:W-:-:S04]  /*0550*/  FFMA R13, -R6, R6, R13 ;  /* 0x00000006060d7223 */ /* 0x000fc8000000010d */
[----:B------:R-:W-:-:S07]  /*0560*/  FFMA R0, R13, R0, R6 ;  /* 0x000000000d007223 */ /* 0x000fce0000000006 */
.L_x_115:
[----:B------:R-:W-:Y:S05]  /*0570*/  BSYNC.RECONVERGENT B0 ;  /* 0x0000000000007941 */ /* 0x000fea0003800200 */
.L_x_112:
[----:B------:R-:W-:Y:S01]  /*0580*/  FMUL.RZ R10, R8, 0.15915493667125701904 ;  /* 0x3e22f983080a7820 */ /* 0x000fe2000040c000 */
[----:B------:R-:W0:Y:S03]  /*0590*/  LDCU.64 UR4, c[0x0][0x358] ;  /* 0x00006b00ff0477ac */ /* 0x000e260008000a00 */
[----:B------:R-:W1:Y:S02]  /*05a0*/  MUFU.SIN R7, R10 ;  /* 0x0000000a00077308 */ /* 0x000e640000000400 */
[----:B-1----:R-:W-:-:S05]  /*05b0*/  FFMA R0, R7, R0, -0.5 ;  /* 0xbf00000007007423 */ /* 0x002fca0000000000 */
[----:B------:R-:W-:-:S13]  /*05c0*/  FSETP.GT.AND P0, PT, R0, RZ, PT ;  /* 0x000000ff0000720b */ /* 0x000fda0003f04000 */
[----:B0-----:R-:W2:Y:S04]  /*05d0*/  @P0 LDG.E.64 R8, desc[UR4][R2.64+0x30] ;  /* 0x0000300402080981 */ /* 0x001ea8000c1e1b00 */
[----:B------:R-:W3:Y:S04]  /*05e0*/  @P0 LDG.E.64 R6, desc[UR4][R2.64] ;  /* 0x0000000402060981 */ /* 0x000ee8000c1e1b00 */
[----:B--2---:R-:W-:Y:S04]  /*05f0*/  @P0 STG.E.64 desc[UR4][R2.64], R8 ;  /* 0x0000000802000986 */ /* 0x004fe8000c101b04 */
[----:B---3--:R0:W-:Y:S02]  /*0600*/  @P0 STG.E.64 desc[UR4][R2.64+0x30], R6 ;  /* 0x0000300602000986 */ /* 0x0081e4000c101b04 */
[----:B0-----:R-:W-:-:S06]  /*0610*/  CS2R R6, SR_CLOCKLO ;  /* 0x0000000000067805 */ /* 0x001fcc0000015000 */
        /* <DEDUP_REMOVED lines=14> */
[----:B------:R-:W-:Y:S02]  /*0700*/  LOP3.LUT R10, R8, R11, R10, 0x96, !PT ;  /* 0x0000000b080a7212 */ /* 0x000fe400078e960a */
[----:B------:R-:W-:Y:S02]  /*0710*/  MOV R11, 0x3e055027 ;  /* 0x3e055027000b7802 */ /* 0x000fe40000000f00 */
        /* <DEDUP_REMOVED lines=46> */
[----:B-1----:R-:W-:Y:S02]  /*0a00*/  MOV R0, R13 ;  /* 0x0000000d00007202 */ /* 0x002fe40000000f00 */
[----:B------:R-:W-:-:S07]  /*0a10*/  MOV R12, 0xa30 ;  /* 0x00000a30000c7802 */ /* 0x000fce0000000f00 */
[----:B------:R-:W-:Y:S05]  /*0a20*/  CALL.REL.NOINC `($__internal_2_$__cuda_sm20_sqrt_rn_f32_slowpath) ;  /* 0x0000001000007944 */ /* 0x000fea0003c00000 */
[----:B------:R-:W-:Y:S05]  /*0a30*/  BRA `(.L_x_118) ;  /* 0x0000000000107947 */ /* 0x000fea0003800000 */
.L_x_117:
[----:B-1----:R-:W-:Y:S01]  /*0a40*/  FMUL.FTZ R6, R13, R0 ;  /* 0x000000000d067220 */ /* 0x002fe20000410000 */
[----:B------:R-:W-:-:S03]  /*0a50*/  FMUL.FTZ R0, R0, 0.5 ;  /* 0x3f00000000007820 */ /* 0x000fc60000410000 */
[----:B------:R-:W-:-:S04]  /*0a60*/  FFMA R13, -R6, R6, R13 ;  /* 0x00000006060d7223 */ /* 0x000fc8000000010d */
[----:B------:R-:W-:-:S07]  /*0a70*/  FFMA R0, R13, R0, R6 ;  /* 0x000000000d007223 */ /* 0x000fce0000000006 */
.L_x_118:
[----:B------:R-:W-:Y:S05]  /*0a80*/  BSYNC.RECONVERGENT B0 ;  /* 0x0000000000007941 */ /* 0x000fea0003800200 */
.L_x_116:
[----:B------:R-:W-:-:S04]  /*0a90*/  FMUL.RZ R10, R8, 0.15915493667125701904 ;  /* 0x3e22f983080a7820 */ /* 0x000fc8000040c000 */
[----:B------:R-:W0:Y:S02]  /*0aa0*/  MUFU.SIN R7, R10 ;  /* 0x0000000a00077308 */ /* 0x000e240000000400 */
[----:B0-----:R-:W-:-:S05]  /*0ab0*/  FFMA R0, R7, R0, -0.5 ;  /* 0xbf00000007007423 */ /* 0x001fca0000000000 */
[----:B------:R-:W-:-:S13]  /*0ac0*/  FSETP.GT.AND P0, PT, R0, RZ, PT ;  /* 0x000000ff0000720b */ /* 0x000fda0003f04000 */
[----:B------:R-:W2:Y:S04]  /*0ad0*/  @P0 LDG.E.64 R8, desc[UR4][R2.64+0x38] ;  /* 0x0000380402080981 */ /* 0x000ea8000c1e1b00 */
        /* <DEDUP_REMOVED lines=70> */
.L_x_120:
[----:B-1----:R-:W-:Y:S01]  /*0f40*/  FMUL.FTZ R6, R13, R0 ;  /* 0x000000000d067220 */ /* 0x002fe20000410000 */
[----:B------:R-:W-:-:S03]  /*0f50*/  FMUL.FTZ R0, R0, 0.5 ;  /* 0x3f00000000007820 */ /* 0x000fc60000410000 */
[----:B------:R-:W-:-:S04]  /*0f60*/  FFMA R13, -R6, R6, R13 ;  /* 0x00000006060d7223 */ /* 0x000fc8000000010d */
[----:B------:R-:W-:-:S07]  /*0f70*/  FFMA R0, R13, R0, R6 ;  /* 0x000000000d007223 */ /* 0x000fce0000000006 */
.L_x_121:
[----:B------:R-:W-:Y:S05]  /*0f80*/  BSYNC.RECONVERGENT B0 ;  /* 0x0000000000007941 */ /* 0x000fea0003800200 */
.L_x_119:
        /* <DEDUP_REMOVED lines=75> */
.L_x_123:
[----:B-1----:R-:W-:Y:S01]  /*1440*/  FMUL.FTZ R6, R13, R0 ;  /* 0x000000000d067220 */ /* 0x002fe20000410000 */
[----:B------:R-:W-:-:S03]  /*1450*/  FMUL.FTZ R0, R0, 0.5 ;  /* 0x3f00000000007820 */ /* 0x000fc60000410000 */
[----:B------:R-:W-:-:S04]  /*1460*/  FFMA R13, -R6, R6, R13 ;  /* 0x00000006060d7223 */ /* 0x000fc8000000010d */
[----:B------:R-:W-:-:S07]  /*1470*/  FFMA R0, R13, R0, R6 ;  /* 0x000000000d007223 */ /* 0x000fce0000000006 */
.L_x_124:
[----:B------:R-:W-:Y:S05]  /*1480*/  BSYNC.RECONVERGENT B0 ;  /* 0x0000000000007941 */ /* 0x000fea0003800200 */
.L_x_122:
        /* <DEDUP_REMOVED lines=13> */
[----:B------:R-:W-:-:S04]  /*1560*/  IMAD R0, R0, 0x4182bed5, RZ ;  /* 0x4182bed500007824 */ /* 0x000fc800078e02ff */
[C---:B------:R-:W-:Y:S02]  /*1570*/  VIADD R5, R0.reuse, 0x75bcd15 ;  /* 0x075bcd1500057836 */ /* 0x040fe40000000000 */
[----:B------:R-:W-:-:S03]  /*1580*/  VIADD R6, R0, 0x583f19 ;  /* 0x00583f1900067836 */ /* 0x000fc60000000000 */
[----:B------:R-:W-:Y:S02]  /*1590*/  SHF.R.U32.HI R8, RZ, 0x2, R5 ;  /* 0x00000002ff087819 */ /* 0x000fe40000011605 */
[----:B------:R-:W-:Y:S02]  /*15a0*/  SHF.L.U32 R7, R6, 0x4, RZ ;  /* 0x0000000406077819 */ /* 0x000fe400000006ff */
[----:B------:R-:W-:Y:S02]  /*15b0*/  LOP3.LUT R8, R8, R5, RZ, 0x3c, !PT ;  /* 0x0000000508087212 */ /* 0x000fe400078e3cff */
[----:B------:R-:W-:-:S03]  /*15c0*/  LOP3.LUT R5, R4, 0xf7dcefdd, RZ, 0x3c, !PT ;  /* 0xf7dcefdd04057812 */ /* 0x000fc600078e3cff */
[----:B------:R-:W-:Y:S02]  /*15d0*/  IMAD.SHL.U32 R9, R8, 0x2, RZ ;  /* 0x0000000208097824 */ /* 0x000fe400078e00ff */
[----:B------:R-:W-:-:S03]  /*15e0*/  IMAD R4, R5, -0x658354e5, R0 ;  /* 0x9a7cab1b05047824 */ /* 0x000fc600078e0200 */
[----:B------:R-:W-:Y:S01]  /*15f0*/  LOP3.LUT R5, R6, R7, R9, 0x96, !PT ;  /* 0x0000000706057212 */ /* 0x000fe200078e9609 */
[----:B------:R-:W-:Y:S01]  /*1600*/  IMAD.MOV.U32 R7, RZ, RZ, 0x2f800000 ;  /* 0x2f800000ff077424 */ /* 0x000fe200078e00ff */
[----:B------:R-:W-:Y:S01]  /*1610*/  IADD3 R4, PT, PT, R4, 0x64f0c9, RZ ;  /* 0x0064f0c904047810 */ /* 0x000fe20007ffe0ff */
[----:B------:R-:W-:Y:S01]  /*1620*/  HFMA2 R9, -RZ, RZ, 1.5048828125, 33.21875 ;  /* 0x3e055027ff097431 */ /* 0x000fe200000001ff */
[----:B------:R-:W-:-:S04]  /*1630*/  LOP3.LUT R5, R5, R8, RZ, 0x3c, !PT ;  /* 0x0000000805057212 */ /* 0x000fc800078e3cff */
        /* <DEDUP_REMOVED lines=48> */
.L_x_126:
[----:B-1----:R-:W-:Y:S01]  /*1940*/  FMUL.FTZ R4, R11, R0 ;  /* 0x000000000b047220 */ /* 0x002fe20000410000 */
[----:B------:R-:W-:-:S03]  /*1950*/  FMUL.FTZ R0, R0, 0.5 ;  /* 0x3f00000000007820 */ /* 0x000fc60000410000 */
[----:B------:R-:W-:-:S04]  /*1960*/  FFMA R11, -R4, R4, R11 ;  /* 0x00000004040b7223 */ /* 0x000fc8000000010b */
[----:B------:R-:W-:-:S07]  /*1970*/  FFMA R0, R11, R0, R4 ;  /* 0x000000000b007223 */ /* 0x000fce0000000004 */
.L_x_127:
[----:B------:R-:W-:Y:S05]  /*1980*/  BSYNC.RECONVERGENT B0 ;  /* 0x0000000000007941 */ /* 0x000fea0003800200 */
.L_x_125:
[----:B------:R-:W-:-:S06]  /*1990*/  FMUL.RZ R5, R5, 0.15915493667125701904 ;  /* 0x3e22f98305057820 */ /* 0x000fcc000040c000 */
[----:B------:R-:W0:Y:S02]  /*19a0*/  MUFU.SIN R5, R5 ;  /* 0x0000000500057308 */ /* 0x000e240000000400 */
[----:B0-----:R-:W-:-:S05]  /*19b0*/  FFMA R0, R5, R0, -0.5 ;  /* 0xbf00000005007423 */ /* 0x001fca0000000000 */
[----:B------:R-:W-:-:S13]  /*19c0*/  FSETP.GT.AND P0, PT, R0, RZ, PT ;  /* 0x000000ff0000720b */ /* 0x000fda0003f04000 */
[----:B------:R-:W-:Y:S05]  /*19d0*/  @!P0 EXIT ;  /* 0x000000000000894d */ /* 0x000fea0003800000 */
[----:B------:R-:W2:Y:S04]  /*19e0*/  LDG.E.64 R6, desc[UR4][R2.64+0x50] ;  /* 0x0000500402067981 */ /* 0x000ea8000c1e1b00 */
[----:B------:R-:W3:Y:S04]  /*19f0*/  LDG.E.64 R4, desc[UR4][R2.64+0x20] ;  /* 0x0000200402047981 */ /* 0x000ee8000c1e1b00 */
[----:B--2---:R-:W-:Y:S04]  /*1a00*/  STG.E.64 desc[UR4][R2.64+0x20], R6 ;  /* 0x0000200602007986 */ /* 0x004fe8000c101b04 */
[----:B---3--:R-:W-:Y:S01]  /*1a10*/  STG.E.64 desc[UR4][R2.64+0x50], R4 ;  /* 0x0000500402007986 */ /* 0x008fe2000c101b04 */
[----:B------:R-:W-:Y:S05]  /*1a20*/  EXIT ;  /* 0x000000000000794d */ /* 0x000fea0003800000 */
        .weak           $__internal_2_$__cuda_sm20_sqrt_rn_f32_slowpath
        .type           $__internal_2_$__cuda_sm20_sqrt_rn_f32_slowpath,@function
        .size           $__internal_2_$__cuda_sm20_sqrt_rn_f32_slowpath,(.L_x_153 - $__internal_2_$__cuda_sm20_sqrt_rn_f32_slowpath)
$__internal_2_$__cuda_sm20_sqrt_rn_f32_slowpath:
[----:B------:R-:W-:-:S13]  /*1a30*/  LOP3.LUT P0, RZ, R0, 0x7fffffff, RZ, 0xc0, !PT ;  /* 0x7fffffff00ff7812 */ /* 0x000fda000780c0ff */
[----:B------:R-:W-:Y:S01]  /*1a40*/  @!P0 IMAD.MOV.U32 R6, RZ, RZ, R0 ;  /* 0x000000ffff068224 */ /* 0x000fe200078e0000 */
[----:B------:R-:W-:Y:S06]  /*1a50*/  @!P0 BRA `(.L_x_128) ;  /* 0x0000000000408947 */ /* 0x000fec0003800000 */
[----:B------:R-:W-:-:S13]  /*1a60*/  FSETP.GEU.FTZ.AND P0, PT, R0, RZ, PT ;  /* 0x000000ff0000720b */ /* 0x000fda0003f1e000 */
[----:B------:R-:W-:Y:S01]  /*1a70*/  @!P0 MOV R6, 0x7fffffff ;  /* 0x7fffffff00068802 */ /* 0x000fe20000000f00 */
[----:B------:R-:W-:Y:S06]  /*1a80*/  @!P0 BRA `(.L_x_128) ;  /* 0x0000000000348947 */ /* 0x000fec0003800000 */
[----:B------:R-:W-:-:S13]  /*1a90*/  FSETP.GTU.FTZ.AND P0, PT, |R0|, +INF , PT ;  /* 0x7f8000000000780b */ /* 0x000fda0003f1c200 */
[----:B------:R-:W-:Y:S01]  /*1aa0*/  @P0 FADD.FTZ R6, R0, 1 ;  /* 0x3f80000000060421 */ /* 0x000fe20000010000 */
[----:B------:R-:W-:Y:S06]  /*1ab0*/  @P0 BRA `(.L_x_128) ;  /* 0x0000000000280947 */ /* 0x000fec0003800000 */
[----:B------:R-:W-:-:S13]  /*1ac0*/  FSETP.NEU.FTZ.AND P0, PT, |R0|, +INF , PT ;  /* 0x7f8000000000780b */ /* 0x000fda0003f1d200 */
[----:B------:R-:W-:-:S04]  /*1ad0*/  @P0 FFMA R7, R0, 1.84467440737095516160e+19, RZ ;  /* 0x5f80000000070823 */ /* 0x000fc800000000ff */
[----:B------:R-:W0:Y:S02]  /*1ae0*/  @P0 MUFU.RSQ R6, R7 ;  /* 0x0000000700060308 */ /* 0x000e240000001400 */
[----:B0-----:R-:W-:Y:S01]  /*1af0*/  @P0 FMUL.FTZ R10, R7, R6 ;  /* 0x00000006070a0220 */ /* 0x001fe20000410000 */
[----:B------:R-:W-:Y:S01]  /*1b00*/  @P0 FMUL.FTZ R11, R6, 0.5 ;  /* 0x3f000000060b0820 */ /* 0x000fe20000410000 */
[----:B------:R-:W-:Y:S02]  /*1b10*/  @!P0 IMAD.MOV.U32 R6, RZ, RZ, R0 ;  /* 0x000000ffff068224 */ /* 0x000fe400078e0000 */
[----:B------:R-:W-:-:S04]  /*1b20*/  @P0 FADD.FTZ R9, -R10, -RZ ;  /* 0x800000ff0a090221 */ /* 0x000fc80000010100 */
[----:B------:R-:W-:-:S04]  /*1b30*/  @P0 FFMA R9, R10, R9, R7 ;  /* 0x000000090a090223 */ /* 0x000fc80000000007 */
[----:B------:R-:W-:-:S04]  /*1b40*/  @P0 FFMA R9, R9, R11, R10 ;  /* 0x0000000b09090223 */ /* 0x000fc8000000000a */
[----:B------:R-:W-:-:S07]  /*1b50*/  @P0 FMUL.FTZ R6, R9, 2.3283064365386962891e-10 ;  /* 0x2f80000009060820 */ /* 0x000fce0000410000 */
.L_x_128:
[----:B------:R-:W-:Y:S01]  /*1b60*/  HFMA2 R7, -RZ, RZ, 0, 0 ;  /* 0x00000000ff077431 */ /* 0x000fe200000001ff */
[----:B------:R-:W-:Y:S01]  /*1b70*/  MOV R0, R6 ;  /* 0x0000000600007202 */ /* 0x000fe20000000f00 */
[----:B------:R-:W-:-:S04]  /*1b80*/  IMAD.MOV.U32 R6, RZ, RZ, R12 ;  /* 0x000000ffff067224 */ /* 0x000fc800078e000c */
[----:B------:R-:W-:Y:S05]  /*1b90*/  RET.REL.NODEC R6 `(_Z13CrossoverNextP10Polynomialii) ;  /* 0xffffffe406187950 */ /* 0x000fea0003c3ffff */
.L_x_129:
        /* <DEDUP_REMOVED lines=14> */
.L_x_153:


//--------------------- .text._Z9CrossoverP10Polynomialii --------------------------
	.section	.text._Z9CrossoverP10Polynomialii,"ax",@progbits
	.align	128
        .global         _Z9CrossoverP10Polynomialii
        .type           _Z9CrossoverP10Polynomialii,@function
        .size           _Z9CrossoverP10Polynomialii,(.L_x_164 - _Z9CrossoverP10Polynomialii)
        .other          _Z9CrossoverP10Polynomialii,@"STO_CUDA_ENTRY STV_DEFAULT"
_Z9CrossoverP10Polynomialii:
.text._Z9CrossoverP10Polynomialii:
[----:B------:R-:W-:Y:S01]  /*0000*/  LDC R1, c[0x0][0x37c] ;  /* 0x0000df00ff017b82 */ /* 0x000fe20000000800 */
[----:B------:R-:W0:Y:S07]  /*0010*/  S2R R3, SR_TID.X ;  /* 0x0000000000037919 */ /* 0x000e2e0000002100 */
[----:B------:R-:W0:Y:S08]  /*0020*/  S2UR UR4, SR_CTAID.X ;  /* 0x00000000000479c3 */ /* 0x000e300000002500 */
[----:B------:R-:W0:Y:S08]  /*0030*/  LDC R0, c[0x0][0x360] ;  /* 0x0000d800ff007b82 */ /* 0x000e300000000800 */
[----:B------:R-:W1:Y:S01]  /*0040*/  LDC.64 R4, c[0x0][0x388] ;  /* 0x0000e200ff047b82 */ /* 0x000e620000000a00 */
[----:B0-----:R-:W-:-:S05]  /*0050*/  IMAD R0, R0, UR4, R3 ;  /* 0x0000000400007c24 */ /* 0x001fca000f8e0203 */
[----:B-1----:R-:W-:-:S04]  /*0060*/  IADD3 R3, PT, PT, R0, R5, RZ ;  /* 0x0000000500037210 */ /* 0x002fc80007ffe0ff */
[----:B------:R-:W-:-:S13]  /*0070*/  ISETP.GE.AND P0, PT, R3, R4, PT ;  /* 0x000000040300720c */ /* 0x000fda0003f06270 */
[----:B------:R-:W-:Y:S05]  /*0080*/  @P0 EXIT ;  /* 0x000000000000094d */ /* 0x000fea0003800000 */
[----:B------:R-:W0:Y:S01]  /*0090*/  LDC.64 R2, c[0x0][0x380] ;  /* 0x0000e000ff027b82 */ /* 0x000e220000000a00 */
[----:B------:R-:W1:Y:S01]  /*00a0*/  LDCU.64 UR4, c[0x0][0x358] ;  /* 0x00006b00ff0477ac */ /* 0x000e620008000a00 */
[----:B0-----:R-:W-:-:S05]  /*00b0*/  IMAD.WIDE R2, R0, 0x30, R2 ;  /* 0x0000003000027825 */ /* 0x001fca00078e0202 */
[----:B-1----:R-:W2:Y:S01]  /*00c0*/  LDG.E.64 R6, desc[UR4][R2.64] ;  /* 0x0000000402067981 */ /* 0x002ea2000c1e1b00 */
[----:B------:R-:W-:-:S05]  /*00d0*/  IMAD.WIDE R4, R5, 0x30, R2 ;  /* 0x0000003005047825 */ /* 0x000fca00078e0202 */
[----:B--2---:R-:W-:Y:S04]  /*00e0*/  STG.E.64 desc[UR4][R4.64], R6 ;  /* 0x0000000604007986 */ /* 0x004fe8000c101b04 */
[----:B------:R-:W2:Y:S04]  /*00f0*/  LDG.E.64 R8, desc[UR4][R2.64+0x8] ;  /* 0x0000080402087981 */ /* 0x000ea8000c1e1b00 */
[----:B--2---:R-:W-:Y:S04]  /*0100*/  STG.E.64 desc[UR4][R4.64+0x8], R8 ;  /* 0x0000080804007986 */ /* 0x004fe8000c101b04 */
[----:B------:R-:W2:Y:S04]  /*0110*/  LDG.E.64 R10, desc[UR4][R2.64+0x10] ;  /* 0x00001004020a7981 */ /* 0x000ea8000c1e1b00 */
[----:B--2---:R-:W-:Y:S04]  /*0120*/  STG.E.64 desc[UR4][R4.64+0x10], R10 ;  /* 0x0000100a04007986 */ /* 0x004fe8000c101b04 */
[----:B------:R-:W2:Y:S04]  /*0130*/  LDG.E.64 R12, desc[UR4][R2.64+0x18] ;  /* 0x00001804020c7981 */ /* 0x000ea8000c1e1b00 */
[----:B--2---:R-:W-:Y:S04]  /*0140*/  STG.E.64 desc[UR4][R4.64+0x18], R12 ;  /* 0x0000180c04007986 */ /* 0x004fe8000c101b04 */
[----:B------:R-:W2:Y:S04]  /*0150*/  LDG.E.64 R14, desc[UR4][R2.64+0x20] ;  /* 0x00002004020e7981 */ /* 0x000ea8000c1e1b00 */
[----:B--2---:R-:W-:Y:S01]  /*0160*/  STG.E.64 desc[UR4][R4.64+0x20], R14 ;  /* 0x0000200e04007986 */ /* 0x004fe2000c101b04 */
[----:B------:R-:W-:Y:S05]  /*0170*/  EXIT ;  /* 0x000000000000794d */ /* 0x000fea0003800000 */
.L_x_130:
        /* <DEDUP_REMOVED lines=16> */
.L_x_164:


//--------------------- .text._Z7FitnessPdS_P10Polynomialii --------------------------
	.section	.text._Z7FitnessPdS_P10Polynomialii,"ax",@progbits
	.align	128
        .global         _Z7FitnessPdS_P10Polynomialii
        .type           _Z7FitnessPdS_P10Polynomialii,@function
        .size           _Z7FitnessPdS_P10Polynomialii,(.L_x_154 - _Z7FitnessPdS_P10Polynomialii)
        .other          _Z7FitnessPdS_P10Polynomialii,@"STO_CUDA_ENTRY STV_DEFAULT"
_Z7FitnessPdS_P10Polynomialii:
.text._Z7FitnessPdS_P10Polynomialii:
[----:B------:R-:W-:Y:S01]  /*0000*/  LDC R1, c[0x0][0x37c] ;  /* 0x0000df00ff017b82 */ /* 0x000fe20000000800 */
[----:B------:R-:W0:Y:S07]  /*0010*/  S2R R0, SR_TID.X ;  /* 0x0000000000007919 */ /* 0x000e2e0000002100 */
[----:B------:R-:W0:Y:S01]  /*0020*/  S2UR UR4, SR_CTAID.X ;  /* 0x00000000000479c3 */ /* 0x000e220000002500 */
[----:B------:R-:W1:Y:S07]  /*0030*/  LDCU UR5, c[0x0][0x39c] ;  /* 0x00007380ff0577ac */ /* 0x000e6e0008000800 */
[----:B------:R-:W0:Y:S02]  /*0040*/  LDC R3, c[0x0][0x360] ;  /* 0x0000d800ff037b82 */ /* 0x000e240000000800 */
[----:B0-----:R-:W-:-:S05]  /*0050*/  IMAD R3, R3, UR4, R0 ;  /* 0x0000000403037c24 */ /* 0x001fca000f8e0200 */
[----:B-1----:R-:W-:-:S13]  /*0060*/  ISETP.GE.AND P0, PT, R3, UR5, PT ;  /* 0x0000000503007c0c */ /* 0x002fda000bf06270 */
[----:B------:R-:W-:Y:S05]  /*0070*/  @P0 EXIT ;  /* 0x000000000000094d */ /* 0x000fea0003800000 */
[----:B------:R-:W0:Y:S01]  /*0080*/  LDCU UR8, c[0x0][0x398] ;  /* 0x00007300ff0877ac */ /* 0x000e220008000800 */
[----:B------:R-:W1:Y:S01]  /*0090*/  LDC.64 R12, c[0x0][0x390] ;  /* 0x0000e400ff0c7b82 */ /* 0x000e620000000a00 */
[----:B------:R-:W-:Y:S01]  /*00a0*/  CS2R R10, SRZ ;  /* 0x00000000000a7805 */ /* 0x000fe2000001ff00 */
[----:B------:R-:W2:Y:S01]  /*00b0*/  LDCU.64 UR10, c[0x0][0x358] ;  /* 0x00006b00ff0a77ac */ /* 0x000ea20008000a00 */
[----:B0-----:R-:W-:Y:S01]  /*00c0*/  UISETP.GE.AND UP0, UPT, UR8, 0x1, UPT ;  /* 0x000000010800788c */ /* 0x001fe2000bf06270 */
[----:B-1----:R-:W-:-:S08]  /*00d0*/  IMAD.WIDE R12, R3, 0x30, R12 ;  /* 0x00000030030c7825 */ /* 0x002fd000078e020c */
[----:B--2---:R-:W-:Y:S05]  /*00e0*/  BRA.U !UP0, `(.L_x_131) ;  /* 0x0000001108f07547 */ /* 0x004fea000b800000 */
[----:B------:R-:W-:Y:S01]  /*00f0*/  CS2R R10, SRZ ;  /* 0x00000000000a7805 */ /* 0x000fe2000001ff00 */
[----:B------:R-:W0:Y:S01]  /*0100*/  LDCU.64 UR14, c[0x0][0x388] ;  /* 0x00007100ff0e77ac */ /* 0x000e220008000a00 */
[----:B------:R-:W1:Y:S01]  /*0110*/  LDCU.64 UR12, c[0x0][0x380] ;  /* 0x00007000ff0c77ac */ /* 0x000e620008000a00 */
[----:B------:R-:W-:-:S12]  /*0120*/  UIADD3 UR8, UPT, UPT, -UR8, URZ, URZ ;  /* 0x000000ff08087290 */ /* 0x000fd8000fffe1ff */
.L_x_147:
[----:B-1----:R-:W-:Y:S02]  /*0130*/  IMAD.U32 R8, RZ, RZ, UR12 ;  /* 0x0000000cff087e24 */ /* 0x002fe4000f8e00ff */
[----:B------:R-:W-:-:S06]  /*0140*/  IMAD.U32 R9, RZ, RZ, UR13 ;  /* 0x0000000dff097e24 */ /* 0x000fcc000f8e00ff */
[----:B------:R-:W2:Y:S01]  /*0150*/  LDG.E.64 R8, desc[UR10][R8.64] ;  /* 0x0000000a08087981 */ /* 0x000ea2000c1e1b00 */
[----:B------:R-:W-:Y:S01]  /*0160*/  UMOV UR4, URZ ;  /* 0x000000ff00047c82 */ /* 0x000fe20008000000 */
[----:B--2---:R-:W-:-:S14]  /*0170*/  DSETP.NAN.AND P0, PT, R8, R8, PT ;  /* 0x000000080800722a */ /* 0x004fdc0003f08000 */
[----:B------:R-:W-:Y:S05]  /*0180*/  @!P0 BRA `(.L_x_132) ;  /* 0x0000000800148947 */ /* 0x000fea0003800000 */
[----:B------:R-:W-:-:S14]  /*0190*/  DSETP.NEU.AND P0, PT, R8, RZ, PT ;  /* 0x000000ff0800722a */ /* 0x000fdc0003f0d000 */
[----:B------:R-:W-:Y:S05]  /*01a0*/  @P0 BRA `(.L_x_133) ;  /* 0x0000000000b00947 */ /* 0x000fea0003800000 */
[----:B------:R-:W2:Y:S04]  /*01b0*/  LDG.E.64 R20, desc[UR10][R12.64] ;  /* 0x0000000a0c147981 */ /* 0x000ea8000c1e1b00 */
[----:B------:R-:W3:Y:S04]  /*01c0*/  LDG.E.64 R14, desc[UR10][R12.64+0x8] ;  /* 0x0000080a0c0e7981 */ /* 0x000ee8000c1e1b00 */
[----:B------:R-:W4:Y:S04]  /*01d0*/  LDG.E.64 R6, desc[UR10][R12.64+0x10] ;  /* 0x0000100a0c067981 */ /* 0x000f28000c1e1b00 */
[----:B------:R-:W5:Y:S04]  /*01e0*/  LDG.E.64 R4, desc[UR10][R12.64+0x18] ;  /* 0x0000180a0c047981 */ /* 0x000f68000c1e1b00 */
[----:B------:R-:W5:Y:S01]  /*01f0*/  LDG.E.64 R2, desc[UR10][R12.64+0x20] ;  /* 0x0000200a0c027981 */ /* 0x000f62000c1e1b00 */
[----:B------:R-:W-:-:S02]  /*0200*/  DADD R22, R8, 1 ;  /* 0x3ff0000008167429 */ /* 0x000fc40000000000 */
[C---:B------:R-:W-:Y:S02]  /*0210*/  DADD R24, R8.reuse, 2 ;  /* 0x4000000008187429 */ /* 0x040fe40000000000 */
[C---:B------:R-:W-:Y:S02]  /*0220*/  DADD R16, R8.reuse, 3 ;  /* 0x4008000008107429 */ /* 0x040fe40000000000 */
[C---:B------:R-:W-:Y:S02]  /*0230*/  DADD R18, R8.reuse, 4 ;  /* 0x4010000008127429 */ /* 0x040fe40000000000 */
[C---:B------:R-:W-:Y:S02]  /*0240*/  DSETP.NEU.AND P0, PT, R8.reuse, 1, PT ;  /* 0x3ff000000800742a */ /* 0x040fe40003f0d000 */
[----:B------:R-:W-:Y:S01]  /*0250*/  LOP3.LUT R0, R23, 0x7ff00000, RZ, 0xc0, !PT ;  /* 0x7ff0000017007812 */ /* 0x000fe200078ec0ff */
[----:B------:R-:W-:Y:S01]  /*0260*/  DADD R22, R8, 1 ;  /* 0x3ff0000008167429 */ /* 0x000fe20000000000 */
[----:B------:R-:W-:-:S02]  /*0270*/  LOP3.LUT R24, R25, 0x7ff00000, RZ, 0xc0, !PT ;  /* 0x7ff0000019187812 */ /* 0x000fc400078ec0ff */
[----:B------:R-:W-:Y:S02]  /*0280*/  ISETP.NE.AND P1, PT, R0, 0x7ff00000, PT ;  /* 0x7ff000000000780c */ /* 0x000fe40003f25270 */
[----:B------:R-:W-:Y:S01]  /*0290*/  LOP3.LUT R18, R17, 0x7ff00000, RZ, 0xc0, !PT ;  /* 0x7ff0000011127812 */ /* 0x000fe200078ec0ff */
[----:B------:R-:W-:Y:S01]  /*02a0*/  DADD R16, R8, 2 ;  /* 0x4000000008107429 */ /* 0x000fe20000000000 */
[----:B------:R-:W-:Y:S02]  /*02b0*/  LOP3.LUT R0, R19, 0x7ff00000, RZ, 0xc0, !PT ;  /* 0x7ff0000013007812 */ /* 0x000fe400078ec0ff */
[----:B------:R-:W-:Y:S02]  /*02c0*/  ISETP.NE.AND P2, PT, R18, 0x7ff00000, PT ;  /* 0x7ff000001200780c */ /* 0x000fe40003f45270 */
[----:B------:R-:W-:Y:S02]  /*02d0*/  FSEL R22, R22, RZ, !P1 ;  /* 0x000000ff16167208 */ /* 0x000fe40004800000 */
[----:B------:R-:W-:-:S02]  /*02e0*/  FSEL R23, R23, R9, !P1 ;  /* 0x0000000917177208 */ /* 0x000fc40004800000 */
[----:B------:R-:W-:Y:S02]  /*02f0*/  ISETP.NE.AND P1, PT, R24, 0x7ff00000, PT ;  /* 0x7ff000001800780c */ /* 0x000fe40003f25270 */
[----:B------:R-:W-:Y:S02]  /*0300*/  FSEL R22, R22, RZ, P0 ;  /* 0x000000ff16167208 */ /* 0x000fe40000000000 */
[----:B------:R-:W-:Y:S02]  /*0310*/  FSEL R23, R23, 1.875, P0 ;  /* 0x3ff0000017177808 */ /* 0x000fe40000000000 */
[----:B------:R-:W-:Y:S02]  /*0320*/  FSEL R16, R16, RZ, !P1 ;  /* 0x000000ff10107208 */ /* 0x000fe40004800000 */
[----:B------:R-:W-:Y:S02]  /*0330*/  FSEL R17, R17, RZ, !P1 ;  /* 0x000000ff11117208 */ /* 0x000fe40004800000 */
[----:B------:R-:W-:-:S02]  /*0340*/  FSEL R16, R16, RZ, P0 ;  /* 0x000000ff10107208 */ /* 0x000fc40000000000 */
[----:B------:R-:W-:Y:S02]  /*0350*/  FSEL R17, R17, 1.875, P0 ;  /* 0x3ff0000011117808 */ /* 0x000fe40000000000 */
[----:B------:R-:W-:Y:S01]  /*0360*/  ISETP.NE.AND P1, PT, R0, 0x7ff00000, PT ;  /* 0x7ff000000000780c */ /* 0x000fe20003f25270 */
[----:B--2---:R-:W-:Y:S02]  /*0370*/  DADD R24, RZ, R20 ;  /* 0x00000000ff187229 */ /* 0x004fe40000000014 */
[----:B------:R-:W-:-:S06]  /*0380*/  DADD R20, R8, 3 ;  /* 0x4008000008147429 */ /* 0x000fcc0000000000 */
[----:B---3--:R-:W-:Y:S02]  /*0390*/  DFMA R22, R14, R22, R24 ;  /* 0x000000160e16722b */ /* 0x008fe40000000018 */
[----:B------:R-:W-:Y:S02]  /*03a0*/  DADD R14, R8, 4 ;  /* 0x40100000080e7429 */ /* 0x000fe40000000000 */
[----:B------:R-:W-:Y:S02]  /*03b0*/  FSEL R8, R20, RZ, !P2 ;  /* 0x000000ff14087208 */ /* 0x000fe40005000000 */
[----:B------:R-:W-:Y:S02]  /*03c0*/  FSEL R9, R21, R9, !P2 ;  /* 0x0000000915097208 */ /* 0x000fe40005000000 */
[----:B----4-:R-:W-:Y:S01]  /*03d0*/  DFMA R6, R6, R16, R22 ;  /* 0x000000100606722b */ /* 0x010fe20000000016 */
[----:B------:R-:W-:Y:S02]  /*03e0*/  FSEL R8, R8, RZ, P0 ;  /* 0x000000ff08087208 */ /* 0x000fe40000000000 */
[----:B------:R-:W-:-:S02]  /*03f0*/  FSEL R9, R9, 1.875, P0 ;  /* 0x3ff0000009097808 */ /* 0x000fc40000000000 */
[----:B------:R-:W-:Y:S02]  /*0400*/  FSEL R0, R14, RZ, !P1 ;  /* 0x000000ff0e007208 */ /* 0x000fe40004800000 */
[----:B------:R-:W-:Y:S02]  /*0410*/  FSEL R14, R15, RZ, !P1 ;  /* 0x000000ff0f0e7208 */ /* 0x000fe40004800000 */
[----:B-----5:R-:W-:Y:S01]  /*0420*/  DFMA R4, R4, R8, R6 ;  /* 0x000000080404722b */ /* 0x020fe20000000006 */
[----:B------:R-:W-:Y:S02]  /*0430*/  FSEL R6, R0, RZ, P0 ;  /* 0x000000ff00067208 */ /* 0x000fe40000000000 */
[----:B------:R-:W-:-:S06]  /*0440*/  FSEL R7, R14, 1.875, P0 ;  /* 0x3ff000000e077808 */ /* 0x000fcc0000000000 */
[----:B------:R-:W-:Y:S01]  /*0450*/  DFMA R6, R2, R6, R4 ;  /* 0x000000060206722b */ /* 0x000fe20000000004 */
[----:B------:R-:W-:Y:S10]  /*0460*/  BRA `(.L_x_134) ;  /* 0x0000000c00787947 */ /* 0x000ff40003800000 */
.L_x_133:
[----:B------:R-:W2:Y:S04]  /*0470*/  LDG.E.64 R16, desc[UR10][R12.64] ;  /* 0x0000000a0c107981 */ /* 0x000ea8000c1e1b00 */
[----:B------:R1:W5:Y:S01]  /*0480*/  LDG.E.64 R6, desc[UR10][R12.64+0x8] ;  /* 0x0000080a0c067981 */ /* 0x000362000c1e1b00 */
[----:B------:R-:W-:Y:S01]  /*0490*/  DADD R4, -RZ, |R8| ;  /* 0x00000000ff047229 */ /* 0x000fe20000000508 */
[----:B------:R-:W-:Y:S01]  /*04a0*/  BSSY.RECONVERGENT B0, `(.L_x_135) ;  /* 0x0000009000007945 */ /* 0x000fe20003800200 */
[----:B------:R-:W-:Y:S01]  /*04b0*/  DSETP.NEU.AND P0, PT, R8, 1, PT ;  /* 0x3ff000000800742a */ /* 0x000fe20003f0d000 */
[----:B------:R-:W-:Y:S01]  /*04c0*/  ISETP.GE.AND P1, PT, R9, RZ, PT ;  /* 0x000000ff0900720c */ /* 0x000fe20003f26270 */
[----:B------:R-:W-:Y:S01]  /*04d0*/  UMOV UR5, 0x3ff00000 ;  /* 0x3ff0000000057882 */ /* 0x000fe20000000000 */
[----:B------:R-:W-:-:S05]  /*04e0*/  MOV R0, 0x530 ;  /* 0x0000053000007802 */ /* 0x000fca0000000f00 */
[----:B------:R-:W-:Y:S02]  /*04f0*/  IMAD.MOV.U32 R3, RZ, RZ, R4 ;  /* 0x000000ffff037224 */ /* 0x000fe400078e0004 */
[----:B------:R-:W-:Y:S01]  /*0500*/  IMAD.MOV.U32 R2, RZ, RZ, R5 ;  /* 0x000000ffff027224 */ /* 0x000fe200078e0005 */
[----:B-12---:R-:W-:-:S11]  /*0510*/  DADD R16, RZ, R16 ;  /* 0x00000000ff107229 */ /* 0x006fd60000000010 */
[----:B0----5:R-:W-:Y:S05]  /*0520*/  CALL.REL.NOINC `($_Z7FitnessPdS_P10Polynomialii$__internal_accurate_pow) ;  /* 0x0000000c00e87944 */ /* 0x021fea0003c00000 */
[----:B------:R-:W-:Y:S05]  /*0530*/  BSYNC.RECONVERGENT B0 ;  /* 0x0000000000007941 */ /* 0x000fea0003800200 */
.L_x_135:
[----:B------:R0:W5:Y:S01]  /*0540*/  LDG.E.64 R18, desc[UR10][R12.64+0x10] ;  /* 0x0000100a0c127981 */ /* 0x000162000c1e1b00 */
[----:B------:R-:W-:Y:S01]  /*0550*/  IMAD.MOV.U32 R4, RZ, RZ, R3 ;  /* 0x000000ffff047224 */ /* 0x000fe200078e0003 */
[----:B------:R-:W-:Y:S01]  /*0560*/  DADD R20, R8, 1 ;  /* 0x3ff0000008147429 */ /* 0x000fe20000000000 */
[----:B------:R-:W-:Y:S01]  /*0570*/  IMAD.MOV.U32 R5, RZ, RZ, R2 ;  /* 0x000000ffff057224 */ /* 0x000fe200078e0002 */
[----:B------:R-:W-:Y:S01]  /*0580*/  BSSY.RECONVERGENT B0, `(.L_x_136) ;  /* 0x0000012000007945 */ /* 0x000fe20003800200 */
[----:B------:R-:W-:-:S04]  /*0590*/  UMOV UR5, 0x40000000 ;  /* 0x4000000000057882 */ /* 0x000fc80000000000 */
[----:B------:R-:W-:Y:S02]  /*05a0*/  DADD R14, -RZ, -R4 ;  /* 0x00000000ff0e7229 */ /* 0x000fe40000000904 */
[----:B------:R-:W-:Y:S01]  /*05b0*/  DADD R4, R8, 1 ;  /* 0x3ff0000008047429 */ /* 0x000fe20000000000 */
[----:B------:R-:W-:-:S04]  /*05c0*/  LOP3.LUT R20, R21, 0x7ff00000, RZ, 0xc0, !PT ;  /* 0x7ff0000015147812 */ /* 0x000fc800078ec0ff */
[----:B------:R-:W-:-:S03]  /*05d0*/  ISETP.NE.AND P2, PT, R20, 0x7ff00000, PT ;  /* 0x7ff000001400780c */ /* 0x000fc60003f45270 */
[----:B------:R-:W-:Y:S02]  /*05e0*/  FSEL R3, R14, R3, !P1 ;  /* 0x000000030e037208 */ /* 0x000fe40004800000 */
[----:B------:R-:W-:Y:S02]  /*05f0*/  FSEL R15, R15, R2, !P1 ;  /* 0x000000020f0f7208 */ /* 0x000fe40004800000 */
[----:B------:R-:W-:Y:S02]  /*0600*/  FSEL R2, R4, R3, !P2 ;  /* 0x0000000304027208 */ /* 0x000fe40005000000 */
[----:B------:R-:W-:Y:S01]  /*0610*/  FSEL R0, R5, R15, !P2 ;  /* 0x0000000f05007208 */ /* 0x000fe20005000000 */
[----:B------:R-:W-:Y:S01]  /*0620*/  DADD R4, -RZ, |R8| ;  /* 0x00000000ff047229 */ /* 0x000fe20000000508 */
[----:B------:R-:W-:Y:S02]  /*0630*/  FSEL R2, R2, RZ, P0 ;  /* 0x000000ff02027208 */ /* 0x000fe40000000000 */
[----:B------:R-:W-:-:S02]  /*0640*/  FSEL R3, R0, 1.875, P0 ;  /* 0x3ff0000000037808 */ /* 0x000fc40000000000 */
[----:B------:R-:W-:-:S04]  /*0650*/  MOV R0, 0x6a0 ;  /* 0x000006a000007802 */ /* 0x000fc80000000f00 */
[----:B------:R-:W-:Y:S01]  /*0660*/  DFMA R6, R6, R2, R16 ;  /* 0x000000020606722b */ /* 0x000fe20000000010 */
[----:B------:R-:W-:Y:S02]  /*0670*/  IMAD.MOV.U32 R3, RZ, RZ, R4 ;  /* 0x000000ffff037224 */ /* 0x000fe400078e0004 */
[----:B0-----:R-:W-:-:S08]  /*0680*/  IMAD.MOV.U32 R2, RZ, RZ, R5 ;  /* 0x000000ffff027224 */ /* 0x001fd000078e0005 */
[----:B-----5:R-:W-:Y:S05]  /*0690*/  CALL.REL.NOINC `($_Z7FitnessPdS_P10Polynomialii$__internal_accurate_pow) ;  /* 0x0000000c008c7944 */ /* 0x020fea0003c00000 */
[----:B------:R-:W-:Y:S05]  /*06a0*/  BSYNC.RECONVERGENT B0 ;  /* 0x0000000000007941 */ /* 0x000fea0003800200 */
.L_x_136:
[----:B------:R0:W5:Y:S01]  /*06b0*/  LDG.E.64 R16, desc[UR10][R12.64+0x18] ;  /* 0x0000180a0c107981 */ /* 0x000162000c1e1b00 */
[C---:B------:R-:W-:Y:S01]  /*06c0*/  DADD R4, R8.reuse, 2 ;  /* 0x4000000008047429 */ /* 0x040fe20000000000 */
[----:B------:R-:W-:Y:S01]  /*06d0*/  BSSY.RECONVERGENT B0, `(.L_x_137) ;  /* 0x000000f000007945 */ /* 0x000fe20003800200 */
[----:B------:R-:W-:Y:S01]  /*06e0*/  DADD R14, R8, 2 ;  /* 0x40000000080e7429 */ /* 0x000fe20000000000 */
[----:B------:R-:W-:Y:S01]  /*06f0*/  MOV R0, 0x7c0 ;  /* 0x000007c000007802 */ /* 0x000fe20000000f00 */
[----:B------:R-:W-:-:S06]  /*0700*/  UMOV UR5, 0x40080000 ;  /* 0x4008000000057882 */ /* 0x000fcc0000000000 */
[----:B------:R-:W-:-:S04]  /*0710*/  LOP3.LUT R4, R5, 0x7ff00000, RZ, 0xc0, !PT ;  /* 0x7ff0000005047812 */ /* 0x000fc800078ec0ff */
[----:B------:R-:W-:Y:S01]  /*0720*/  ISETP.NE.AND P2, PT, R4, 0x7ff00000, PT ;  /* 0x7ff000000400780c */ /* 0x000fe20003f45270 */
[----:B------:R-:W-:-:S03]  /*0730*/  DADD R4, -RZ, |R8| ;  /* 0x00000000ff047229 */ /* 0x000fc60000000508 */
[----:B------:R-:W-:Y:S02]  /*0740*/  FSEL R3, R14, R3, !P2 ;  /* 0x000000030e037208 */ /* 0x000fe40005000000 */
[----:B------:R-:W-:Y:S02]  /*0750*/  FSEL R14, R15, R2, !P2 ;  /* 0x000000020f0e7208 */ /* 0x000fe40005000000 */
[----:B------:R-:W-:Y:S02]  /*0760*/  FSEL R2, R3, RZ, P0 ;  /* 0x000000ff03027208 */ /* 0x000fe40000000000 */
[----:B------:R-:W-:-:S06]  /*0770*/  FSEL R3, R14, 1.875, P0 ;  /* 0x3ff000000e037808 */ /* 0x000fcc0000000000 */
[----:B------:R-:W-:Y:S01]  /*0780*/  DFMA R6, R18, R2, R6 ;  /* 0x000000021206722b */ /* 0x000fe20000000006 */
[----:B------:R-:W-:Y:S02]  /*0790*/  IMAD.MOV.U32 R3, RZ, RZ, R4 ;  /* 0x000000ffff037224 */ /* 0x000fe400078e0004 */
[----:B0-----:R-:W-:-:S08]  /*07a0*/  IMAD.MOV.U32 R2, RZ, RZ, R5 ;  /* 0x000000ffff027224 */ /* 0x001fd000078e0005 */
[----:B-----5:R-:W-:Y:S05]  /*07b0*/  CALL.REL.NOINC `($_Z7FitnessPdS_P10Polynomialii$__internal_accurate_pow) ;  /* 0x0000000c00447944 */ /* 0x020fea0003c00000 */
[----:B------:R-:W-:Y:S05]  /*07c0*/  BSYNC.RECONVERGENT B0 ;  /* 0x0000000000007941 */ /* 0x000fea0003800200 */
.L_x_137:
        /* <DEDUP_REMOVED lines=23> */
.L_x_138:
[C---:B------:R-:W-:Y:S02]  /*0940*/  DADD R4, R8.reuse, 4 ;  /* 0x4010000008047429 */ /* 0x040fe40000000000 */
[----:B------:R-:W-:-:S08]  /*0950*/  DADD R8, R8, 4 ;  /* 0x4010000008087429 */ /* 0x000fd00000000000 */
[----:B------:R-:W-:-:S04]  /*0960*/  LOP3.LUT R4, R5, 0x7ff00000, RZ, 0xc0, !PT ;  /* 0x7ff0000005047812 */ /* 0x000fc800078ec0ff */
[----:B------:R-:W-:-:S04]  /*0970*/  ISETP.NE.AND P1, PT, R4, 0x7ff00000, PT ;  /* 0x7ff000000400780c */ /* 0x000fc80003f25270 */
[----:B------:R-:W-:Y:S02]  /*0980*/  FSEL R3, R8, R3, !P1 ;  /* 0x0000000308037208 */ /* 0x000fe40004800000 */
[----:B------:R-:W-:Y:S02]  /*0990*/  FSEL R8, R9, R2, !P1 ;  /* 0x0000000209087208 */ /* 0x000fe40004800000 */
[----:B------:R-:W-:Y:S02]  /*09a0*/  FSEL R2, R3, RZ, P0 ;  /* 0x000000ff03027208 */ /* 0x000fe40000000000 */
[----:B------:R-:W-:-:S06]  /*09b0*/  FSEL R3, R8, 1.875, P0 ;  /* 0x3ff0000008037808 */ /* 0x000fcc0000000000 */
[----:B------:R-:W-:Y:S01]  /*09c0*/  DFMA R6, R18, R2, R6 ;  /* 0x000000021206722b */ /* 0x000fe20000000006 */
[----:B------:R-:W-:Y:S10]  /*09d0*/  BRA `(.L_x_134) ;  /* 0x00000008001c7947 */ /* 0x000ff40003800000 */
.L_x_132:
[----:B------:R-:W-:-:S14]  /*09e0*/  DSETP.NEU.AND P0, PT, R8, RZ, PT ;  /* 0x000000ff0800722a */ /* 0x000fdc0003f0d000 */
[----:B------:R-:W-:Y:S05]  /*09f0*/  @P0 BRA `(.L_x_139) ;  /* 0x0000000000a80947 */ /* 0x000fea0003800000 */
[----:B------:R-:W2:Y:S04]  /*0a00*/  LDG.E.64 R22, desc[UR10][R12.64] ;  /* 0x0000000a0c167981 */ /* 0x000ea8000c1e1b00 */
[----:B------:R-:W3:Y:S04]  /*0a10*/  LDG.E.64 R14, desc[UR10][R12.64+0x8] ;  /* 0x0000080a0c0e7981 */ /* 0x000ee8000c1e1b00 */
[----:B------:R-:W4:Y:S04]  /*0a20*/  LDG.E.64 R6, desc[UR10][R12.64+0x10] ;  /* 0x0000100a0c067981 */ /* 0x000f28000c1e1b00 */
[----:B------:R-:W5:Y:S04]  /*0a30*/  LDG.E.64 R4, desc[UR10][R12.64+0x18] ;  /* 0x0000180a0c047981 */ /* 0x000f68000c1e1b00 */
[----:B------:R-:W5:Y:S01]  /*0a40*/  LDG.E.64 R2, desc[UR10][R12.64+0x20] ;  /* 0x0000200a0c027981 */ /* 0x000f62000c1e1b00 */
[C---:B------:R-:W-:Y:S01]  /*0a50*/  DADD R16, R8.reuse, 1 ;  /* 0x3ff0000008107429 */ /* 0x040fe20000000000 */
[----:B------:R-:W-:Y:S01]  /*0a60*/  IMAD.MOV.U32 R19, RZ, RZ, -0x100000 ;  /* 0xfff00000ff137424 */ /* 0x000fe200078e00ff */
[----:B------:R-:W-:Y:S01]  /*0a70*/  ISETP.GE.AND P1, PT, R9, RZ, PT ;  /* 0x000000ff0900720c */ /* 0x000fe20003f26270 */
[----:B------:R-:W-:-:S02]  /*0a80*/  DADD R20, R8, 2 ;  /* 0x4000000008147429 */ /* 0x000fc40000000000 */
[C---:B------:R-:W-:Y:S01]  /*0a90*/  DSETP.NEU.AND P0, PT, |R8|.reuse, +INF , PT ;  /* 0x7ff000000800742a */ /* 0x040fe20003f0d200 */
[----:B------:R-:W-:Y:S01]  /*0aa0*/  SEL R19, R19, 0x7ff00000, !P1 ;  /* 0x7ff0000013137807 */ /* 0x000fe20004800000 */
[----:B------:R-:W-:-:S03]  /*0ab0*/  DSETP.NEU.AND P2, PT, R8, 1, PT ;  /* 0x3ff000000800742a */ /* 0x000fc60003f4d000 */
[----:B------:R-:W-:Y:S02]  /*0ac0*/  LOP3.LUT R16, R17, 0x7ff00000, RZ, 0xc0, !PT ;  /* 0x7ff0000011107812 */ /* 0x000fe400078ec0ff */
[----:B------:R-:W-:Y:S02]  /*0ad0*/  FSEL R19, R9, R19, P0 ;  /* 0x0000001309137208 */ /* 0x000fe40000000000 */
[----:B------:R-:W-:Y:S01]  /*0ae0*/  ISETP.NE.AND P1, PT, R16, 0x7ff00000, PT ;  /* 0x7ff000001000780c */ /* 0x000fe20003f25270 */
[C---:B------:R-:W-:Y:S01]  /*0af0*/  DADD R16, R8.reuse, 3 ;  /* 0x4008000008107429 */ /* 0x040fe20000000000 */
[----:B------:R-:W-:Y:S02]  /*0b00*/  LOP3.LUT R20, R21, 0x7ff00000, RZ, 0xc0, !PT ;  /* 0x7ff0000015147812 */ /* 0x000fe400078ec0ff */
[----:B------:R-:W-:Y:S02]  /*0b10*/  FSEL R24, R9, R19, P1 ;  /* 0x0000001309187208 */ /* 0x000fe40000800000 */
[----:B------:R-:W-:Y:S01]  /*0b20*/  ISETP.NE.AND P1, PT, R20, 0x7ff00000, PT ;  /* 0x7ff000001400780c */ /* 0x000fe20003f25270 */
[----:B------:R-:W-:Y:S01]  /*0b30*/  DADD R20, R8, 4 ;  /* 0x4010000008147429 */ /* 0x000fe20000000000 */
[----:B------:R-:W-:-:S02]  /*0b40*/  FSEL R0, RZ, +QNAN , P0 ;  /* 0x7ff00000ff007808 */ /* 0x000fc40000000000 */
[----:B------:R-:W-:Y:S01]  /*0b50*/  FSEL R25, R24, 1.875, P2 ;  /* 0x3ff0000018197808 */ /* 0x000fe20001000000 */
[----:B------:R-:W-:Y:S01]  /*0b60*/  IMAD.MOV.U32 R24, RZ, RZ, RZ ;  /* 0x000000ffff187224 */ /* 0x000fe200078e00ff */
[----:B------:R-:W-:Y:S02]  /*0b70*/  LOP3.LUT R17, R17, 0x7ff00000, RZ, 0xc0, !PT ;  /* 0x7ff0000011117812 */ /* 0x000fe400078ec0ff */
[----:B------:R-:W-:Y:S02]  /*0b80*/  FSEL R16, R0, RZ, !P1 ;  /* 0x000000ff00107208 */ /* 0x000fe40004800000 */
[----:B------:R-:W-:Y:S02]  /*0b90*/  ISETP.NE.AND P0, PT, R17, 0x7ff00000, PT ;  /* 0x7ff000001100780c */ /* 0x000fe40003f05270 */
[----:B------:R-:W-:Y:S01]  /*0ba0*/  FSEL R17, R16, 1.875, P2 ;  /* 0x3ff0000010117808 */ /* 0x000fe20001000000 */
[----:B------:R-:W-:Y:S01]  /*0bb0*/  IMAD.MOV.U32 R16, RZ, RZ, RZ ;  /* 0x000000ffff107224 */ /* 0x000fe200078e00ff */
[----:B------:R-:W-:-:S02]  /*0bc0*/  FSEL R8, R9, R19, P0 ;  /* 0x0000001309087208 */ /* 0x000fc40000000000 */
[----:B------:R-:W-:Y:S02]  /*0bd0*/  LOP3.LUT R20, R21, 0x7ff00000, RZ, 0xc0, !PT ;  /* 0x7ff0000015147812 */ /* 0x000fe400078ec0ff */
[----:B------:R-:W-:Y:S01]  /*0be0*/  FSEL R9, R8, 1.875, P2 ;  /* 0x3ff0000008097808 */ /* 0x000fe20001000000 */
[----:B------:R-:W-:Y:S01]  /*0bf0*/  IMAD.MOV.U32 R8, RZ, RZ, RZ ;  /* 0x000000ffff087224 */ /* 0x000fe200078e00ff */
[----:B------:R-:W-:-:S04]  /*0c00*/  ISETP.NE.AND P0, PT, R20, 0x7ff00000, PT ;  /* 0x7ff000001400780c */ /* 0x000fc80003f05270 */
[----:B------:R-:W-:Y:S01]  /*0c10*/  FSEL R0, R0, RZ, !P0 ;  /* 0x000000ff00007208 */ /* 0x000fe20004000000 */
[----:B--2---:R-:W-:-:S08]  /*0c20*/  DADD R22, RZ, R22 ;  /* 0x00000000ff167229 */ /* 0x004fd00000000016 */
[----:B---3--:R-:W-:-:S08]  /*0c30*/  DFMA R14, R14, R24, R22 ;  /* 0x000000180e0e722b */ /* 0x008fd00000000016 */
[----:B----4-:R-:W-:-:S08]  /*0c40*/  DFMA R6, R6, R16, R14 ;  /* 0x000000100606722b */ /* 0x010fd0000000000e */
[----:B-----5:R-:W-:Y:S01]  /*0c50*/  DFMA R6, R4, R8, R6 ;  /* 0x000000080406722b */ /* 0x020fe20000000006 */
[----:B------:R-:W-:Y:S01]  /*0c60*/  FSEL R5, R0, 1.875, P2 ;  /* 0x3ff0000000057808 */ /* 0x000fe20001000000 */
[----:B------:R-:W-:-:S06]  /*0c70*/  IMAD.MOV.U32 R4, RZ, RZ, RZ ;  /* 0x000000ffff047224 */ /* 0x000fcc00078e00ff */
[----:B------:R-:W-:Y:S01]  /*0c80*/  DFMA R6, R2, R4, R6 ;  /* 0x000000040206722b */ /* 0x000fe20000000006 */
[----:B------:R-:W-:Y:S10]  /*0c90*/  BRA `(.L_x_134) ;  /* 0x00000004006c7947 */ /* 0x000ff40003800000 */
.L_x_139:
[----:B------:R-:W2:Y:S04]  /*0ca0*/  LDG.E.64 R18, desc[UR10][R12.64] ;  /* 0x0000000a0c127981 */ /* 0x000ea8000c1e1b00 */
[----:B------:R1:W5:Y:S01]  /*0cb0*/  LDG.E.64 R16, desc[UR10][R12.64+0x8] ;  /* 0x0000080a0c107981 */ /* 0x000362000c1e1b00 */
[----:B------:R-:W-:Y:S01]  /*0cc0*/  DADD R4, -RZ, |R8| ;  /* 0x00000000ff047229 */ /* 0x000fe20000000508 */
[----:B------:R-:W-:Y:S01]  /*0cd0*/  BSSY.RECONVERGENT B0, `(.L_x_140) ;  /* 0x000000a000007945 */ /* 0x000fe20003800200 */
[C---:B------:R-:W-:Y:S01]  /*0ce0*/  DSETP.NEU.AND P0, PT, R8.reuse, 1, PT ;  /* 0x3ff000000800742a */ /* 0x040fe20003f0d000 */
[----:B------:R-:W-:Y:S01]  /*0cf0*/  ISETP.GE.AND P2, PT, R9, RZ, PT ;  /* 0x000000ff0900720c */ /* 0x000fe20003f46270 */
[----:B------:R-:W-:Y:S01]  /*0d00*/  DSETP.NEU.AND P1, PT, |R8|, +INF , PT ;  /* 0x7ff000000800742a */ /* 0x000fe20003f2d200 */
[----:B------:R-:W-:Y:S01]  /*0d10*/  MOV R0, 0xd70 ;  /* 0x00000d7000007802 */ /* 0x000fe20000000f00 */
[----:B------:R-:W-:-:S04]  /*0d20*/  UMOV UR5, 0x3ff00000 ;  /* 0x3ff0000000057882 */ /* 0x000fc80000000000 */
[----:B------:R-:W-:Y:S02]  /*0d30*/  IMAD.MOV.U32 R3, RZ, RZ, R4 ;  /* 0x000000ffff037224 */ /* 0x000fe400078e0004 */
[----:B------:R-:W-:Y:S01]  /*0d40*/  IMAD.MOV.U32 R2, RZ, RZ, R5 ;  /* 0x000000ffff027224 */ /* 0x000fe200078e0005 */
[----:B-12---:R-:W-:-:S11]  /*0d50*/  DADD R18, RZ, R18 ;  /* 0x00000000ff127229 */ /* 0x006fd60000000012 */
[----:B0----5:R-:W-:Y:S05]  /*0d60*/  CALL.REL.NOINC `($_Z7FitnessPdS_P10Polynomialii$__internal_accurate_pow) ;  /* 0x0000000400d87944 */ /* 0x021fea0003c00000 */
[----:B------:R-:W-:Y:S05]  /*0d70*/  BSYNC.RECONVERGENT B0 ;  /* 0x0000000000007941 */ /* 0x000fea0003800200 */
.L_x_140:
[----:B------:R0:W5:Y:S01]  /*0d80*/  LDG.E.64 R6, desc[UR10][R12.64+0x10] ;  /* 0x0000100a0c067981 */ /* 0x000162000c1e1b00 */
[----:B------:R-:W-:Y:S01]  /*0d90*/  DADD R4, R8, 1 ;  /* 0x3ff0000008047429 */ /* 0x000fe20000000000 */
[----:B------:R-:W-:Y:S01]  /*0da0*/  BSSY.RECONVERGENT B0, `(.L_x_141) ;  /* 0x0000015000007945 */ /* 0x000fe20003800200 */
[----:B------:R-:W-:-:S04]  /*0db0*/  UMOV UR5, 0x40000000 ;  /* 0x4000000000057882 */ /* 0x000fc80000000000 */
[----:B------:R-:W-:-:S04]  /*0dc0*/  IMAD.MOV.U32 R4, RZ, RZ, R3 ;  /* 0x000000ffff047224 */ /* 0x000fc800078e0003 */
[----:B------:R-:W-:Y:S01]  /*0dd0*/  LOP3.LUT R0, R5, 0x7ff00000, RZ, 0xc0, !PT ;  /* 0x7ff0000005007812 */ /* 0x000fe200078ec0ff */
[----:B------:R-:W-:-:S03]  /*0de0*/  IMAD.MOV.U32 R5, RZ, RZ, R2 ;  /* 0x000000ffff057224 */ /* 0x000fc600078e0002 */
[----:B------:R-:W-:Y:S01]  /*0df0*/  ISETP.NE.AND P3, PT, R0, 0x7ff00000, PT ;  /* 0x7ff000000000780c */ /* 0x000fe20003f65270 */
[----:B------:R-:W-:Y:S02]  /*0e00*/  IMAD.MOV.U32 R0, RZ, RZ, -0x100000 ;  /* 0xfff00000ff007424 */ /* 0x000fe400078e00ff */
[----:B------:R-:W-:-:S03]  /*0e10*/  DADD R4, -RZ, -R4 ;  /* 0x00000000ff047229 */ /* 0x000fc60000000904 */
[----:B------:R-:W-:-:S07]  /*0e20*/  SEL R0, R0, 0x7ff00000, !P2 ;  /* 0x7ff0000000007807 */ /* 0x000fce0005000000 */
[----:B------:R-:W-:Y:S02]  /*0e30*/  FSEL R3, R4, R3, !P2 ;  /* 0x0000000304037208 */ /* 0x000fe40005000000 */
[----:B------:R-:W-:Y:S01]  /*0e40*/  FSEL R15, R5, R2, !P2 ;  /* 0x00000002050f7208 */ /* 0x000fe20005000000 */
[----:B------:R-:W-:Y:S01]  /*0e50*/  DADD R4, -RZ, |R8| ;  /* 0x00000000ff047229 */ /* 0x000fe20000000508 */
[----:B------:R-:W-:Y:S02]  /*0e60*/  @!P3 FSEL R3, R3, RZ, P1 ;  /* 0x000000ff0303b208 */ /* 0x000fe40000800000 */
[----:B------:R-:W-:Y:S02]  /*0e70*/  @!P3 FSEL R15, R15, R0, P1 ;  /* 0x000000000f0fb208 */ /* 0x000fe40000800000 */
        /* <DEDUP_REMOVED lines=8> */
.L_x_141:
[----:B------:R0:W5:Y:S01]  /*0f00*/  LDG.E.64 R16, desc[UR10][R12.64+0x18] ;  /* 0x0000180a0c107981 */ /* 0x000162000c1e1b00 */
[----:B------:R-:W-:Y:S01]  /*0f10*/  DADD R4, R8, 2 ;  /* 0x4000000008047429 */ /* 0x000fe20000000000 */
[----:B------:R-:W-:Y:S01]  /*0f20*/  FSEL R0, R3, RZ, P1 ;  /* 0x000000ff03007208 */ /* 0x000fe20000800000 */
[----:B------:R-:W-:Y:S01]  /*0f30*/  BSSY.RECONVERGENT B0, `(.L_x_142) ;  /* 0x000000f000007945 */ /* 0x000fe20003800200 */
[----:B------:R-:W-:-:S07]  /*0f40*/  UMOV UR5, 0x40080000 ;  /* 0x4008000000057882 */ /* 0x000fce0000000000 */
[----:B------:R-:W-:Y:S02]  /*0f50*/  LOP3.LUT R4, R5, 0x7ff00000, RZ, 0xc0, !PT ;  /* 0x7ff0000005047812 */ /* 0x000fe400078ec0ff */
[----:B------:R-:W-:Y:S02]  /*0f60*/  FSEL R5, R2, +QNAN , P1 ;  /* 0x7ff0000002057808 */ /* 0x000fe40000800000 */
[----:B------:R-:W-:-:S04]  /*0f70*/  ISETP.NE.AND P3, PT, R4, 0x7ff00000, PT ;  /* 0x7ff000000400780c */ /* 0x000fc80003f65270 */
[----:B------:R-:W-:Y:S02]  /*0f80*/  FSEL R3, R3, R0, P3 ;  /* 0x0000000003037208 */ /* 0x000fe40001800000 */
[----:B------:R-:W-:Y:S01]  /*0f90*/  FSEL R0, R2, R5, P3 ;  /* 0x0000000502007208 */ /* 0x000fe20001800000 */
[----:B------:R-:W-:Y:S01]  /*0fa0*/  DADD R4, -RZ, |R8| ;  /* 0x00000000ff047229 */ /* 0x000fe20000000508 */
[----:B------:R-:W-:Y:S02]  /*0fb0*/  FSEL R2, R3, RZ, P0 ;  /* 0x000000ff03027208 */ /* 0x000fe40000000000 */
[----:B------:R-:W-:Y:S02]  /*0fc0*/  FSEL R3, R0, 1.875, P0 ;  /* 0x3ff0000000037808 */ /* 0x000fe40000000000 */
[----:B------:R-:W-:-:S04]  /*0fd0*/  MOV R0, 0x1020 ;  /* 0x0000102000007802 */ /* 0x000fc80000000f00 */
[----:B------:R-:W-:Y:S01]  /*0fe0*/  DFMA R6, R6, R2, R18 ;  /* 0x000000020606722b */ /* 0x000fe20000000012 */
[----:B------:R-:W-:Y:S02]  /*0ff0*/  IMAD.MOV.U32 R3, RZ, RZ, R4 ;  /* 0x000000ffff037224 */ /* 0x000fe400078e0004 */
[----:B0-----:R-:W-:-:S08]  /*1000*/  IMAD.MOV.U32 R2, RZ, RZ, R5 ;  /* 0x000000ffff027224 */ /* 0x001fd000078e0005 */
[----:B-----5:R-:W-:Y:S05]  /*1010*/  CALL.REL.NOINC `($_Z7FitnessPdS_P10Polynomialii$__internal_accurate_pow) ;  /* 0x00000004002c7944 */ /* 0x020fea0003c00000 */
[----:B------:R-:W-:Y:S05]  /*1020*/  BSYNC.RECONVERGENT B0 ;  /* 0x0000000000007941 */ /* 0x000fea0003800200 */
.L_x_142:
[----:B------:R0:W5:Y:S01]  /*1030*/  LDG.E.64 R18, desc[UR10][R12.64+0x20] ;  /* 0x0000200a0c127981 */ /* 0x000162000c1e1b00 */
[----:B------:R-:W-:Y:S01]  /*1040*/  DADD R4, R8, 3 ;  /* 0x4008000008047429 */ /* 0x000fe20000000000 */
[----:B------:R-:W-:Y:S01]  /*1050*/  IMAD.MOV.U32 R14, RZ, RZ, -0x100000 ;  /* 0xfff00000ff0e7424 */ /* 0x000fe200078e00ff */
[----:B------:R-:W-:Y:S01]  /*1060*/  BSSY.RECONVERGENT B0, `(.L_x_143) ;  /* 0x0000014000007945 */ /* 0x000fe20003800200 */
[----:B------:R-:W-:-:S03]  /*1070*/  UMOV UR5, 0x40100000 ;  /* 0x4010000000057882 */ /* 0x000fc60000000000 */
[----:B------:R-:W-:-:S04]  /*1080*/  IMAD.MOV.U32 R4, RZ, RZ, R3 ;  /* 0x000000ffff047224 */ /* 0x000fc800078e0003 */
[----:B------:R-:W-:Y:S01]  /*1090*/  LOP3.LUT R0, R5, 0x7ff00000, RZ, 0xc0, !PT ;  /* 0x7ff0000005007812 */ /* 0x000fe200078ec0ff */
[----:B------:R-:W-:-:S03]  /*10a0*/  IMAD.MOV.U32 R5, RZ, RZ, R2 ;  /* 0x000000ffff057224 */ /* 0x000fc600078e0002 */
[----:B------:R-:W-:-:S03]  /*10b0*/  ISETP.NE.AND P3, PT, R0, 0x7ff00000, PT ;  /* 0x7ff000000000780c */ /* 0x000fc60003f65270 */
[----:B------:R-:W-:-:S10]  /*10c0*/  DADD R4, -RZ, -R4 ;  /* 0x00000000ff047229 */ /* 0x000fd40000000904 */
[----:B------:R-:W-:Y:S02]  /*10d0*/  FSEL R3, R4, R3, !P2 ;  /* 0x0000000304037208 */ /* 0x000fe40005000000 */
[----:B------:R-:W-:Y:S02]  /*10e0*/  FSEL R0, R5, R2, !P2 ;  /* 0x0000000205007208 */ /* 0x000fe40005000000 */
[----:B------:R-:W-:Y:S02]  /*10f0*/  SEL R5, R14, 0x7ff00000, !P2 ;  /* 0x7ff000000e057807 */ /* 0x000fe40005000000 */
[----:B------:R-:W-:Y:S02]  /*1100*/  @!P3 FSEL R3, R3, RZ, P1 ;  /* 0x000000ff0303b208 */ /* 0x000fe40000800000 */
[----:B------:R-:W-:Y:S01]  /*1110*/  @!P3 FSEL R0, R0, R5, P1 ;  /* 0x000000050000b208 */ /* 0x000fe20000800000 */
[----:B------:R-:W-:Y:S01]  /*1120*/  DADD R4, -RZ, |R8| ;  /* 0x00000000ff047229 */ /* 0x000fe20000000508 */
[----:B------:R-:W-:-:S02]  /*1130*/  FSEL R2, R3, RZ, P0 ;  /* 0x000000ff03027208 */ /* 0x000fc40000000000 */
[----:B------:R-:W-:Y:S02]  /*1140*/  FSEL R3, R0, 1.875, P0 ;  /* 0x3ff0000000037808 */ /* 0x000fe40000000000 */
[----:B------:R-:W-:-:S04]  /*1150*/  MOV R0, 0x11a0 ;  /* 0x000011a000007802 */ /* 0x000fc80000000f00 */
[----:B------:R-:W-:Y:S01]  /*1160*/  DFMA R6, R16, R2, R6 ;  /* 0x000000021006722b */ /* 0x000fe20000000006 */
[----:B------:R-:W-:Y:S02]  /*1170*/  IMAD.MOV.U32 R3, RZ, RZ, R4 ;  /* 0x000000ffff037224 */ /* 0x000fe400078e0004 */
[----:B0-----:R-:W-:-:S08]  /*1180*/  IMAD.MOV.U32 R2, RZ, RZ, R5 ;  /* 0x000000ffff027224 */ /* 0x001fd000078e0005 */
[----:B-----5:R-:W-:Y:S05]  /*1190*/  CALL.REL.NOINC `($_Z7FitnessPdS_P10Polynomialii$__internal_accurate_pow) ;  /* 0x0000000000cc7944 */ /* 0x020fea0003c00000 */
[----:B------:R-:W-:Y:S05]  /*11a0*/  BSYNC.RECONVERGENT B0 ;  /* 0x0000000000007941 */ /* 0x000fea0003800200 */
.L_x_143:
[----:B------:R-:W-:Y:S01]  /*11b0*/  DADD R8, R8, 4 ;  /* 0x4010000008087429 */ /* 0x000fe20000000000 */
[----:B------:R-:W-:Y:S02]  /*11c0*/  FSEL R0, R3, RZ, P1 ;  /* 0x000000ff03007208 */ /* 0x000fe40000800000 */
[----:B------:R-:W-:-:S07]  /*11d0*/  FSEL R5, R2, +QNAN , P1 ;  /* 0x7ff0000002057808 */ /* 0x000fce0000800000 */
[----:B------:R-:W-:-:S04]  /*11e0*/  LOP3.LUT R8, R9, 0x7ff00000, RZ, 0xc0, !PT ;  /* 0x7ff0000009087812 */ /* 0x000fc800078ec0ff */
[----:B------:R-:W-:-:S04]  /*11f0*/  ISETP.NE.AND P2, PT, R8, 0x7ff00000, PT ;  /* 0x7ff000000800780c */ /* 0x000fc80003f45270 */
[----:B------:R-:W-:Y:S02]  /*1200*/  FSEL R3, R3, R0, P2 ;  /* 0x0000000003037208 */ /* 0x000fe40001000000 */
[----:B------:R-:W-:Y:S02]  /*1210*/  FSEL R0, R2, R5, P2 ;  /* 0x0000000502007208 */ /* 0x000fe40001000000 */
[----:B------:R-:W-:Y:S02]  /*1220*/  FSEL R2, R3, RZ, P0 ;  /* 0x000000ff03027208 */ /* 0x000fe40000000000 */
[----:B------:R-:W-:-:S06]  /*1230*/  FSEL R3, R0, 1.875, P0 ;  /* 0x3ff0000000037808 */ /* 0x000fcc0000000000 */
[----:B------:R-:W-:-:S11]  /*1240*/  DFMA R6, R18, R2, R6 ;  /* 0x000000021206722b */ /* 0x000fd60000000006 */
.L_x_134:
[----:B0-----:R-:W-:Y:S02]  /*1250*/  IMAD.U32 R4, RZ, RZ, UR14 ;  /* 0x0000000eff047e24 */ /* 0x001fe4000f8e00ff */
[----:B------:R-:W-:-:S05]  /*1260*/  IMAD.U32 R5, RZ, RZ, UR15 ;  /* 0x0000000fff057e24 */ /* 0x000fca000f8e00ff */
[----:B------:R-:W2:Y:S01]  /*1270*/  LDG.E.64 R2, desc[UR10][R4.64] ;  /* 0x0000000a04027981 */ /* 0x000ea2000c1e1b00 */
[----:B------:R-:W-:Y:S01]  /*1280*/  BSSY.RECONVERGENT B0, `(.L_x_144) ;  /* 0x0000008000007945 */ /* 0x000fe20003800200 */
[----:B------:R-:W-:Y:S01]  /*1290*/  MOV R0, 0x1300 ;  /* 0x0000130000007802 */ /* 0x000fe20000000f00 */
[----:B------:R-:W-:Y:S01]  /*12a0*/  UMOV UR5, 0x40000000 ;  /* 0x4000000000057882 */ /* 0x000fe20000000000 */
[----:B--2---:R-:W-:-:S08]  /*12b0*/  DADD R6, -R2, R6 ;  /* 0x0000000002067229 */ /* 0x004fd00000000106 */
[----:B------:R-:W-:-:S10]  /*12c0*/  DADD R8, -RZ, |R6| ;  /* 0x00000000ff087229 */ /* 0x000fd40000000506 */
[----:B------:R-:W-:Y:S02]  /*12d0*/  IMAD.MOV.U32 R3, RZ, RZ, R8 ;  /* 0x000000ffff037224 */ /* 0x000fe400078e0008 */
[----:B------:R-:W-:-:S07]  /*12e0*/  IMAD.MOV.U32 R2, RZ, RZ, R9 ;  /* 0x000000ffff027224 */ /* 0x000fce00078e0009 */
[----:B------:R-:W-:Y:S05]  /*12f0*/  CALL.REL.NOINC `($_Z7FitnessPdS_P10Polynomialii$__internal_accurate_pow) ;  /* 0x0000000000747944 */ /* 0x000fea0003c00000 */
[----:B------:R-:W-:Y:S05]  /*1300*/  BSYNC.RECONVERGENT B0 ;  /* 0x0000000000007941 */ /* 0x000fea0003800200 */
.L_x_144:
[C---:B------:R-:W-:Y:S01]  /*1310*/  DADD R4, R6.reuse, 2 ;  /* 0x4000000006047429 */ /* 0x040fe20000000000 */
[----:B------:R-:W-:Y:S01]  /*1320*/  BSSY.RECONVERGENT B0, `(.L_x_145) ;  /* 0x000000d000007945 */ /* 0x000fe20003800200 */
[----:B------:R-:W-:-:S08]  /*1330*/  DSETP.NEU.AND P0, PT, R6, RZ, PT ;  /* 0x000000ff0600722a */ /* 0x000fd00003f0d000 */
[----:B------:R-:W-:Y:S02]  /*1340*/  LOP3.LUT R4, R5, 0x7ff00000, RZ, 0xc0, !PT ;  /* 0x7ff0000005047812 */ /* 0x000fe400078ec0ff */
[----:B------:R-:W-:Y:S02]  /*1350*/  FSEL R5, R2, RZ, P0 ;  /* 0x000000ff02057208 */ /* 0x000fe40000000000 */
[----:B------:R-:W-:Y:S02]  /*1360*/  ISETP.NE.AND P1, PT, R4, 0x7ff00000, PT ;  /* 0x7ff000000400780c */ /* 0x000fe40003f25270 */
[----:B------:R-:W-:-:S11]  /*1370*/  FSEL R4, R3, RZ, P0 ;  /* 0x000000ff03047208 */ /* 0x000fd60000000000 */
[----:B------:R-:W-:Y:S05]  /*1380*/  @P1 BRA `(.L_x_146) ;  /* 0x0000000000181947 */ /* 0x000fea0003800000 */
[----:B------:R-:W-:-:S14]  /*1390*/  DSETP.NAN.AND P0, PT, R6, R6, PT ;  /* 0x000000060600722a */ /* 0x000fdc0003f08000 */
[----:B------:R-:W-:Y:S01]  /*13a0*/  @P0 DADD R4, R6, 2 ;  /* 0x4000000006040429 */ /* 0x000fe20000000000 */
[----:B------:R-:W-:Y:S10]  /*13b0*/  @P0 BRA `(.L_x_146) ;  /* 0x00000000000c0947 */ /* 0x000ff40003800000 */
[----:B------:R-:W-:-:S14]  /*13c0*/  DSETP.NEU.AND P0, PT, |R6|, +INF , PT ;  /* 0x7ff000000600742a */ /* 0x000fdc0003f0d200 */
[----:B------:R-:W-:Y:S02]  /*13d0*/  @!P0 IMAD.MOV.U32 R4, RZ, RZ, 0x0 ;  /* 0x00000000ff048424 */ /* 0x000fe400078e00ff */
[----:B------:R-:W-:-:S07]  /*13e0*/  @!P0 IMAD.MOV.U32 R5, RZ, RZ, 0x7ff00000 ;  /* 0x7ff00000ff058424 */ /* 0x000fce00078e00ff */
.L_x_146:
[----:B------:R-:W-:Y:S05]  /*13f0*/  BSYNC.RECONVERGENT B0 ;  /* 0x0000000000007941 */ /* 0x000fea0003800200 */
.L_x_145:
[----:B------:R-:W-:Y:S01]  /*1400*/  UIADD3 UR14, UP0, UPT, UR14, 0x8, URZ ;  /* 0x000000080e0e7890 */ /* 0x000fe2000ff1e0ff */
[----:B------:R-:W-:Y:S01]  /*1410*/  DSETP.NEU.AND P0, PT, R6, 1, PT ;  /* 0x3ff000000600742a */ /* 0x000fe20003f0d000 */
[----:B------:R-:W-:Y:S02]  /*1420*/  UIADD3 UR8, UPT, UPT, UR8, 0x1, URZ ;  /* 0x0000000108087890 */ /* 0x000fe4000fffe0ff */
[----:B------:R-:W-:Y:S02]  /*1430*/  UIADD3.X UR15, UPT, UPT, URZ, UR15, URZ, UP0, !UPT ;  /* 0x0000000fff0f7290 */ /* 0x000fe400087fe4ff */
[----:B------:R-:W-:Y:S01]  /*1440*/  UISETP.NE.AND UP0, UPT, UR8, URZ, UPT ;  /* 0x000000ff0800728c */ /* 0x000fe2000bf05270 */
[----:B------:R-:W-:Y:S01]  /*1450*/  FSEL R2, R4, RZ, P0 ;  /* 0x000000ff04027208 */ /* 0x000fe20000000000 */
[----:B------:R-:W-:Y:S01]  /*1460*/  UIADD3 UR12, UP1, UPT, UR12, 0x8, URZ ;  /* 0x000000080c0c7890 */ /* 0x000fe2000ff3e0ff */
[----:B------:R-:W-:-:S03]  /*1470*/  FSEL R3, R5, 1.875, P0 ;  /* 0x3ff0000005037808 */ /* 0x000fc60000000000 */
[----:B------:R-:W-:-:S03]  /*1480*/  UIADD3.X UR13, UPT, UPT, URZ, UR13, URZ, UP1, !UPT ;  /* 0x0000000dff0d7290 */ /* 0x000fc60008ffe4ff */
[----:B------:R-:W-:Y:S01]  /*1490*/  DADD R10, R10, R2 ;  /* 0x000000000a0a7229 */ /* 0x000fe20000000002 */
[----:B------:R-:W-:Y:S10]  /*14a0*/  BRA.U UP0, `(.L_x_147) ;  /* 0xffffffed00207547 */ /* 0x000ff4000b83ffff */
.L_x_131:
[----:B------:R-:W-:Y:S01]  /*14b0*/  STG.E.64 desc[UR10][R12.64+0x28], R10 ;  /* 0x0000280a0c007986 */ /* 0x000fe2000c101b0a */
[----:B------:R-:W-:Y:S05]  /*14c0*/  EXIT ;  /* 0x000000000000794d */ /* 0x000fea0003800000 */
        .type           $_Z7FitnessPdS_P10Polynomialii$__internal_accurate_pow,@function
        .size           $_Z7FitnessPdS_P10Polynomialii$__internal_accurate_pow,(.L_x_154 - $_Z7FitnessPdS_P10Polynomialii$__internal_accurate_pow)
$_Z7FitnessPdS_P10Polynomialii$__internal_accurate_pow:
[----:B------:R-:W-:Y:S01]  /*14d0*/  ISETP.GT.U32.AND P3, PT, R2, 0xfffff, PT ;  /* 0x000fffff0200780c */ /* 0x000fe20003f64070 */
[----:B------:R-:W-:Y:S01]  /*14e0*/  IMAD.MOV.U32 R4, RZ, RZ, R3 ;  /* 0x000000ffff047224 */ /* 0x000fe200078e0003 */
[----:B------:R-:W-:Y:S01]  /*14f0*/  UMOV UR6, 0x7d2cafe2 ;  /* 0x7d2cafe200067882 */ /* 0x000fe20000000000 */
[----:B------:R-:W-:Y:S01]  /*1500*/  IMAD.MOV.U32 R5, RZ, RZ, R2 ;  /* 0x000000ffff057224 */ /* 0x000fe200078e0002 */
[----:B------:R-:W-:Y:S01]  /*1510*/  UMOV UR7, 0x3eb0f5ff ;  /* 0x3eb0f5ff00077882 */ /* 0x000fe20000000000 */
[----:B------:R-:W-:Y:S01]  /*1520*/  UMOV UR16, 0xfefa39ef ;  /* 0xfefa39ef00107882 */ /* 0x000fe20000000000 */
[----:B------:R-:W-:-:S07]  /*1530*/  UMOV UR17, 0x3fe62e42 ;  /* 0x3fe62e4200117882 */ /* 0x000fce0000000000 */
[----:B------:R-:W-:Y:S01]  /*1540*/  @!P3 DMUL R14, R4, 1.80143985094819840000e+16 ;  /* 0x43500000040eb828 */ /* 0x000fe20000000000 */
[--C-:B------:R-:W-:Y:S01]  /*1550*/  IMAD.MOV.U32 R4, RZ, RZ, R2.reuse ;  /* 0x000000ffff047224 */ /* 0x100fe200078e0002 */
[----:B------:R-:W-:-:S08]  /*1560*/  SHF.R.U32.HI R2, RZ, 0x14, R2 ;  /* 0x00000014ff027819 */ /* 0x000fd00000011602 */
[----:B------:R-:W-:Y:S01]  /*1570*/  @!P3 IMAD.MOV.U32 R4, RZ, RZ, R15 ;  /* 0x000000ffff04b224 */ /* 0x000fe200078e000f */
[----:B------:R-:W-:Y:S01]  /*1580*/  @!P3 LEA.HI R2, R15, 0xffffffca, RZ, 0xc ;  /* 0xffffffca0f02b811 */ /* 0x000fe200078f60ff */
[----:B------:R-:W-:-:S03]  /*1590*/  @!P3 IMAD.MOV.U32 R3, RZ, RZ, R14 ;  /* 0x000000ffff03b224 */ /* 0x000fc600078e000e */
[----:B------:R-:W-:Y:S01]  /*15a0*/  LOP3.LUT R4, R4, 0x800fffff, RZ, 0xc0, !PT ;  /* 0x800fffff04047812 */ /* 0x000fe200078ec0ff */
[----:B------:R-:W-:-:S03]  /*15b0*/  IMAD.MOV.U32 R24, RZ, RZ, R3 ;  /* 0x000000ffff187224 */ /* 0x000fc600078e0003 */
[----:B------:R-:W-:-:S04]  /*15c0*/  LOP3.LUT R4, R4, 0x3ff00000, RZ, 0xfc, !PT ;  /* 0x3ff0000004047812 */ /* 0x000fc800078efcff */
[----:B------:R-:W-:Y:S01]  /*15d0*/  ISETP.GE.U32.AND P4, PT, R4, 0x3ff6a09f, PT ;  /* 0x3ff6a09f0400780c */ /* 0x000fe20003f86070 */
[----:B------:R-:W-:Y:S02]  /*15e0*/  IMAD.MOV.U32 R25, RZ, RZ, R4 ;  /* 0x000000ffff197224 */ /* 0x000fe400078e0004 */
[----:B------:R-:W-:-:S10]  /*15f0*/  IMAD.MOV.U32 R4, RZ, RZ, RZ ;  /* 0x000000ffff047224 */ /* 0x000fd400078e00ff */
[----:B------:R-:W-:-:S04]  /*1600*/  @P4 VIADD R3, R25, 0xfff00000 ;  /* 0xfff0000019034836 */ /* 0x000fc80000000000 */
[----:B------:R-:W-:Y:S02]  /*1610*/  @P4 IMAD.MOV.U32 R25, RZ, RZ, R3 ;  /* 0x000000ffff194224 */ /* 0x000fe400078e0003 */
[C---:B------:R-:W-:Y:S02]  /*1620*/  VIADD R3, R2.reuse, 0xfffffc01 ;  /* 0xfffffc0102037836 */ /* 0x040fe40000000000 */
[----:B------:R-:W-:Y:S02]  /*1630*/  @P4 VIADD R3, R2, 0xfffffc02 ;  /* 0xfffffc0202034836 */ /* 0x000fe40000000000 */
[C---:B------:R-:W-:Y:S02]  /*1640*/  DADD R22, R24.reuse, 1 ;  /* 0x3ff0000018167429 */ /* 0x040fe40000000000 */
[----:B------:R-:W-:-:S04]  /*1650*/  DADD R24, R24, -1 ;  /* 0xbff0000018187429 */ /* 0x000fc80000000000 */
[----:B------:R-:W0:Y:S02]  /*1660*/  MUFU.RCP64H R5, R23 ;  /* 0x0000001700057308 */ /* 0x000e240000001800 */
[----:B0-----:R-:W-:-:S08]  /*1670*/  DFMA R22, -R22, R4, 1 ;  /* 0x3ff000001616742b */ /* 0x001fd00000000104 */
[----:B------:R-:W-:-:S08]  /*1680*/  DFMA R22, R22, R22, R22 ;  /* 0x000000161616722b */ /* 0x000fd00000000016 */
[----:B------:R-:W-:Y:S01]  /*1690*/  DFMA R22, R4, R22, R4 ;  /* 0x000000160416722b */ /* 0x000fe20000000004 */
[----:B------:R-:W-:Y:S02]  /*16a0*/  IMAD.MOV.U32 R4, RZ, RZ, 0x41ad3b5a ;  /* 0x41ad3b5aff047424 */ /* 0x000fe400078e00ff */
[----:B------:R-:W-:-:S05]  /*16b0*/  IMAD.MOV.U32 R5, RZ, RZ, 0x3ed0f5d2 ;  /* 0x3ed0f5d2ff057424 */ /* 0x000fca00078e00ff */
[----:B------:R-:W-:-:S08]  /*16c0*/  DMUL R26, R24, R22 ;  /* 0x00000016181a7228 */ /* 0x000fd00000000000 */
[----:B------:R-:W-:-:S08]  /*16d0*/  DFMA R26, R24, R22, R26 ;  /* 0x00000016181a722b */ /* 0x000fd0000000001a */
[----:B------:R-:W-:-:S08]  /*16e0*/  DMUL R28, R26, R26 ;  /* 0x0000001a1a1c7228 */ /* 0x000fd00000000000 */
[----:B------:R-:W-:Y:S01]  /*16f0*/  DFMA R4, R28, UR6, R4 ;  /* 0x000000061c047c2b */ /* 0x000fe20008000004 */
[----:B------:R-:W-:Y:S01]  /*1700*/  UMOV UR6, 0x75488a3f ;  /* 0x75488a3f00067882 */ /* 0x000fe20000000000 */
[----:B------:R-:W-:-:S06]  /*1710*/  UMOV UR7, 0x3ef3b20a ;  /* 0x3ef3b20a00077882 */ /* 0x000fcc0000000000 */
[----:B------:R-:W-:Y:S01]  /*1720*/  DFMA R20, R28, R4, UR6 ;  /* 0x000000061c147e2b */ /* 0x000fe20008000004 */
        /* <DEDUP_REMOVED lines=10> */
[----:B------:R-:W-:-:S05]  /*17d0*/  DFMA R4, R24, -R26, R4 ;  /* 0x8000001a1804722b */ /* 0x000fca0000000004 */
[----:B------:R-:W-:Y:S01]  /*17e0*/  DFMA R20, R28, R20, UR6 ;  /* 0x000000061c147e2b */ /* 0x000fe20008000014 */
[----:B------:R-:W-:Y:S01]  /*17f0*/  UMOV UR6, 0x99999dfb ;  /* 0x99999dfb00067882 */ /* 0x000fe20000000000 */
[----:B------:R-:W-:Y:S01]  /*1800*/  UMOV UR7, 0x3f899999 ;  /* 0x3f89999900077882 */ /* 0x000fe20000000000 */
[----:B------:R-:W-:-:S05]  /*1810*/  DMUL R4, R22, R4 ;  /* 0x0000000416047228 */ /* 0x000fca0000000000 */
[----:B------:R-:W-:Y:S01]  /*1820*/  DFMA R20, R28, R20, UR6 ;  /* 0x000000061c147e2b */ /* 0x000fe20008000014 */
[----:B------:R-:W-:Y:S01]  /*1830*/  UMOV UR6, 0x55555555 ;  /* 0x5555555500067882 */ /* 0x000fe20000000000 */
[----:B------:R-:W-:-:S06]  /*1840*/  UMOV UR7, 0x3fb55555 ;  /* 0x3fb5555500077882 */ /* 0x000fcc0000000000 */
[----:B------:R-:W-:-:S08]  /*1850*/  DFMA R24, R28, R20, UR6 ;  /* 0x000000061c187e2b */ /* 0x000fd00008000014 */
[----:B------:R-:W-:Y:S01]  /*1860*/  DADD R22, -R24, UR6 ;  /* 0x0000000618167e29 */ /* 0x000fe20008000100 */
[----:B------:R-:W-:Y:S01]  /*1870*/  UMOV UR6, 0xb9e7b0 ;  /* 0x00b9e7b000067882 */ /* 0x000fe20000000000 */
[----:B------:R-:W-:-:S06]  /*1880*/  UMOV UR7, 0x3c46a4cb ;  /* 0x3c46a4cb00077882 */ /* 0x000fcc0000000000 */
[----:B------:R-:W-:Y:S02]  /*1890*/  DFMA R22, R28, R20, R22 ;  /* 0x000000141c16722b */ /* 0x000fe40000000016 */
[----:B------:R-:W-:Y:S01]  /*18a0*/  DMUL R20, R26, R26 ;  /* 0x0000001a1a147228 */ /* 0x000fe20000000000 */
[----:B------:R-:W-:Y:S02]  /*18b0*/  VIADD R29, R5, 0x100000 ;  /* 0x00100000051d7836 */ /* 0x000fe40000000000 */
[----:B------:R-:W-:-:S03]  /*18c0*/  IMAD.MOV.U32 R28, RZ, RZ, R4 ;  /* 0x000000ffff1c7224 */ /* 0x000fc600078e0004 */
[----:B------:R-:W-:Y:S01]  /*18d0*/  DADD R22, R22, -UR6 ;  /* 0x8000000616167e29 */ /* 0x000fe20008000000 */
[----:B------:R-:W-:Y:S01]  /*18e0*/  UMOV UR6, 0x80000000 ;  /* 0x8000000000067882 */ /* 0x000fe20000000000 */
[----:B------:R-:W-:Y:S01]  /*18f0*/  DFMA R30, R26, R26, -R20 ;  /* 0x0000001a1a1e722b */ /* 0x000fe20000000814 */
[----:B------:R-:W-:-:S07]  /*1900*/  UMOV UR7, 0x43300000 ;  /* 0x4330000000077882 */ /* 0x000fce0000000000 */
[C---:B------:R-:W-:Y:S02]  /*1910*/  DFMA R30, R26.reuse, R28, R30 ;  /* 0x0000001c1a1e722b */ /* 0x040fe4000000001e */
[----:B------:R-:W-:-:S08]  /*1920*/  DMUL R28, R26, R20 ;  /* 0x000000141a1c7228 */ /* 0x000fd00000000000 */
[----:B------:R-:W-:-:S08]  /*1930*/  DFMA R14, R26, R20, -R28 ;  /* 0x000000141a0e722b */ /* 0x000fd0000000081c */
[----:B------:R-:W-:Y:S02]  /*1940*/  DFMA R14, R4, R20, R14 ;  /* 0x00000014040e722b */ /* 0x000fe4000000000e */
[----:B------:R-:W-:-:S06]  /*1950*/  DADD R20, R24, R22 ;  /* 0x0000000018147229 */ /* 0x000fcc0000000016 */
[----:B------:R-:W-:Y:S02]  /*1960*/  DFMA R14, R26, R30, R14 ;  /* 0x0000001e1a0e722b */ /* 0x000fe4000000000e */
[----:B------:R-:W-:Y:S02]  /*1970*/  DADD R30, R24, -R20 ;  /* 0x00000000181e7229 */ /* 0x000fe40000000814 */
[----:B------:R-:W-:-:S06]  /*1980*/  DMUL R24, R20, R28 ;  /* 0x0000001c14187228 */ /* 0x000fcc0000000000 */
[----:B------:R-:W-:Y:S02]  /*1990*/  DADD R30, R22, R30 ;  /* 0x00000000161e7229 */ /* 0x000fe4000000001e */
[----:B------:R-:W-:-:S08]  /*19a0*/  DFMA R22, R20, R28, -R24 ;  /* 0x0000001c1416722b */ /* 0x000fd00000000818 */
[----:B------:R-:W-:-:S08]  /*19b0*/  DFMA R14, R20, R14, R22 ;  /* 0x0000000e140e722b */ /* 0x000fd00000000016 */
[----:B------:R-:W-:-:S08]  /*19c0*/  DFMA R30, R30, R28, R14 ;  /* 0x0000001c1e1e722b */ /* 0x000fd0000000000e */
[----:B------:R-:W-:-:S08]  /*19d0*/  DADD R20, R24, R30 ;  /* 0x0000000018147229 */ /* 0x000fd0000000001e */
[--C-:B------:R-:W-:Y:S02]  /*19e0*/  DADD R14, R26, R20.reuse ;  /* 0x000000001a0e7229 */ /* 0x100fe40000000014 */
[----:B------:R-:W-:-:S06]  /*19f0*/  DADD R24, R24, -R20 ;  /* 0x0000000018187229 */ /* 0x000fcc0000000814 */
[----:B------:R-:W-:Y:S02]  /*1a00*/  DADD R26, R26, -R14 ;  /* 0x000000001a1a7229 */ /* 0x000fe4000000080e */
[----:B------:R-:W-:-:S06]  /*1a10*/  DADD R24, R30, R24 ;  /* 0x000000001e187229 */ /* 0x000fcc0000000018 */
[----:B------:R-:W-:Y:S01]  /*1a20*/  DADD R26, R20, R26 ;  /* 0x00000000141a7229 */ /* 0x000fe2000000001a */
[----:B------:R-:W-:Y:S01]  /*1a30*/  LOP3.LUT R20, R3, 0x80000000, RZ, 0x3c, !PT ;  /* 0x8000000003147812 */ /* 0x000fe200078e3cff */
[----:B------:R-:W-:-:S06]  /*1a40*/  IMAD.MOV.U32 R21, RZ, RZ, 0x43300000 ;  /* 0x43300000ff157424 */ /* 0x000fcc00078e00ff */
[----:B------:R-:W-:Y:S02]  /*1a50*/  DADD R24, R24, R26 ;  /* 0x0000000018187229 */ /* 0x000fe4000000001a */
[----:B------:R-:W-:Y:S01]  /*1a60*/  DADD R20, R20, -UR6 ;  /* 0x8000000614147e29 */ /* 0x000fe20008000000 */
[----:B------:R-:W-:Y:S01]  /*1a70*/  UMOV UR6, 0xfefa39ef ;  /* 0xfefa39ef00067882 */ /* 0x000fe20000000000 */
[----:B------:R-:W-:-:S04]  /*1a80*/  UMOV UR7, 0x3fe62e42 ;  /* 0x3fe62e4200077882 */ /* 0x000fc80000000000 */
[----:B------:R-:W-:-:S08]  /*1a90*/  DADD R4, R4, R24 ;  /* 0x0000000004047229 */ /* 0x000fd00000000018 */
[----:B------:R-:W-:-:S08]  /*1aa0*/  DADD R22, R14, R4 ;  /* 0x000000000e167229 */ /* 0x000fd00000000004 */
[--C-:B------:R-:W-:Y:S01]  /*1ab0*/  DFMA R2, R20, UR6, R22.reuse ;  /* 0x0000000614027c2b */ /* 0x100fe20008000016 */
[----:B------:R-:W-:Y:S01]  /*1ac0*/  UMOV UR6, 0x3b39803f ;  /* 0x3b39803f00067882 */ /* 0x000fe20000000000 */
[----:B------:R-:W-:Y:S01]  /*1ad0*/  DADD R24, R14, -R22 ;  /* 0x000000000e187229 */ /* 0x000fe20000000816 */
[----:B------:R-:W-:-:S05]  /*1ae0*/  UMOV UR7, 0x3c7abc9e ;  /* 0x3c7abc9e00077882 */ /* 0x000fca0000000000 */
[----:B------:R-:W-:Y:S02]  /*1af0*/  DFMA R14, R20, -UR16, R2 ;  /* 0x80000010140e7c2b */ /* 0x000fe40008000002 */
[----:B------:R-:W-:-:S06]  /*1b00*/  DADD R24, R4, R24 ;  /* 0x0000000004187229 */ /* 0x000fcc0000000018 */
[----:B------:R-:W-:Y:S01]  /*1b10*/  DADD R14, -R22, R14 ;  /* 0x00000000160e7229 */ /* 0x000fe2000000010e */
[----:B------:R-:W-:Y:S02]  /*1b20*/  IMAD.MOV.U32 R22, RZ, RZ, 0x652b82fe ;  /* 0x652b82feff167424 */ /* 0x000fe400078e00ff */
[----:B------:R-:W-:-:S05]  /*1b30*/  IMAD.MOV.U32 R23, RZ, RZ, 0x3ff71547 ;  /* 0x3ff71547ff177424 */ /* 0x000fca00078e00ff */
[----:B------:R-:W-:-:S08]  /*1b40*/  DADD R14, R24, -R14 ;  /* 0x00000000180e7229 */ /* 0x000fd0000000080e */
[----:B------:R-:W-:Y:S01]  /*1b50*/  DFMA R20, R20, UR6, R14 ;  /* 0x0000000614147c2b */ /* 0x000fe2000800000e */
[----:B------:R-:W-:Y:S02]  /*1b60*/  USHF.L.U32 UR7, UR5, 0x1, URZ ;  /* 0x0000000105077899 */ /* 0x000fe400080006ff */
[----:B------:R-:W-:Y:S02]  /*1b70*/  ULOP3.LUT UR6, UR5, 0xff0fffff, URZ, 0xc0, !UPT ;  /* 0xff0fffff05067892 */ /* 0x000fe4000f8ec0ff */
[----:B------:R-:W-:-:S03]  /*1b80*/  UISETP.GT.U32.AND UP0, UPT, UR7, -0x2000001, UPT ;  /* 0xfdffffff0700788c */ /* 0x000fc6000bf04070 */
[----:B------:R-:W-:Y:S01]  /*1b90*/  DADD R4, R2, R20 ;  /* 0x0000000002047229 */ /* 0x000fe20000000014 */
[----:B------:R-:W-:-:S03]  /*1ba0*/  USEL UR7, UR6, UR5, UP0 ;  /* 0x0000000506077287 */ /* 0x000fc60008000000 */
[----:B------:R-:W-:-:S04]  /*1bb0*/  UMOV UR6, UR4 ;  /* 0x0000000400067c82 */ /* 0x000fc80008000000 */
[----:B------:R-:W-:Y:S02]  /*1bc0*/  DADD R14, R2, -R4 ;  /* 0x00000000020e7229 */ /* 0x000fe40000000804 */
[----:B------:R-:W-:-:S06]  /*1bd0*/  DMUL R2, R4, UR6 ;  /* 0x0000000604027c28 */ /* 0x000fcc0008000000 */
[----:B------:R-:W-:Y:S02]  /*1be0*/  DADD R14, R20, R14 ;  /* 0x00000000140e7229 */ /* 0x000fe4000000000e */
[----:B------:R-:W-:-:S08]  /*1bf0*/  DFMA R4, R4, UR6, -R2 ;  /* 0x0000000604047c2b */ /* 0x000fd00008000802 */
[----:B------:R-:W-:Y:S01]  /*1c00*/  DFMA R14, R14, UR6, R4 ;  /* 0x000000060e0e7c2b */ /* 0x000fe20008000004 */
[----:B------:R-:W-:Y:S01]  /*1c10*/  UMOV UR6, 0x3b39803f ;  /* 0x3b39803f00067882 */ /* 0x000fe20000000000 */
[----:B------:R-:W-:-:S06]  /*1c20*/  UMOV UR7, 0x3c7abc9e ;  /* 0x3c7abc9e00077882 */ /* 0x000fcc0000000000 */
[----:B------:R-:W-:-:S08]  /*1c30*/  DADD R24, R2, R14 ;  /* 0x0000000002187229 */ /* 0x000fd0000000000e */
[----:B------:R-:W-:Y:S02]  /*1c40*/  DFMA R22, R24, R22, 6.75539944105574400000e+15 ;  /* 0x433800001816742b */ /* 0x000fe40000000016 */
[----:B------:R-:W-:Y:S01]  /*1c50*/  FSETP.GEU.AND P3, PT, |R25|, 4.1917929649353027344, PT ;  /* 0x4086232b1900780b */ /* 0x000fe20003f6e200 */
[----:B------:R-:W-:-:S05]  /*1c60*/  DADD R2, R2, -R24 ;  /* 0x0000000002027229 */ /* 0x000fca0000000818 */
[----:B------:R-:W-:-:S03]  /*1c70*/  DADD R4, R22, -6.75539944105574400000e+15 ;  /* 0xc338000016047429 */ /* 0x000fc60000000000 */
[----:B------:R-:W-:-:S05]  /*1c80*/  DADD R14, R14, R2 ;  /* 0x000000000e0e7229 */ /* 0x000fca0000000002 */
[----:B------:R-:W-:-:S08]  /*1c90*/  DFMA R20, R4, -UR16, R24 ;  /* 0x8000001004147c2b */ /* 0x000fd00008000018 */
[----:B------:R-:W-:Y:S01]  /*1ca0*/  DFMA R20, R4, -UR6, R20 ;  /* 0x8000000604147c2b */ /* 0x000fe20008000014 */
[----:B------:R-:W-:Y:S01]  /*1cb0*/  UMOV UR6, 0x69ce2bdf ;  /* 0x69ce2bdf00067882 */ /* 0x000fe20000000000 */
[----:B------:R-:W-:Y:S01]  /*1cc0*/  IMAD.MOV.U32 R4, RZ, RZ, -0x35dec16 ;  /* 0xfca213eaff047424 */ /* 0x000fe200078e00ff */
[----:B------:R-:W-:Y:S01]  /*1cd0*/  UMOV UR7, 0x3e5ade15 ;  /* 0x3e5ade1500077882 */ /* 0x000fe20000000000 */
[----:B------:R-:W-:-:S06]  /*1ce0*/  IMAD.MOV.U32 R5, RZ, RZ, 0x3e928af3 ;  /* 0x3e928af3ff057424 */ /* 0x000fcc00078e00ff */
[----:B------:R-:W-:Y:S01]  /*1cf0*/  DFMA R4, R20, UR6, R4 ;  /* 0x0000000614047c2b */ /* 0x000fe20008000004 */
[----:B------:R-:W-:Y:S01]  /*1d00*/  UMOV UR6, 0x62401315 ;  /* 0x6240131500067882 */ /* 0x000fe20000000000 */
[----:B------:R-:W-:-:S06]  /*1d10*/  UMOV UR7, 0x3ec71dee ;  /* 0x3ec71dee00077882 */ /* 0x000fcc0000000000 */
        /* <DEDUP_REMOVED lines=21> */
[----:B------:R-:W-:-:S08]  /*1e70*/  DFMA R4, R20, R4, UR6 ;  /* 0x0000000614047e2b */ /* 0x000fd00008000004 */
[----:B------:R-:W-:-:S08]  /*1e80*/  DFMA R4, R20, R4, 1 ;  /* 0x3ff000001404742b */ /* 0x000fd00000000004 */
[----:B------:R-:W-:-:S10]  /*1e90*/  DFMA R4, R20, R4, 1 ;  /* 0x3ff000001404742b */ /* 0x000fd40000000004 */
[----:B------:R-:W-:Y:S02]  /*1ea0*/  IMAD R21, R22, 0x100000, R5 ;  /* 0x0010000016157824 */ /* 0x000fe400078e0205 */
[----:B------:R-:W-:Y:S01]  /*1eb0*/  IMAD.MOV.U32 R20, RZ, RZ, R4 ;  /* 0x000000ffff147224 */ /* 0x000fe200078e0004 */
[----:B------:R-:W-:Y:S06]  /*1ec0*/  @!P3 BRA `(.L_x_148) ;  /* 0x000000000030b947 */ /* 0x000fec0003800000 */
[----:B------:R-:W-:Y:S01]  /*1ed0*/  FSETP.GEU.AND P4, PT, |R25|, 4.2275390625, PT ;  /* 0x408748001900780b */ /* 0x000fe20003f8e200 */
[C---:B------:R-:W-:Y:S02]  /*1ee0*/  DADD R20, R24.reuse, +INF ;  /* 0x7ff0000018147429 */ /* 0x040fe40000000000 */
[----:B------:R-:W-:-:S08]  /*1ef0*/  DSETP.GEU.AND P3, PT, R24, RZ, PT ;  /* 0x000000ff1800722a */ /* 0x000fd00003f6e000 */
[----:B------:R-:W-:Y:S02]  /*1f00*/  FSEL R20, R20, RZ, P3 ;  /* 0x000000ff14147208 */ /* 0x000fe40001800000 */
[----:B------:R-:W-:Y:S02]  /*1f10*/  @!P4 LEA.HI R2, R22, R22, RZ, 0x1 ;  /* 0x000000161602c211 */ /* 0x000fe400078f08ff */
[----:B------:R-:W-:Y:S02]  /*1f20*/  FSEL R21, R21, RZ, P3 ;  /* 0x000000ff15157208 */ /* 0x000fe40001800000 */
[----:B------:R-:W-:-:S05]  /*1f30*/  @!P4 SHF.R.S32.HI R2, RZ, 0x1, R2 ;  /* 0x00000001ff02c819 */ /* 0x000fca0000011402 */
[----:B------:R-:W-:Y:S02]  /*1f40*/  @!P4 IMAD.IADD R3, R22, 0x1, -R2 ;  /* 0x000000011603c824 */ /* 0x000fe400078e0a02 */
[----:B------:R-:W-:Y:S02]  /*1f50*/  @!P4 IMAD R5, R2, 0x100000, R5 ;  /* 0x001000000205c824 */ /* 0x000fe400078e0205 */
[----:B------:R-:W-:Y:S01]  /*1f60*/  @!P4 IMAD.MOV.U32 R2, RZ, RZ, RZ ;  /* 0x000000ffff02c224 */ /* 0x000fe200078e00ff */
[----:B------:R-:W-:-:S06]  /*1f70*/  @!P4 LEA R3, R3, 0x3ff00000, 0x14 ;  /* 0x3ff000000303c811 */ /* 0x000fcc00078ea0ff */
[----:B------:R-:W-:-:S11]  /*1f80*/  @!P4 DMUL R20, R4, R2 ;  /* 0x000000020414c228 */ /* 0x000fd60000000000 */
.L_x_148:
[----:B------:R-:W-:Y:S01]  /*1f90*/  DFMA R14, R14, R20, R20 ;  /* 0x000000140e0e722b */ /* 0x000fe20000000014 */
[----:B------:R-:W-:Y:S01]  /*1fa0*/  IMAD.MOV.U32 R4, RZ, RZ, R0 ;  /* 0x000000ffff047224 */ /* 0x000fe200078e0000 */
[----:B------:R-:W-:Y:S01]  /*1fb0*/  DSETP.NEU.AND P3, PT, |R20|, +INF , PT ;  /* 0x7ff000001400742a */ /* 0x000fe20003f6d200 */
[----:B------:R-:W-:-:S07]  /*1fc0*/  IMAD.MOV.U32 R5, RZ, RZ, 0x0 ;  /* 0x00000000ff057424 */ /* 0x000fce00078e00ff */
[----:B------:R-:W-:Y:S02]  /*1fd0*/  FSEL R3, R20, R14, !P3 ;  /* 0x0000000e14037208 */ /* 0x000fe40005800000 */
[----:B------:R-:W-:Y:S01]  /*1fe0*/  FSEL R2, R21, R15, !P3 ;  /* 0x0000000f15027208 */ /* 0x000fe20005800000 */
[----:B------:R-:W-:Y:S06]  /*1ff0*/  RET.REL.NODEC R4 `(_Z7FitnessPdS_P10Polynomialii) ;  /* 0xffffffe004007950 */ /* 0x000fec0003c3ffff */
.L_x_149:
        /* <DEDUP_REMOVED lines=16> */
.L_x_154:


//--------------------- .text._Z10ClearErrorP10Polynomiali --------------------------
	.section	.text._Z10ClearErrorP10Polynomiali,"ax",@progbits
	.align	128
        .global         _Z10ClearErrorP10Polynomiali
        .type           _Z10ClearErrorP10Polynomiali,@function
        .size           _Z10ClearErrorP10Polynomiali,(.L_x_166 - _Z10ClearErrorP10Polynomiali)
        .other          _Z10ClearErrorP10Polynomiali,@"STO_CUDA_ENTRY STV_DEFAULT"
_Z10ClearErrorP10Polynomiali:
.text._Z10ClearErrorP10Polynomiali:
[----:B------:R-:W-:Y:S01]  /*0000*/  LDC R1, c[0x0][0x37c] ;  /* 0x0000df00ff017b82 */ /* 0x000fe20000000800 */
[----:B------:R-:W0:Y:S01]  /*0010*/  S2R R5, SR_CTAID.X ;  /* 0x0000000000057919 */ /* 0x000e220000002500 */
[----:B------:R-:W0:Y:S02]  /*0020*/  LDCU UR4, c[0x0][0x388] ;  /* 0x00007100ff0477ac */ /* 0x000e240008000800 */
[----:B0-----:R-:W-:-:S13]  /*0030*/  ISETP.GE.AND P0, PT, R5, UR4, PT ;  /* 0x0000000405007c0c */ /* 0x001fda000bf06270 */
[----:B------:R-:W-:Y:S05]  /*0040*/  @P0 EXIT ;  /* 0x000000000000094d */ /* 0x000fea0003800000 */
[----:B------:R-:W0:Y:S01]  /*0050*/  LDC.64 R2, c[0x0][0x380] ;  /* 0x0000e000ff027b82 */ /* 0x000e220000000a00 */
[----:B------:R-:W1:Y:S01]  /*0060*/  LDCU.64 UR4, c[0x0][0x358] ;  /* 0x00006b00ff0477ac */ /* 0x000e620008000a00 */
[----:B0-----:R-:W-:-:S05]  /*0070*/  IMAD.WIDE.U32 R2, R5, 0x30, R2 ;  /* 0x0000003005027825 */ /* 0x001fca00078e0002 */
[----:B-1----:R-:W-:Y:S01]  /*0080*/  STG.E.64 desc[UR4][R2.64+0x28], RZ ;  /* 0x000028ff02007986 */ /* 0x002fe2000c101b04 */
[----:B------:R-:W-:Y:S05]  /*0090*/  EXIT ;  /* 0x000000000000794d */ /* 0x000fea0003800000 */
.L_x_150:
        /* <DEDUP_REMOVED lines=14> */
.L_x_166:


//--------------------- .nv.global.init           --------------------------
	.section	.nv.global.init,"aw",@progbits
	.align	4
.nv.global.init:
	.type		mrg32k3aM1SubSeq,@object
	.size		mrg32k3aM1SubSeq,(mrg32k3aM2SubSeq - mrg32k3aM1SubSeq)
mrg32k3aM1SubSeq:
        /*0000*/ 	.byte	0x0b, 0xcc, 0xee, 0x04, 0x73, 0x29, 0x8b, 0x6f, 0xf6, 0x53, 0x03, 0xf6, 0x23, 0xf6, 0xea, 0xda
        /* <DEDUP_REMOVED lines=125> */
	.type		mrg32k3aM2SubSeq,@object
	.size		mrg32k3aM2SubSeq,(mrg32k3aM1 - mrg32k3aM2SubSeq)
mrg32k3aM2SubSeq:
        /* <DEDUP_REMOVED lines=126> */
	.type		mrg32k3aM1,@object
	.size		mrg32k3aM1,(mrg32k3aM1Seq - mrg32k3aM1)
mrg32k3aM1:
        /* <DEDUP_REMOVED lines=144> */
	.type		mrg32k3aM1Seq,@object
	.size		mrg32k3aM1Seq,(mrg32k3aM2 - mrg32k3aM1Seq)
mrg32k3aM1Seq:
        /* <DEDUP_REMOVED lines=144> */
	.type		mrg32k3aM2,@object
	.size		mrg32k3aM2,(mrg32k3aM2Seq - mrg32k3aM2)
mrg32k3aM2:
        /* <DEDUP_REMOVED lines=144> */
	.type		mrg32k3aM2Seq,@object
	.size		mrg32k3aM2Seq,(precalc_xorwow_matrix - mrg32k3aM2Seq)
mrg32k3aM2Seq:
        /* <DEDUP_REMOVED lines=144> */
	.type		precalc_xorwow_matrix,@object
	.size		precalc_xorwow_matrix,(precalc_xorwow_offset_matrix - precalc_xorwow_matrix)
precalc_xorwow_matrix:
        /* <DEDUP_REMOVED lines=6400> */
	.type		precalc_xorwow_offset_matrix,@object
	.size		precalc_xorwow_offset_matrix,(.L_1 - precalc_xorwow_offset_matrix)
precalc_xorwow_offset_matrix:
        /* <DEDUP_REMOVED lines=6400> */
.L_1:


//--------------------- .nv.shared._ZN3cub18CUB_300001_SM_10006detail10merge_sort26DeviceMergeSortMergeKernelINS2_10policy_hubIP10PolynomialE9Policy600ES6_PNS0_8NullTypeES6_SA_mN4cuda3std3__44lessIS5_EES5_S9_EEvbT2_T3_T4_PT6_PT7_T5_PSI_SI_NS1_7vsmem_tE --------------------------
	.section	.nv.shared._ZN3cub18CUB_300001_SM_10006detail10merge_sort26DeviceMergeSortMergeKernelINS2_10policy_hubIP10PolynomialE9Policy600ES6_PNS0_8NullTypeES6_SA_mN4cuda3std3__44lessIS5_EES5_S9_EEvbT2_T3_T4_PT6_PT7_T5_PSI_SI_NS1_7vsmem_tE,"aw",@nobits
	.sectionflags	@""
	.align	16
.nv.shared._ZN3cub18CUB_300001_SM_10006detail10merge_sort26DeviceMergeSortMergeKernelINS2_10policy_hubIP10PolynomialE9Policy600ES6_PNS0_8NullTypeES6_SA_mN4cuda3std3__44lessIS5_EES5_S9_EEvbT2_T3_T4_PT6_PT7_T5_PSI_SI_NS1_7vsmem_tE:
	.zero		13360


//--------------------- .nv.shared.reserved.0     --------------------------
	.section	.nv.shared.reserved.0,"aw",@nobits
	.weak		__nv_reservedSMEM_offset_0_alias
	.size		__nv_reservedSMEM_offset_0_alias, 0, 64
	.other		__nv_reservedSMEM_offset_0_alias,@"STO_CUDA_RESERVED_SHARED STV_DEFAULT"
__nv_reservedSMEM_offset_0_alias:
	.zero		0
	.zero		64


//--------------------- .nv.global                --------------------------
	.section	.nv.global,"aw",@nobits
.nv.global:
	.type		_ZN34_INTERNAL_aced29e5_4_k_cu_e3c07ade6thrust24THRUST_300001_SM_1000_NS12placeholders2_8E,@object
	.size		_ZN34_INTERNAL_aced29e5_4_k_cu_e3c07ade6thrust24THRUST_300001_SM_1000_NS12placeholders2_8E,(_ZN34_INTERNAL_aced29e5_4_k_cu_e3c07ade4cuda3std3__436_GLOBAL__N__aced29e5_4_k_cu_e3c07ade6ignoreE - _ZN34_INTERNAL_aced29e5_4_k_cu_e3c07ade6thrust24THRUST_300001_SM_1000_NS12placeholders2_8E)
_ZN34_INTERNAL_aced29e5_4_k_cu_e3c07ade6thrust24THRUST_300001_SM_1000_NS12placeholders2_8E:
	.zero		1
	.type		_ZN34_INTERNAL_aced29e5_4_k_cu_e3c07ade4cuda3std3__436_GLOBAL__N__aced29e5_4_k_cu_e3c07ade6ignoreE,@object
	.size		_ZN34_INTERNAL_aced29e5_4_k_cu_e3c07ade4cuda3std3__436_GLOBAL__N__aced29e5_4_k_cu_e3c07ade6ignoreE,(_ZN34_INTERNAL_aced29e5_4_k_cu_e3c07ade4cuda3std6ranges3__45__cpo4dataE - _ZN34_INTERNAL_aced29e5_4_k_cu_e3c07ade4cuda3std3__436_GLOBAL__N__aced29e5_4_k_cu_e3c07ade6ignoreE)
_ZN34_INTERNAL_aced29e5_4_k_cu_e3c07ade4cuda3std3__436_GLOBAL__N__aced29e5_4_k_cu_e3c07ade6ignoreE:
	.zero		1
	.type		_ZN34_INTERNAL_aced29e5_4_k_cu_e3c07ade4cuda3std6ranges3__45__cpo4dataE,@object
	.size		_ZN34_INTERNAL_aced29e5_4_k_cu_e3c07ade4cuda3std6ranges3__45__cpo4dataE,(_ZN34_INTERNAL_aced29e5_4_k_cu_e3c07ade6thrust24THRUST_300001_SM_1000_NS6system3cpp3parE - _ZN34_INTERNAL_aced29e5_4_k_cu_e3c07ade4cuda3std6ranges3__45__cpo4dataE)
_ZN34_INTERNAL_aced29e5_4_k_cu_e3c07ade4cuda3std6ranges3__45__cpo4dataE:
	.zero		1
	.type		_ZN34_INTERNAL_aced29e5_4_k_cu_e3c07ade6thrust24THRUST_300001_SM_1000_NS6system3cpp3parE,@object
	.size		_ZN34_INTERNAL_aced29e5_4_k_cu_e3c07ade6thrust24THRUST_300001_SM_1000_NS6system3cpp3parE,(_ZN34_INTERNAL_aced29e5_4_k_cu_e3c07ade4cuda3std3__45__cpo5beginE - _ZN34_INTERNAL_aced29e5_4_k_cu_e3c07ade6thrust24THRUST_300001_SM_1000_NS6system3cpp3parE)
_ZN34_INTERNAL_aced29e5_4_k_cu_e3c07ade6thrust24THRUST_300001_SM_1000_NS6system3cpp3parE:
	.zero		1
	.type		_ZN34_INTERNAL_aced29e5_4_k_cu_e3c07ade4cuda3std3__45__cpo5beginE,@object
	.size		_ZN34_INTERNAL_aced29e5_4_k_cu_e3c07ade4cuda3std3__45__cpo5beginE,(_ZN34_INTERNAL_aced29e5_4_k_cu_e3c07ade4cuda3std6ranges3__45__cpo5beginE - _ZN34_INTERNAL_aced29e5_4_k_cu_e3c07ade4cuda3std3__45__cpo5beginE)
_ZN34_INTERNAL_aced29e5_4_k_cu_e3c07ade4cuda3std3__45__cpo5beginE:
	.zero		1
	.type		_ZN34_INTERNAL_aced29e5_4_k_cu_e3c07ade4cuda3std6ranges3__45__cpo5beginE,@object
	.size		_ZN34_INTERNAL_aced29e5_4_k_cu_e3c07ade4cuda3std6ranges3__45__cpo5beginE,(_ZN34_INTERNAL_aced29e5_4_k_cu_e3c07ade6thrust24THRUST_300001_SM_1000_NS6deviceE - _ZN34_INTERNAL_aced29e5_4_k_cu_e3c07ade4cuda3std6ranges3__45__cpo5beginE)
_ZN34_INTERNAL_aced29e5_4_k_cu_e3c07ade4cuda3std6ranges3__45__cpo5beginE:
	.zero		1
	.type		_ZN34_INTERNAL_aced29e5_4_k_cu_e3c07ade6thrust24THRUST_300001_SM_1000_NS6deviceE,@object
	.size		_ZN34_INTERNAL_aced29e5_4_k_cu_e3c07ade6thrust24THRUST_300001_SM_1000_NS6deviceE,(_ZN34_INTERNAL_aced29e5_4_k_cu_e3c07ade4cuda3std3__47nulloptE - _ZN34_INTERNAL_aced29e5_4_k_cu_e3c07ade6thrust24THRUST_300001_SM_1000_NS6deviceE)
_ZN34_INTERNAL_aced29e5_4_k_cu_e3c07ade6thrust24THRUST_300001_SM_1000_NS6deviceE:
	.zero		1
	.type		_ZN34_INTERNAL_aced29e5_4_k_cu_e3c07ade4cuda3std3__47nulloptE,@object
	.size		_ZN34_INTERNAL_aced29e5_4_k_cu_e3c07ade4cuda3std3__47nulloptE,(_ZN34_INTERNAL_aced29e5_4_k_cu_e3c07ade4cuda3std6ranges3__45__cpo8distanceE - _ZN34_INTERNAL_aced29e5_4_k_cu_e3c07ade4cuda3std3__47nulloptE)
_ZN34_INTERNAL_aced29e5_4_k_cu_e3c07ade4cuda3std3__47nulloptE:
	.zero		1
	.type		_ZN34_INTERNAL_aced29e5_4_k_cu_e3c07ade4cuda3std6ranges3__45__cpo8distanceE,@object
	.size		_ZN34_INTERNAL_aced29e5_4_k_cu_e3c07ade4cuda3std6ranges3__45__cpo8distanceE,(_ZN34_INTERNAL_aced29e5_4_k_cu_e3c07ade6thrust24THRUST_300001_SM_1000_NS12placeholders2_4E - _ZN34_INTERNAL_aced29e5_4_k_cu_e3c07ade4cuda3std6ranges3__45__cpo8distanceE)
_ZN34_INTERNAL_aced29e5_4_k_cu_e3c07ade4cuda3std6ranges3__45__cpo8distanceE:
	.zero		1
	.type		_ZN34_INTERNAL_aced29e5_4_k_cu_e3c07ade6thrust24THRUST_300001_SM_1000_NS12placeholders2_4E,@object
	.size		_ZN34_INTERNAL_aced29e5_4_k_cu_e3c07ade6thrust24THRUST_300001_SM_1000_NS12placeholders2_4E,(_ZN34_INTERNAL_aced29e5_4_k_cu_e3c07ade4cuda3std3__45__cpo6rbeginE - _ZN34_INTERNAL_aced29e5_4_k_cu_e3c07ade6thrust24THRUST_300001_SM_1000_NS12placeholders2_4E)
_ZN34_INTERNAL_aced29e5_4_k_cu_e3c07ade6thrust24THRUST_300001_SM_1000_NS12placeholders2_4E:
	.zero		1
	.type		_ZN34_INTERNAL_aced29e5_4_k_cu_e3c07ade4cuda3std3__45__cpo6rbeginE,@object
	.size		_ZN34_INTERNAL_aced29e5_4_k_cu_e3c07ade4cuda3std3__45__cpo6rbeginE,(_ZN34_INTERNAL_aced29e5_4_k_cu_e3c07ade4cuda3std6ranges3__45__cpo7advanceE - _ZN34_INTERNAL_aced29e5_4_k_cu_e3c07ade4cuda3std3__45__cpo6rbeginE)
_ZN34_INTERNAL_aced29e5_4_k_cu_e3c07ade4cuda3std3__45__cpo6rbeginE:
	.zero		1
	.type		_ZN34_INTERNAL_aced29e5_4_k_cu_e3c07ade4cuda3std6ranges3__45__cpo7advanceE,@object
	.size		_ZN34_INTERNAL_aced29e5_4_k_cu_e3c07ade4cuda3std6ranges3__45__cpo7advanceE,(_ZN34_INTERNAL_aced29e5_4_k_cu_e3c07ade6thrust24THRUST_300001_SM_1000_NS12placeholders3_10E - _ZN34_INTERNAL_aced29e5_4_k_cu_e3c07ade4cuda3std6ranges3__45__cpo7advanceE)
_ZN34_INTERNAL_aced29e5_4_k_cu_e3c07ade4cuda3std6ranges3__45__cpo7advanceE:
	.zero		1
	.type		_ZN34_INTERNAL_aced29e5_4_k_cu_e3c07ade6thrust24THRUST_300001_SM_1000_NS12placeholders3_10E,@object
	.size		_ZN34_INTERNAL_aced29e5_4_k_cu_e3c07ade6thrust24THRUST_300001_SM_1000_NS12placeholders3_10E,(_ZN34_INTERNAL_aced29e5_4_k_cu_e3c07ade4cuda3std3__48in_placeE - _ZN34_INTERNAL_aced29e5_4_k_cu_e3c07ade6thrust24THRUST_300001_SM_1000_NS12placeholders3_10E)
_ZN34_INTERNAL_aced29e5_4_k_cu_e3c07ade6thrust24THRUST_300001_SM_1000_NS12placeholders3_10E:
	.zero		1
	.type		_ZN34_INTERNAL_aced29e5_4_k_cu_e3c07ade4cuda3std3__48in_placeE,@object
	.size		_ZN34_INTERNAL_aced29e5_4_k_cu_e3c07ade4cuda3std3__48in_placeE,(_ZN34_INTERNAL_aced29e5_4_k_cu_e3c07ade4cuda3std6ranges3__45__cpo4sizeE - _ZN34_INTERNAL_aced29e5_4_k_cu_e3c07ade4cuda3std3__48in_placeE)
_ZN34_INTERNAL_aced29e5_4_k_cu_e3c07ade4cuda3std3__48in_placeE:
	.zero		1
	.type		_ZN34_INTERNAL_aced29e5_4_k_cu_e3c07ade4cuda3std6ranges3__45__cpo4sizeE,@object
	.size		_ZN34_INTERNAL_aced29e5_4_k_cu_e3c07ade4cuda3std6ranges3__45__cpo4sizeE,(_ZN34_INTERNAL_aced29e5_4_k_cu_e3c07ade6thrust24THRUST_300001_SM_1000_NS12placeholders2_2E - _ZN34_INTERNAL_aced29e5_4_k_cu_e3c07ade4cuda3std6ranges3__45__cpo4sizeE)
_ZN34_INTERNAL_aced29e5_4_k_cu_e3c07ade4cuda3std6ranges3__45__cpo4sizeE:
	.zero		1
	.type		_ZN34_INTERNAL_aced29e5_4_k_cu_e3c07ade6thrust24THRUST_300001_SM_1000_NS12placeholders2_2E,@object
	.size		_ZN34_INTERNAL_aced29e5_4_k_cu_e3c07ade6thrust24THRUST_300001_SM_1000_NS12placeholders2_2E,(_ZN34_INTERNAL_aced29e5_4_k_cu_e3c07ade4cuda3std3__45__cpo6cbeginE - _ZN34_INTERNAL_aced29e5_4_k_cu_e3c07ade6thrust24THRUST_300001_SM_1000_NS12placeholders2_2E)
_ZN34_INTERNAL_aced29e5_4_k_cu_e3c07ade6thrust24THRUST_300001_SM_1000_NS12placeholders2_2E:
	.zero		1
	.type		_ZN34_INTERNAL_aced29e5_4_k_cu_e3c07ade4cuda3std3__45__cpo6cbeginE,@object
	.size		_ZN34_INTERNAL_aced29e5_4_k_cu_e3c07ade4cuda3std3__45__cpo6cbeginE,(_ZN34_INTERNAL_aced29e5_4_k_cu_e3c07ade4cuda3std6ranges3__45__cpo6cbeginE - _ZN34_INTERNAL_aced29e5_4_k_cu_e3c07ade4cuda3std3__45__cpo6cbeginE)
_ZN34_INTERNAL_aced29e5_4_k_cu_e3c07ade4cuda3std3__45__cpo6cbeginE:
	.zero		1
	.type		_ZN34_INTERNAL_aced29e5_4_k_cu_e3c07ade4cuda3std6ranges3__45__cpo6cbeginE,@object
	.size		_ZN34_INTERNAL_aced29e5_4_k_cu_e3c07ade4cuda3std6ranges3__45__cpo6cbeginE,(_ZN34_INTERNAL_aced29e5_4_k_cu_e3c07ade6thrust24THRUST_300001_SM_1000_NS12placeholders2_6E - _ZN34_INTERNAL_aced29e5_4_k_cu_e3c07ade4cuda3std6ranges3__45__cpo6cbeginE)
_ZN34_INTERNAL_aced29e5_4_k_cu_e3c07ade4cuda3std6ranges3__45__cpo6cbeginE:
	.zero		1
	.type		_ZN34_INTERNAL_aced29e5_4_k_cu_e3c07ade6thrust24THRUST_300001_SM_1000_NS12placeholders2_6E,@object
	.size		_ZN34_INTERNAL_aced29e5_4_k_cu_e3c07ade6thrust24THRUST_300001_SM_1000_NS12placeholders2_6E,(_ZN34_INTERNAL_aced29e5_4_k_cu_e3c07ade4cuda3std3__45__cpo7crbeginE - _ZN34_INTERNAL_aced29e5_4_k_cu_e3c07ade6thrust24THRUST_300001_SM_1000_NS12placeholders2_6E)
_ZN34_INTERNAL_aced29e5_4_k_cu_e3c07ade6thrust24THRUST_300001_SM_1000_NS12placeholders2_6E:
	.zero		1
	.type		_ZN34_INTERNAL_aced29e5_4_k_cu_e3c07ade4cuda3std3__45__cpo7crbeginE,@object
	.size		_ZN34_INTERNAL_aced29e5_4_k_cu_e3c07ade4cuda3std3__45__cpo7crbeginE,(_ZN34_INTERNAL_aced29e5_4_k_cu_e3c07ade4cuda3std6ranges3__45__cpo4nextE - _ZN34_INTERNAL_aced29e5_4_k_cu_e3c07ade4cuda3std3__45__cpo7crbeginE)
_ZN34_INTERNAL_aced29e5_4_k_cu_e3c07ade4cuda3std3__45__cpo7crbeginE:
	.zero		1
	.type		_ZN34_INTERNAL_aced29e5_4_k_cu_e3c07ade4cuda3std6ranges3__45__cpo4nextE,@object
	.size		_ZN34_INTERNAL_aced29e5_4_k_cu_e3c07ade4cuda3std6ranges3__45__cpo4nextE,(_ZN34_INTERNAL_aced29e5_4_k_cu_e3c07ade4cuda3std6ranges3__45__cpo4swapE - _ZN34_INTERNAL_aced29e5_4_k_cu_e3c07ade4cuda3std6ranges3__45__cpo4nextE)
_ZN34_INTERNAL_aced29e5_4_k_cu_e3c07ade4cuda3std6ranges3__45__cpo4nextE:
	.zero		1
	.type		_ZN34_INTERNAL_aced29e5_4_k_cu_e3c07ade4cuda3std6ranges3__45__cpo4swapE,@object
	.size		_ZN34_INTERNAL_aced29e5_4_k_cu_e3c07ade4cuda3std6ranges3__45__cpo4swapE,(_ZN34_INTERNAL_aced29e5_4_k_cu_e3c07ade6thrust24THRUST_300001_SM_1000_NS8cuda_cub10par_nosyncE - _ZN34_INTERNAL_aced29e5_4_k_cu_e3c07ade4cuda3std6ranges3__45__cpo4swapE)
_ZN34_INTERNAL_aced29e5_4_k_cu_e3c07ade4cuda3std6ranges3__45__cpo4swapE:
	.zero		1
	.type		_ZN34_INTERNAL_aced29e5_4_k_cu_e3c07ade6thrust24THRUST_300001_SM_1000_NS8cuda_cub10par_nosyncE,@object
	.size		_ZN34_INTERNAL_aced29e5_4_k_cu_e3c07ade6thrust24THRUST_300001_SM_1000_NS8cuda_cub10par_nosyncE,(_ZN34_INTERNAL_aced29e5_4_k_cu_e3c07ade6thrust24THRUST_300001_SM_1000_NS3seqE - _ZN34_INTERNAL_aced29e5_4_k_cu_e3c07ade6thrust24THRUST_300001_SM_1000_NS8cuda_cub10par_nosyncE)
_ZN34_INTERNAL_aced29e5_4_k_cu_e3c07ade6thrust24THRUST_300001_SM_1000_NS8cuda_cub10par_nosyncE:
	.zero		1
	.type		_ZN34_INTERNAL_aced29e5_4_k_cu_e3c07ade6thrust24THRUST_300001_SM_1000_NS3seqE,@object
	.size		_ZN34_INTERNAL_aced29e5_4_k_cu_e3c07ade6thrust24THRUST_300001_SM_1000_NS3seqE,(_ZN34_INTERNAL_aced29e5_4_k_cu_e3c07ade4cuda3std3__420unreachable_sentinelE - _ZN34_INTERNAL_aced29e5_4_k_cu_e3c07ade6thrust24THRUST_300001_SM_1000_NS3seqE)
_ZN34_INTERNAL_aced29e5_4_k_cu_e3c07ade6thrust24THRUST_300001_SM_1000_NS3seqE:
	.zero		1
	.type		_ZN34_INTERNAL_aced29e5_4_k_cu_e3c07ade4cuda3std3__420unreachable_sentinelE,@object
	.size		_ZN34_INTERNAL_aced29e5_4_k_cu_e3c07ade4cuda3std3__420unreachable_sentinelE,(_ZN34_INTERNAL_aced29e5_4_k_cu_e3c07ade4cuda3std6ranges3__45__cpo5ssizeE - _ZN34_INTERNAL_aced29e5_4_k_cu_e3c07ade4cuda3std3__420unreachable_sentinelE)
_ZN34_INTERNAL_aced29e5_4_k_cu_e3c07ade4cuda3std3__420unreachable_sentinelE:
	.zero		1
	.type		_ZN34_INTERNAL_aced29e5_4_k_cu_e3c07ade4cuda3std6ranges3__45__cpo5ssizeE,@object
	.size		_ZN34_INTERNAL_aced29e5_4_k_cu_e3c07ade4cuda3std6ranges3__45__cpo5ssizeE,(_ZN34_INTERNAL_aced29e5_4_k_cu_e3c07ade6thrust24THRUST_300001_SM_1000_NS12placeholders2_3E - _ZN34_INTERNAL_aced29e5_4_k_cu_e3c07ade4cuda3std6ranges3__45__cpo5ssizeE)
_ZN34_INTERNAL_aced29e5_4_k_cu_e3c07ade4cuda3std6ranges3__45__cpo5ssizeE:
	.zero		1
	.type		_ZN34_INTERNAL_aced29e5_4_k_cu_e3c07ade6thrust24THRUST_300001_SM_1000_NS12placeholders2_3E,@object
	.size		_ZN34_INTERNAL_aced29e5_4_k_cu_e3c07ade6thrust24THRUST_300001_SM_1000_NS12placeholders2_3E,(_ZN34_INTERNAL_aced29e5_4_k_cu_e3c07ade4cuda3std3__45__cpo4cendE - _ZN34_INTERNAL_aced29e5_4_k_cu_e3c07ade6thrust24THRUST_300001_SM_1000_NS12placeholders2_3E)
_ZN34_INTERNAL_aced29e5_4_k_cu_e3c07ade6thrust24THRUST_300001_SM_1000_NS12placeholders2_3E:
	.zero		1
	.type		_ZN34_INTERNAL_aced29e5_4_k_cu_e3c07ade4cuda3std3__45__cpo4cendE,@object
	.size		_ZN34_INTERNAL_aced29e5_4_k_cu_e3c07ade4cuda3std3__45__cpo4cendE,(_ZN34_INTERNAL_aced29e5_4_k_cu_e3c07ade4cuda3std6ranges3__45__cpo4cendE - _ZN34_INTERNAL_aced29e5_4_k_cu_e3c07ade4cuda3std3__45__cpo4cendE)
_ZN34_INTERNAL_aced29e5_4_k_cu_e3c07ade4cuda3std3__45__cpo4cendE:
	.zero		1
	.type		_ZN34_INTERNAL_aced29e5_4_k_cu_e3c07ade4cuda3std6ranges3__45__cpo4cendE,@object
	.size		_ZN34_INTERNAL_aced29e5_4_k_cu_e3c07ade4cuda3std6ranges3__45__cpo4cendE,(_ZN34_INTERNAL_aced29e5_4_k_cu_e3c07ade6thrust24THRUST_300001_SM_1000_NS12placeholders2_7E - _ZN34_INTERNAL_aced29e5_4_k_cu_e3c07ade4cuda3std6ranges3__45__cpo4cendE)
_ZN34_INTERNAL_aced29e5_4_k_cu_e3c07ade4cuda3std6ranges3__45__cpo4cendE:
	.zero		1
	.type		_ZN34_INTERNAL_aced29e5_4_k_cu_e3c07ade6thrust24THRUST_300001_SM_1000_NS12placeholders2_7E,@object
	.size		_ZN34_INTERNAL_aced29e5_4_k_cu_e3c07ade6thrust24THRUST_300001_SM_1000_NS12placeholders2_7E,(_ZN34_INTERNAL_aced29e5_4_k_cu_e3c07ade4cuda3std3__45__cpo5crendE - _ZN34_INTERNAL_aced29e5_4_k_cu_e3c07ade6thrust24THRUST_300001_SM_1000_NS12placeholders2_7E)
_ZN34_INTERNAL_aced29e5_4_k_cu_e3c07ade6thrust24THRUST_300001_SM_1000_NS12placeholders2_7E:
	.zero		1
	.type		_ZN34_INTERNAL_aced29e5_4_k_cu_e3c07ade4cuda3std3__45__cpo5crendE,@object
	.size		_ZN34_INTERNAL_aced29e5_4_k_cu_e3c07ade4cuda3std3__45__cpo5crendE,(_ZN34_INTERNAL_aced29e5_4_k_cu_e3c07ade4cuda3std6ranges3__45__cpo4prevE - _ZN34_INTERNAL_aced29e5_4_k_cu_e3c07ade4cuda3std3__45__cpo5crendE)
_ZN34_INTERNAL_aced29e5_4_k_cu_e3c07ade4cuda3std3__45__cpo5crendE:
	.zero		1
	.type		_ZN34_INTERNAL_aced29e5_4_k_cu_e3c07ade4cuda3std6ranges3__45__cpo4prevE,@object
	.size		_ZN34_INTERNAL_aced29e5_4_k_cu_e3c07ade4cuda3std6ranges3__45__cpo4prevE,(_ZN34_INTERNAL_aced29e5_4_k_cu_e3c07ade4cuda3std6ranges3__45__cpo9iter_moveE - _ZN34_INTERNAL_aced29e5_4_k_cu_e3c07ade4cuda3std6ranges3__45__cpo4prevE)
_ZN34_INTERNAL_aced29e5_4_k_cu_e3c07ade4cuda3std6ranges3__45__cpo4prevE:
	.zero		1
	.type		_ZN34_INTERNAL_aced29e5_4_k_cu_e3c07ade4cuda3std6ranges3__45__cpo9iter_moveE,@object
	.size		_ZN34_INTERNAL_aced29e5_4_k_cu_e3c07ade4cuda3std6ranges3__45__cpo9iter_moveE,(_ZN34_INTERNAL_aced29e5_4_k_cu_e3c07ade6thrust24THRUST_300001_SM_1000_NS6system6detail10sequential3seqE - _ZN34_INTERNAL_aced29e5_4_k_cu_e3c07ade4cuda3std6ranges3__45__cpo9iter_moveE)
_ZN34_INTERNAL_aced29e5_4_k_cu_e3c07ade4cuda3std6ranges3__45__cpo9iter_moveE:
	.zero		1
	.type		_ZN34_INTERNAL_aced29e5_4_k_cu_e3c07ade6thrust24THRUST_300001_SM_1000_NS6system6detail10sequential3seqE,@object
	.size		_ZN34_INTERNAL_aced29e5_4_k_cu_e3c07ade6thrust24THRUST_300001_SM_1000_NS6system6detail10sequential3seqE,(_ZN34_INTERNAL_aced29e5_4_k_cu_e3c07ade6thrust24THRUST_300001_SM_1000_NS12placeholders2_9E - _ZN34_INTERNAL_aced29e5_4_k_cu_e3c07ade6thrust24THRUST_300001_SM_1000_NS6system6detail10sequential3seqE)
_ZN34_INTERNAL_aced29e5_4_k_cu_e3c07ade6thrust24THRUST_300001_SM_1000_NS6system6detail10sequential3seqE:
	.zero		1
	.type		_ZN34_INTERNAL_aced29e5_4_k_cu_e3c07ade6thrust24THRUST_300001_SM_1000_NS12placeholders2_9E,@object
	.size		_ZN34_INTERNAL_aced29e5_4_k_cu_e3c07ade6thrust24THRUST_300001_SM_1000_NS12placeholders2_9E,(_ZN34_INTERNAL_aced29e5_4_k_cu_e3c07ade4cuda3std3__419piecewise_constructE - _ZN34_INTERNAL_aced29e5_4_k_cu_e3c07ade6thrust24THRUST_300001_SM_1000_NS12placeholders2_9E)
_ZN34_INTERNAL_aced29e5_4_k_cu_e3c07ade6thrust24THRUST_300001_SM_1000_NS12placeholders2_9E:
	.zero		1
	.type		_ZN34_INTERNAL_aced29e5_4_k_cu_e3c07ade4cuda3std3__419piecewise_constructE,@object
	.size		_ZN34_INTERNAL_aced29e5_4_k_cu_e3c07ade4cuda3std3__419piecewise_constructE,(_ZN34_INTERNAL_aced29e5_4_k_cu_e3c07ade4cuda3std6ranges3__45__cpo5cdataE - _ZN34_INTERNAL_aced29e5_4_k_cu_e3c07ade4cuda3std3__419piecewise_constructE)
_ZN34_INTERNAL_aced29e5_4_k_cu_e3c07ade4cuda3std3__419piecewise_constructE:
	.zero		1
	.type		_ZN34_INTERNAL_aced29e5_4_k_cu_e3c07ade4cuda3std6ranges3__45__cpo5cdataE,@object
	.size		_ZN34_INTERNAL_aced29e5_4_k_cu_e3c07ade4cuda3std6ranges3__45__cpo5cdataE,(_ZN34_INTERNAL_aced29e5_4_k_cu_e3c07ade6thrust24THRUST_300001_SM_1000_NS12placeholders2_1E - _ZN34_INTERNAL_aced29e5_4_k_cu_e3c07ade4cuda3std6ranges3__45__cpo5cdataE)
_ZN34_INTERNAL_aced29e5_4_k_cu_e3c07ade4cuda3std6ranges3__45__cpo5cdataE:
	.zero		1
	.type		_ZN34_INTERNAL_aced29e5_4_k_cu_e3c07ade6thrust24THRUST_300001_SM_1000_NS12placeholders2_1E,@object
	.size		_ZN34_INTERNAL_aced29e5_4_k_cu_e3c07ade6thrust24THRUST_300001_SM_1000_NS12placeholders2_1E,(_ZN34_INTERNAL_aced29e5_4_k_cu_e3c07ade4cuda3std3__45__cpo3endE - _ZN34_INTERNAL_aced29e5_4_k_cu_e3c07ade6thrust24THRUST_300001_SM_1000_NS12placeholders2_1E)
_ZN34_INTERNAL_aced29e5_4_k_cu_e3c07ade6thrust24THRUST_300001_SM_1000_NS12placeholders2_1E:
	.zero		1
	.type		_ZN34_INTERNAL_aced29e5_4_k_cu_e3c07ade4cuda3std3__45__cpo3endE,@object
	.size		_ZN34_INTERNAL_aced29e5_4_k_cu_e3c07ade4cuda3std3__45__cpo3endE,(_ZN34_INTERNAL_aced29e5_4_k_cu_e3c07ade4cuda3std6ranges3__45__cpo3endE - _ZN34_INTERNAL_aced29e5_4_k_cu_e3c07ade4cuda3std3__45__cpo3endE)
_ZN34_INTERNAL_aced29e5_4_k_cu_e3c07ade4cuda3std3__45__cpo3endE:
	.zero		1
	.type		_ZN34_INTERNAL_aced29e5_4_k_cu_e3c07ade4cuda3std6ranges3__45__cpo3endE,@object
	.size		_ZN34_INTERNAL_aced29e5_4_k_cu_e3c07ade4cuda3std6ranges3__45__cpo3endE,(_ZN34_INTERNAL_aced29e5_4_k_cu_e3c07ade6thrust24THRUST_300001_SM_1000_NS12placeholders2_5E - _ZN34_INTERNAL_aced29e5_4_k_cu_e3c07ade4cuda3std6ranges3__45__cpo3endE)
_ZN34_INTERNAL_aced29e5_4_k_cu_e3c07ade4cuda3std6ranges3__45__cpo3endE:
	.zero		1
	.type		_ZN34_INTERNAL_aced29e5_4_k_cu_e3c07ade6thrust24THRUST_300001_SM_1000_NS12placeholders2_5E,@object
	.size		_ZN34_INTERNAL_aced29e5_4_k_cu_e3c07ade6thrust24THRUST_300001_SM_1000_NS12placeholders2_5E,(_ZN34_INTERNAL_aced29e5_4_k_cu_e3c07ade4cuda3std3__45__cpo4rendE - _ZN34_INTERNAL_aced29e5_4_k_cu_e3c07ade6thrust24THRUST_300001_SM_1000_NS12placeholders2_5E)
_ZN34_INTERNAL_aced29e5_4_k_cu_e3c07ade6thrust24THRUST_300001_SM_1000_NS12placeholders2_5E:
	.zero		1
	.type		_ZN34_INTERNAL_aced29e5_4_k_cu_e3c07ade4cuda3std3__45__cpo4rendE,@object
	.size		_ZN34_INTERNAL_aced29e5_4_k_cu_e3c07ade4cuda3std3__45__cpo4rendE,(_ZN34_INTERNAL_aced29e5_4_k_cu_e3c07ade4cuda3std6ranges3__45__cpo9iter_swapE - _ZN34_INTERNAL_aced29e5_4_k_cu_e3c07ade4cuda3std3__45__cpo4rendE)
_ZN34_INTERNAL_aced29e5_4_k_cu_e3c07ade4cuda3std3__45__cpo4rendE:
	.zero		1
	.type		_ZN34_INTERNAL_aced29e5_4_k_cu_e3c07ade4cuda3std6ranges3__45__cpo9iter_swapE,@object
	.size		_ZN34_INTERNAL_aced29e5_4_k_cu_e3c07ade4cuda3std6ranges3__45__cpo9iter_swapE,(_ZN34_INTERNAL_aced29e5_4_k_cu_e3c07ade4cuda3std3__48unexpectE - _ZN34_INTERNAL_aced29e5_4_k_cu_e3c07ade4cuda3std6ranges3__45__cpo9iter_swapE)
_ZN34_INTERNAL_aced29e5_4_k_cu_e3c07ade4cuda3std6ranges3__45__cpo9iter_swapE:
	.zero		1
	.type		_ZN34_INTERNAL_aced29e5_4_k_cu_e3c07ade4cuda3std3__48unexpectE,@object
	.size		_ZN34_INTERNAL_aced29e5_4_k_cu_e3c07ade4cuda3std3__48unexpectE,(_ZN34_INTERNAL_aced29e5_4_k_cu_e3c07ade6thrust24THRUST_300001_SM_1000_NS8cuda_cub3parE - _ZN34_INTERNAL_aced29e5_4_k_cu_e3c07ade4cuda3std3__48unexpectE)
_ZN34_INTERNAL_aced29e5_4_k_cu_e3c07ade4cuda3std3__48unexpectE:
	.zero		1
	.type		_ZN34_INTERNAL_aced29e5_4_k_cu_e3c07ade6thrust24THRUST_300001_SM_1000_NS8cuda_cub3parE,@object
	.size		_ZN34_INTERNAL_aced29e5_4_k_cu_e3c07ade6thrust24THRUST_300001_SM_1000_NS8cuda_cub3parE,(.L_38 - _ZN34_INTERNAL_aced29e5_4_k_cu_e3c07ade6thrust24THRUST_300001_SM_1000_NS8cuda_cub3parE)
_ZN34_INTERNAL_aced29e5_4_k_cu_e3c07ade6thrust24THRUST_300001_SM_1000_NS8cuda_cub3parE:
	.zero		1
.L_38:


//--------------------- .nv.shared._ZN3cub18CUB_300001_SM_10006detail10merge_sort30DeviceMergeSortBlockSortKernelINS2_10policy_hubIP10PolynomialE9Policy600ES6_PNS0_8NullTypeES6_SA_mN4cuda3std3__44lessIS5_EES5_S9_EEvbT0_T1_T2_T3_T4_PT6_PT7_T5_NS1_7vsmem_tE --------------------------
	.section	.nv.shared._ZN3cub18CUB_300001_SM_10006detail10merge_sort30DeviceMergeSortBlockSortKernelINS2_10policy_hubIP10PolynomialE9Policy600ES6_PNS0_8NullTypeES6_SA_mN4cuda3std3__44lessIS5_EES5_S9_EEvbT0_T1_T2_T3_T4_PT6_PT7_T5_NS1_7vsmem_tE,"aw",@nobits
	.sectionflags	@""
	.align	16
.nv.shared._ZN3cub18CUB_300001_SM_10006detail10merge_sort30DeviceMergeSortBlockSortKernelINS2_10policy_hubIP10PolynomialE9Policy600ES6_PNS0_8NullTypeES6_SA_mN4cuda3std3__44lessIS5_EES5_S9_EEvbT0_T1_T2_T3_T4_PT6_PT7_T5_NS1_7vsmem_tE:
	.zero		13360


//--------------------- .nv.shared._ZN3cub18CUB_300001_SM_10006detail10merge_sort26DeviceMergeSortMergeKernelINS2_10policy_hubIP10PolynomialE9Policy600ES6_PNS0_8NullTypeES6_SA_jN4cuda3std3__44lessIS5_EES5_S9_EEvbT2_T3_T4_PT6_PT7_T5_PSI_SI_NS1_7vsmem_tE --------------------------
	.section	.nv.shared._ZN3cub18CUB_300001_SM_10006detail10merge_sort26DeviceMergeSortMergeKernelINS2_10policy_hubIP10PolynomialE9Policy600ES6_PNS0_8NullTypeES6_SA_jN4cuda3std3__44lessIS5_EES5_S9_EEvbT2_T3_T4_PT6_PT7_T5_PSI_SI_NS1_7vsmem_tE,"aw",@nobits
	.sectionflags	@""
	.align	16
.nv.shared._ZN3cub18CUB_300001_SM_10006detail10merge_sort26DeviceMergeSortMergeKernelINS2_10policy_hubIP10PolynomialE9Policy600ES6_PNS0_8NullTypeES6_SA_jN4cuda3std3__44lessIS5_EES5_S9_EEvbT2_T3_T4_PT6_PT7_T5_PSI_SI_NS1_7vsmem_tE:
	.zero		13360


//--------------------- .nv.shared._ZN3cub18CUB_300001_SM_10006detail10merge_sort30DeviceMergeSortBlockSortKernelINS2_10policy_hubIP10PolynomialE9Policy600ES6_PNS0_8NullTypeES6_SA_jN4cuda3std3__44lessIS5_EES5_S9_EEvbT0_T1_T2_T3_T4_PT6_PT7_T5_NS1_7vsmem_tE --------------------------
	.section	.nv.shared._ZN3cub18CUB_300001_SM_10006detail10merge_sort30DeviceMergeSortBlockSortKernelINS2_10policy_hubIP10PolynomialE9Policy600ES6_PNS0_8NullTypeES6_SA_jN4cuda3std3__44lessIS5_EES5_S9_EEvbT0_T1_T2_T3_T4_PT6_PT7_T5_NS1_7vsmem_tE,"aw",@nobits
	.sectionflags	@""
	.align	16
.nv.shared._ZN3cub18CUB_300001_SM_10006detail10merge_sort30DeviceMergeSortBlockSortKernelINS2_10policy_hubIP10PolynomialE9Policy600ES6_PNS0_8NullTypeES6_SA_jN4cuda3std3__44lessIS5_EES5_S9_EEvbT0_T1_T2_T3_T4_PT6_PT7_T5_NS1_7vsmem_tE:
	.zero		13360


//--------------------- .nv.constant0._ZN3cub18CUB_300001_SM_10006detail10merge_sort26DeviceMergeSortMergeKernelINS2_10policy_hubIP10PolynomialE9Policy600ES6_PNS0_8NullTypeES6_SA_mN4cuda3std3__44lessIS5_EES5_S9_EEvbT2_T3_T4_PT6_PT7_T5_PSI_SI_NS1_7vsmem_tE --------------------------
	.section	.nv.constant0._ZN3cub18CUB_300001_SM_10006detail10merge_sort26DeviceMergeSortMergeKernelINS2_10policy_hubIP10PolynomialE9Policy600ES6_PNS0_8NullTypeES6_SA_mN4cuda3std3__44lessIS5_EES5_S9_EEvbT2_T3_T4_PT6_PT7_T5_PSI_SI_NS1_7vsmem_tE,"a",@progbits
	.sectionflags	@""
	.align	4
.nv.constant0._ZN3cub18CUB_300001_SM_10006detail10merge_sort26DeviceMergeSortMergeKernelINS2_10policy_hubIP10PolynomialE9Policy600ES6_PNS0_8NullTypeES6_SA_mN4cuda3std3__44lessIS5_EES5_S9_EEvbT2_T3_T4_PT6_PT7_T5_PSI_SI_NS1_7vsmem_tE:
	.zero		976


//--------------------- .nv.constant0._ZN3cub18CUB_300001_SM_10006detail10merge_sort30DeviceMergeSortPartitionKernelIP10PolynomialmN4cuda3std3__44lessIS4_EES4_EEvbT_PT2_T0_SE_PSE_T1_SE_i --------------------------
	.section	.nv.constant0._ZN3cub18CUB_300001_SM_10006detail10merge_sort30DeviceMergeSortPartitionKernelIP10PolynomialmN4cuda3std3__44lessIS4_EES4_EEvbT_PT2_T0_SE_PSE_T1_SE_i,"a",@progbits
	.sectionflags	@""
	.align	4
.nv.constant0._ZN3cub18CUB_300001_SM_10006detail10merge_sort30DeviceMergeSortPartitionKernelIP10PolynomialmN4cuda3std3__44lessIS4_EES4_EEvbT_PT2_T0_SE_PSE_T1_SE_i:
	.zero		964


//--------------------- .nv.constant0._ZN3cub18CUB_300001_SM_10006detail10merge_sort30DeviceMergeSortBlockSortKernelINS2_10policy_hubIP10PolynomialE9Policy600ES6_PNS0_8NullTypeES6_SA_mN4cuda3std3__44lessIS5_EES5_S9_EEvbT0_T1_T2_T3_T4_PT6_PT7_T5_NS1_7vsmem_tE --------------------------
	.section	.nv.constant0._ZN3cub18CUB_300001_SM_10006detail10merge_sort30DeviceMergeSortBlockSortKernelINS2_10policy_hubIP10PolynomialE9Policy600ES6_PNS0_8NullTypeES6_SA_mN4cuda3std3__44lessIS5_EES5_S9_EEvbT0_T1_T2_T3_T4_PT6_PT7_T5_NS1_7vsmem_tE,"a",@progbits
	.sectionflags	@""
	.align	4
.nv.constant0._ZN3cub18CUB_300001_SM_10006detail10merge_sort30DeviceMergeSortBlockSortKernelINS2_10policy_hubIP10PolynomialE9Policy600ES6_PNS0_8NullTypeES6_SA_mN4cuda3std3__44lessIS5_EES5_S9_EEvbT0_T1_T2_T3_T4_PT6_PT7_T5_NS1_7vsmem_tE:
	.zero		976


//--------------------- .nv.constant0._ZN3cub18CUB_300001_SM_10006detail10merge_sort26DeviceMergeSortMergeKernelINS2_10policy_hubIP10PolynomialE9Policy600ES6_PNS0_8NullTypeES6_SA_jN4cuda3std3__44lessIS5_EES5_S9_EEvbT2_T3_T4_PT6_PT7_T5_PSI_SI_NS1_7vsmem_tE --------------------------
	.section	.nv.constant0._ZN3cub18CUB_300001_SM_10006detail10merge_sort26DeviceMergeSortMergeKernelINS2_10policy_hubIP10PolynomialE9Policy600ES6_PNS0_8NullTypeES6_SA_jN4cuda3std3__44lessIS5_EES5_S9_EEvbT2_T3_T4_PT6_PT7_T5_PSI_SI_NS1_7vsmem_tE,"a",@progbits
	.sectionflags	@""
	.align	4
.nv.constant0._ZN3cub18CUB_300001_SM_10006detail10merge_sort26DeviceMergeSortMergeKernelINS2_10policy_hubIP10PolynomialE9Policy600ES6_PNS0_8NullTypeES6_SA_jN4cuda3std3__44lessIS5_EES5_S9_EEvbT2_T3_T4_PT6_PT7_T5_PSI_SI_NS1_7vsmem_tE:
	.zero		976


//--------------------- .nv.constant0._ZN3cub18CUB_300001_SM_10006detail10merge_sort30DeviceMergeSortPartitionKernelIP10PolynomialjN4cuda3std3__44lessIS4_EES4_EEvbT_PT2_T0_SE_PSE_T1_SE_i --------------------------
	.section	.nv.constant0._ZN3cub18CUB_300001_SM_10006detail10merge_sort30DeviceMergeSortPartitionKernelIP10PolynomialjN4cuda3std3__44lessIS4_EES4_EEvbT_PT2_T0_SE_PSE_T1_SE_i,"a",@progbits
	.sectionflags	@""
	.align	4
.nv.constant0._ZN3cub18CUB_300001_SM_10006detail10merge_sort30DeviceMergeSortPartitionKernelIP10PolynomialjN4cuda3std3__44lessIS4_EES4_EEvbT_PT2_T0_SE_PSE_T1_SE_i:
	.zero		948


//--------------------- .nv.constant0._ZN3cub18CUB_300001_SM_10006detail10merge_sort30DeviceMergeSortBlockSortKernelINS2_10policy_hubIP10PolynomialE9Policy600ES6_PNS0_8NullTypeES6_SA_jN4cuda3std3__44lessIS5_EES5_S9_EEvbT0_T1_T2_T3_T4_PT6_PT7_T5_NS1_7vsmem_tE --------------------------
	.section	.nv.constant0._ZN3cub18CUB_300001_SM_10006detail10merge_sort30DeviceMergeSortBlockSortKernelINS2_10policy_hubIP10PolynomialE9Policy600ES6_PNS0_8NullTypeES6_SA_jN4cuda3std3__44lessIS5_EES5_S9_EEvbT0_T1_T2_T3_T4_PT6_PT7_T5_NS1_7vsmem_tE,"a",@progbits
	.sectionflags	@""
	.align	4
.nv.constant0._ZN3cub18CUB_300001_SM_10006detail10merge_sort30DeviceMergeSortBlockSortKernelINS2_10policy_hubIP10PolynomialE9Policy600ES6_PNS0_8NullTypeES6_SA_jN4cuda3std3__44lessIS5_EES5_S9_EEvbT0_T1_T2_T3_T4_PT6_PT7_T5_NS1_7vsmem_tE:
	.zero		976


//--------------------- .nv.constant0._ZN3cub18CUB_300001_SM_10006detail11EmptyKernelIvEEvv --------------------------
	.section	.nv.constant0._ZN3cub18CUB_300001_SM_10006detail11EmptyKernelIvEEvv,"a",@progbits
	.sectionflags	@""
	.align	4
.nv.constant0._ZN3cub18CUB_300001_SM_10006detail11EmptyKernelIvEEvv:
	.zero		896


//--------------------- .nv.constant0._Z8MutationP10Polynomialiidd --------------------------
	.section	.nv.constant0._Z8MutationP10Polynomialiidd,"a",@progbits
	.sectionflags	@""
	.align	4
.nv.constant0._Z8MutationP10Polynomialiidd:
	.zero		928


//--------------------- .nv.constant0._Z13CrossoverNextP10Polynomialii --------------------------
	.section	.nv.constant0._Z13CrossoverNextP10Polynomialii,"a",@progbits
	.sectionflags	@""
	.align	4
.nv.constant0._Z13CrossoverNextP10Polynomialii:
	.zero		912


//--------------------- .nv.constant0._Z9CrossoverP10Polynomialii --------------------------
	.section	.nv.constant0._Z9CrossoverP10Polynomialii,"a",@progbits
	.sectionflags	@""
	.align	4
.nv.constant0._Z9CrossoverP10Polynomialii:
	.zero		912


//--------------------- .nv.constant0._Z7FitnessPdS_P10Polynomialii --------------------------
	.section	.nv.constant0._Z7FitnessPdS_P10Polynomialii,"a",@progbits
	.sectionflags	@""
	.align	4
.nv.constant0._Z7FitnessPdS_P10Polynomialii:
	.zero		928


//--------------------- .nv.constant0._Z10ClearErrorP10Polynomiali --------------------------
	.section	.nv.constant0._Z10ClearErrorP10Polynomiali,"a",@progbits
	.sectionflags	@""
	.align	4
.nv.constant0._Z10ClearErrorP10Polynomiali:
	.zero		908


//--------------------- SYMBOLS --------------------------

	.type		.nv.reservedSmem.offset0,@object
	.size		.nv.reservedSmem.offset0,0x4
	.type		.nv.reservedSmem.cap,@object
	.size		.nv.reservedSmem.cap,0x4
